def matmul_kernel(
    a_ptr,
    b_ptr,
    c_ptr,
    M,
    N,
    K,
    stride_am,
    stride_ak,
    stride_bk,
    stride_bn,
    stride_cm,
    stride_cn,
    BLOCK_M: tl.constexpr,
    BLOCK_N: tl.constexpr,
    BLOCK_K: tl.constexpr,
    GROUP_M: tl.constexpr,
):
    pid = tl.program_id(axis=0)
    num_pid_m = tl.cdiv(M, BLOCK_M)
    num_pid_n = tl.cdiv(N, BLOCK_N)
    num_pid_in_group = GROUP_M * num_pid_n
    group_id = pid // num_pid_in_group
    first_pid_m = group_id * GROUP_M
    group_size_m = min(num_pid_m - first_pid_m, GROUP_M)
    pid_m = first_pid_m + ((pid % num_pid_in_group) % group_size_m)
    pid_n = (pid % num_pid_in_group) // group_size_m

    offs_am = (pid_m * BLOCK_M + tl.arange(0, BLOCK_M)) % M
    offs_bn = (pid_n * BLOCK_N + tl.arange(0, BLOCK_N)) % N
    offs_k = tl.arange(0, BLOCK_K)
    a_ptrs = a_ptr + offs_am[:, None] * stride_am + offs_k[None, :] * stride_ak
    b_ptrs = b_ptr + offs_k[:, None] * stride_bk + offs_bn[None, :] * stride_bn

    acc = tl.zeros((BLOCK_M, BLOCK_N), dtype=tl.float32)
    for kk in range(0, tl.cdiv(K, BLOCK_K)):
        a = tl.load(a_ptrs, mask=offs_k[None, :] < K - kk * BLOCK_K, other=0.0)
        b = tl.load(b_ptrs, mask=offs_k[:, None] < K - kk * BLOCK_K, other=0.0)
        acc = tl.dot(a, b, acc)
        a_ptrs += BLOCK_K * stride_ak
        b_ptrs += BLOCK_K * stride_bk

    c = acc.to(c_ptr.dtype.element_ty)
    offs_cm = pid_m * BLOCK_M + tl.arange(0, BLOCK_M)
    offs_cn = pid_n * BLOCK_N + tl.arange(0, BLOCK_N)
    c_ptrs = c_ptr + offs_cm[:, None] * stride_cm + offs_cn[None, :] * stride_cn
    mask = (offs_cm[:, None] < M) & (offs_cn[None, :] < N)
    tl.store(c_ptrs, c, mask=mask)

# config = {"BLOCK_K": 32, "BLOCK_M": 64, "BLOCK_N": 512, "GROUP_M": 8, "arch": "sm_90", "dtype": "fp32", "num_ctas": 1, "num_stages": 6, "num_warps": 4}
# arch = sm_90


// ===== COMPILED SASS (sm_90a) =====

	.target	sm_90a

	.elftype	@"ET_EXEC"


//--------------------- .note.nv.tkinfo           --------------------------
	.section	.note.nv.tkinfo,"",@"SHT_NOTE"
	.sectionflags	@"SHF_NOTE_NV_TKINFO"
	.tkinfo
        /*0018*/ 	.word	0x00000002
        /*0030*/ 	.string	""
        /*0030*/ 	.string	"ptxas"
        /*0030*/ 	.string	"Cuda compilation tools, release 13.0, V13.0.88"
        /*0030*/ 	.string	"Build cuda_13.0.r13.0/compiler.36424714_0"
        /*0030*/ 	.string	"-v  -suppress-debug-info  -lineinfo  -arch sm_90a "



//--------------------- .note.nv.cuinfo           --------------------------
	.section	.note.nv.cuinfo,"",@"SHT_NOTE"
	.sectionflags	@"SHF_NOTE_NV_CUINFO"
        /*0018*/ 	.short	0x0002
        /*001a*/ 	.short	0x005a
        /*001c*/ 	.short	0x0082
	.zero		2


//--------------------- .nv.info                  --------------------------
	.section	.nv.info,"",@"SHT_CUDA_INFO"
	.align	4


	//----- nvinfo : EIATTR_REGCOUNT
	.align		4
        /*0000*/ 	.byte	0x04, 0x2f
        /*0002*/ 	.short	(.L_1 - .L_0)
	.align		4
.L_0:
        /*0004*/ 	.word	index@(matmul_kernel)
        /*0008*/ 	.word	0x000000ff


	//----- nvinfo : EIATTR_FRAME_SIZE
	.align		4
.L_1:
        /*000c*/ 	.byte	0x04, 0x11
        /*000e*/ 	.short	(.L_3 - .L_2)
	.align		4
.L_2:
        /*0010*/ 	.word	index@(matmul_kernel)
        /*0014*/ 	.word	0x00000bc0


	//----- nvinfo : EIATTR_MIN_STACK_SIZE
	.align		4
.L_3:
        /*0018*/ 	.byte	0x04, 0x12
        /*001a*/ 	.short	(.L_5 - .L_4)
	.align		4
.L_4:
        /*001c*/ 	.word	index@(matmul_kernel)
        /*0020*/ 	.word	0x00000bc0
.L_5:


//--------------------- .nv.compat                --------------------------
	.section	.nv.compat,"",@"SHT_CUDA_COMPAT_INFO"
	.align	4
        /*0000*/ 	.byte	0x02, 0x09, 0x01, 0x00, 0x02, 0x02, 0x04, 0x00, 0x02, 0x05, 0x05, 0x00, 0x03, 0x07, 0x01, 0x01
        /*0010*/ 	.byte	0x02, 0x03, 0x00, 0x00, 0x02, 0x06, 0x01, 0x00, 0x04, 0x0b, 0x08, 0x00, 0x00, 0x00, 0x00, 0x00
        /*0020*/ 	.byte	0x00, 0x00, 0x00, 0x00


//--------------------- .nv.info.matmul_kernel    --------------------------
	.section	.nv.info.matmul_kernel,"",@"SHT_CUDA_INFO"
	.sectionflags	@""
	.align	4


	//----- nvinfo : EIATTR_CUDA_API_VERSION
	.align		4
        /*0000*/ 	.byte	0x04, 0x37
        /*0002*/ 	.short	(.L_7 - .L_6)
.L_6:
        /*0004*/ 	.word	0x00000082


	//----- nvinfo : EIATTR_KPARAM_INFO
	.align		4
.L_7:
        /*0008*/ 	.byte	0x04, 0x17
        /*000a*/ 	.short	(.L_9 - .L_8)
.L_8:
        /*000c*/ 	.word	0x00000000
        /*0010*/ 	.short	0x000d
        /*0012*/ 	.short	0x0048
        /*0014*/ 	.byte	0x00, 0xf4, 0x21, 0x00


	//----- nvinfo : EIATTR_KPARAM_INFO
	.align		4
.L_9:
        /*0018*/ 	.byte	0x04, 0x17
        /*001a*/ 	.short	(.L_11 - .L_10)
.L_10:
        /*001c*/ 	.word	0x00000000
        /*0020*/ 	.short	0x000c
        /*0022*/ 	.short	0x0040
        /*0024*/ 	.byte	0x00, 0xf4, 0x21, 0x00


	//----- nvinfo : EIATTR_KPARAM_INFO
	.align		4
.L_11:
        /*0028*/ 	.byte	0x04, 0x17
        /*002a*/ 	.short	(.L_13 - .L_12)
.L_12:
        /*002c*/ 	.word	0x00000000
        /*0030*/ 	.short	0x000b
        /*0032*/ 	.short	0x0038
        /*0034*/ 	.byte	0x00, 0xf0, 0x11, 0x00


	//----- nvinfo : EIATTR_KPARAM_INFO
	.align		4
.L_13:
        /*0038*/ 	.byte	0x04, 0x17
        /*003a*/ 	.short	(.L_15 - .L_14)
.L_14:
        /*003c*/ 	.word	0x00000000
        /*0040*/ 	.short	0x000a
        /*0042*/ 	.short	0x0034
        /*0044*/ 	.byte	0x00, 0xf0, 0x11, 0x00


	//----- nvinfo : EIATTR_KPARAM_INFO
	.align		4
.L_15:
        /*0048*/ 	.byte	0x04, 0x17
        /*004a*/ 	.short	(.L_17 - .L_16)
.L_16:
        /*004c*/ 	.word	0x00000000
        /*0050*/ 	.short	0x0009
        /*0052*/ 	.short	0x0030
        /*0054*/ 	.byte	0x00, 0xf0, 0x11, 0x00


	//----- nvinfo : EIATTR_KPARAM_INFO
	.align		4
.L_17:
        /*0058*/ 	.byte	0x04, 0x17
        /*005a*/ 	.short	(.L_19 - .L_18)
.L_18:
        /*005c*/ 	.word	0x00000000
        /*0060*/ 	.short	0x0008
        /*0062*/ 	.short	0x002c
        /*0064*/ 	.byte	0x00, 0xf0, 0x11, 0x00


	//----- nvinfo : EIATTR_KPARAM_INFO
	.align		4
.L_19:
        /*0068*/ 	.byte	0x04, 0x17
        /*006a*/ 	.short	(.L_21 - .L_20)
.L_20:
        /*006c*/ 	.word	0x00000000
        /*0070*/ 	.short	0x0007
        /*0072*/ 	.short	0x0028
        /*0074*/ 	.byte	0x00, 0xf0, 0x11, 0x00


	//----- nvinfo : EIATTR_KPARAM_INFO
	.align		4
.L_21:
        /*0078*/ 	.byte	0x04, 0x17
        /*007a*/ 	.short	(.L_23 - .L_22)
.L_22:
        /*007c*/ 	.word	0x00000000
        /*0080*/ 	.short	0x0006
        /*0082*/ 	.short	0x0024
        /*0084*/ 	.byte	0x00, 0xf0, 0x11, 0x00


	//----- nvinfo : EIATTR_KPARAM_INFO
	.align		4
.L_23:
        /*0088*/ 	.byte	0x04, 0x17
        /*008a*/ 	.short	(.L_25 - .L_24)
.L_24:
        /*008c*/ 	.word	0x00000000
        /*0090*/ 	.short	0x0005
        /*0092*/ 	.short	0x0020
        /*0094*/ 	.byte	0x00, 0xf0, 0x11, 0x00


	//----- nvinfo : EIATTR_KPARAM_INFO
	.align		4
.L_25:
        /*0098*/ 	.byte	0x04, 0x17
        /*009a*/ 	.short	(.L_27 - .L_26)
.L_26:
        /*009c*/ 	.word	0x00000000
        /*00a0*/ 	.short	0x0004
        /*00a2*/ 	.short	0x001c
        /*00a4*/ 	.byte	0x00, 0xf0, 0x11, 0x00


	//----- nvinfo : EIATTR_KPARAM_INFO
	.align		4
.L_27:
        /*00a8*/ 	.byte	0x04, 0x17
        /*00aa*/ 	.short	(.L_29 - .L_28)
.L_28:
        /*00ac*/ 	.word	0x00000000
        /*00b0*/ 	.short	0x0003
        /*00b2*/ 	.short	0x0018
        /*00b4*/ 	.byte	0x00, 0xf0, 0x11, 0x00


	//----- nvinfo : EIATTR_KPARAM_INFO
	.align		4
.L_29:
        /*00b8*/ 	.byte	0x04, 0x17
        /*00ba*/ 	.short	(.L_31 - .L_30)
.L_30:
        /*00bc*/ 	.word	0x00000000
        /*00c0*/ 	.short	0x0002
        /*00c2*/ 	.short	0x0010
        /*00c4*/ 	.byte	0x00, 0xf4, 0x21, 0x00


	//----- nvinfo : EIATTR_KPARAM_INFO
	.align		4
.L_31:
        /*00c8*/ 	.byte	0x04, 0x17
        /*00ca*/ 	.short	(.L_33 - .L_32)
.L_32:
        /*00cc*/ 	.word	0x00000000
        /*00d0*/ 	.short	0x0001
        /*00d2*/ 	.short	0x0008
        /*00d4*/ 	.byte	0x00, 0xf4, 0x21, 0x00


	//----- nvinfo : EIATTR_KPARAM_INFO
	.align		4
.L_33:
        /*00d8*/ 	.byte	0x04, 0x17
        /*00da*/ 	.short	(.L_35 - .L_34)
.L_34:
        /*00dc*/ 	.word	0x00000000
        /*00e0*/ 	.short	0x0000
        /*00e2*/ 	.short	0x0000
        /*00e4*/ 	.byte	0x00, 0xf4, 0x21, 0x00


	//----- nvinfo : EIATTR_SPARSE_MMA_MASK
	.align		4
.L_35:
        /*00e8*/ 	.byte	0x03, 0x50
        /*00ea*/ 	.short	0x0000


	//----- nvinfo : EIATTR_MAXREG_COUNT
	.align		4
        /*00ec*/ 	.byte	0x03, 0x1b
        /*00ee*/ 	.short	0x00ff


	//----- nvinfo : EIATTR_NUM_BARRIERS
	.align		4
        /*00f0*/ 	.byte	0x02, 0x4c
        /*00f2*/ 	.byte	0x01
	.zero		1


	//----- nvinfo : EIATTR_ANNOTATIONS
	.align		4
        /*00f4*/ 	.byte	0x04, 0x55
        /*00f6*/ 	.short	(.L_37 - .L_36)


	//   ....[0]....
.L_36:
        /*00f8*/ 	.word	0x00000001
        /*00fc*/ 	.byte	0xa0, 0x01, 0x00, 0x00, 0x01, 0x00, 0x00, 0x00, 0x00, 0x07, 0x00, 0x00, 0x01, 0x00, 0x00, 0x00
        /* <DEDUP_REMOVED lines=1307> */
        /*52bc*/ 	.byte	0x90, 0x7c, 0x02, 0x00, 0x01, 0x00, 0x00, 0x00, 0x00, 0x7d, 0x02, 0x00


	//----- nvinfo : EIATTR_MERCURY_ISA_VERSION
	.align		4
.L_37:
        /*52c8*/ 	.byte	0x03, 0x5f
        /*52ca*/ 	.short	0x0101


	//----- nvinfo : EIATTR_EXIT_INSTR_OFFSETS
	.align		4
        /*52cc*/ 	.byte	0x04, 0x1c
        /*52ce*/ 	.short	(.L_39 - .L_38)


	//   ....[0]....
.L_38:
        /*52d0*/ 	.word	0x00027e80


	//   ....[1]....
        /*52d4*/ 	.word	0x00027ea0


	//----- nvinfo : EIATTR_REQNTID
	.align		4
.L_39:
        /*52d8*/ 	.byte	0x04, 0x10
        /*52da*/ 	.short	(.L_41 - .L_40)
.L_40:
        /*52dc*/ 	.word	0x00000080
        /*52e0*/ 	.word	0x00000001
        /*52e4*/ 	.word	0x00000001


	//----- nvinfo : EIATTR_CBANK_PARAM_SIZE
	.align		4
.L_41:
        /*52e8*/ 	.byte	0x03, 0x19
        /*52ea*/ 	.short	0x0050


	//----- nvinfo : EIATTR_PARAM_CBANK
	.align		4
        /*52ec*/ 	.byte	0x04, 0x0a
        /*52ee*/ 	.short	(.L_43 - .L_42)
	.align		4
.L_42:
        /*52f0*/ 	.word	index@(.nv.constant0.matmul_kernel)
        /*52f4*/ 	.short	0x0210
        /*52f6*/ 	.short	0x0050


	//----- nvinfo : EIATTR_SW_WAR
	.align		4
.L_43:
        /*52f8*/ 	.byte	0x04, 0x36
        /*52fa*/ 	.short	(.L_45 - .L_44)
.L_44:
        /*52fc*/ 	.word	0x00000008
.L_45:


//--------------------- .nv.callgraph             --------------------------
	.section	.nv.callgraph,"",@"SHT_CUDA_CALLGRAPH"
	.align	4
	.sectionentsize	8
	.align		4
        /*0000*/ 	.word	0x00000000
	.align		4
        /*0004*/ 	.word	0xffffffff
	.align		4
        /*0008*/ 	.word	0x00000000
	.align		4
        /*000c*/ 	.word	0xfffffffe
	.align		4
        /*0010*/ 	.word	0x00000000
	.align		4
        /*0014*/ 	.word	0xfffffffd
	.align		4
        /*0018*/ 	.word	0x00000000
	.align		4
        /*001c*/ 	.word	0xfffffffc


//--------------------- .text.matmul_kernel       --------------------------
	.section	.text.matmul_kernel,"ax",@progbits
	.align	128
        .global         matmul_kernel
        .type           matmul_kernel,@function
        .size           matmul_kernel,(.L_x_3 - matmul_kernel)
        .other          matmul_kernel,@"STO_CUDA_ENTRY STV_DEFAULT"
matmul_kernel:
.text.matmul_kernel:
[----:B------:R-:W1:Y:S08]  /*0000*/  LDC R1, c[0x0][0x28] ;  /* 0x00000a00ff017b82 */ /* 0x000e700000000800 */
[----:B------:R-:W2:Y:S01]  /*0010*/  LDC.64 R2, c[0x0][0x228] ;  /* 0x00008a00ff027b82 */ /* 0x000ea20000000a00 */
[----:B-1----:R-:W-:Y:S01]  /*0020*/  VIADD R1, R1, 0xfffff440 ;  /* 0xfffff44001017836 */ /* 0x002fe20000000000 */
[----:B------:R-:W1:Y:S01]  /*0030*/  S2R R5, SR_CTAID.X ;  /* 0x0000000000057919 */ /* 0x000e620000002500 */
[----:B------:R-:W-:Y:S01]  /*0040*/  ULDC UR4, c[0x0][0x230] ;  /* 0x00008c0000047ab9 */ /* 0x000fe20000000800 */
[----:B------:R-:W-:Y:S01]  /*0050*/  ULDC UR5, c[0x0][0x230] ;  /* 0x00008c0000057ab9 */ /* 0x000fe20000000800 */
[----:B------:R-:W-:Y:S01]  /*0060*/  UIADD3 UR4, UR4, -0x20, URZ ;  /* 0xffffffe004047890 */ /* 0x000fe2000fffe03f */
[----:B------:R-:W-:Y:S01]  /*0070*/  LOP3.LUT R6, R6, 0xfdffffff, RZ, 0xc0, !PT ;  /* 0xfdffffff06067812 */ /* 0x000fe200078ec0ff */
[----:B------:R-:W-:Y:S01]  /*0080*/  ULDC UR6, c[0x0][0x230] ;  /* 0x00008c0000067ab9 */ /* 0x000fe20000000800 */
[----:B------:R-:W3:Y:S01]  /*0090*/  LDC.64 R220, c[0x0][0x238] ;  /* 0x00008e00ffdc7b82 */ /* 0x000ee20000000a00 */
[----:B------:R-:W-:Y:S01]  /*00a0*/  ULDC.64 UR8, c[0x0][0x218] ;  /* 0x0000860000087ab9 */ /* 0x000fe20000000a00 */
[----:B------:R-:W-:Y:S01]  /*00b0*/  ULDC UR10, c[0x0][0x230] ;  /* 0x00008c00000a7ab9 */ /* 0x000fe20000000800 */
        /* <DEDUP_REMOVED lines=13> */
[----:B--2---:R-:W-:Y:S01]  /*0190*/  IMAD.MOV.U32 R60, RZ, RZ, R3 ;  /* 0x000000ffff3c7224 */ /* 0x004fe200078e0003 */
[----:B------:R2:W-:Y:S01]  /*01a0*/  STL.64 [R1+0x4d8], R2 ;  /* 0x0004d80201007387 */ /* 0x0005e20000100a00 */
[----:B------:R-:W-:Y:S01]  /*01b0*/  IMAD.MOV.U32 R140, RZ, RZ, R2 ;  /* 0x000000ffff8c7224 */ /* 0x000fe200078e0002 */
[----:B------:R-:W-:Y:S01]  /*01c0*/  ULDC UR24, c[0x0][0x230] ;  /* 0x00008c0000187ab9 */ /* 0x000fe20000000800 */
[----:B------:R-:W-:Y:S01]  /*01d0*/  VIADD R0, R60, 0x1ff ;  /* 0x000001ff3c007836 */ /* 0x000fe20000000000 */
[----:B------:R-:W-:-:S02]  /*01e0*/  LOP3.LUT R216, RZ, R60, RZ, 0x33, !PT ;  /* 0x0000003cffd87212 */ /* 0x000fc400078e33ff */
[----:B------:R-:W-:Y:S02]  /*01f0*/  IABS R17, R140 ;  /* 0x0000008c00117213 */ /* 0x000fe40000000000 */
[----:B-1----:R-:W-:Y:S02]  /*0200*/  IABS R10, R5 ;  /* 0x00000005000a7213 */ /* 0x002fe40000000000 */
[----:B--2---:R-:W-:-:S04]  /*0210*/  SHF.R.S32.HI R3, RZ, 0x1f, R0 ;  /* 0x0000001fff037819 */ /* 0x004fc80000011400 */
[----:B------:R-:W-:-:S04]  /*0220*/  LEA.HI R3, R3, R0, RZ, 0x9 ;  /* 0x0000000003037211 */ /* 0x000fc800078f48ff */
[----:B------:R-:W-:-:S05]  /*0230*/  SHF.R.S32.HI R3, RZ, 0x9, R3 ;  /* 0x00000009ff037819 */ /* 0x000fca0000011403 */
[----:B------:R-:W-:-:S05]  /*0240*/  IMAD.SHL.U32 R4, R3, 0x8, RZ ;  /* 0x0000000803047824 */ /* 0x000fca00078e00ff */
[-C--:B------:R-:W-:Y:S02]  /*0250*/  IABS R7, R4.reuse ;  /* 0x0000000400077213 */ /* 0x080fe40000000000 */
[----:B------:R-:W-:Y:S02]  /*0260*/  IABS R11, R4 ;  /* 0x00000004000b7213 */ /* 0x000fe40000000000 */
[----:B------:R-:W1:Y:S08]  /*0270*/  I2F.RP R0, R7 ;  /* 0x0000000700007306 */ /* 0x000e700000209400 */
[----:B-1----:R-:W1:Y:S02]  /*0280*/  MUFU.RCP R0, R0 ;  /* 0x0000000000007308 */ /* 0x002e640000001000 */
[----:B-1----:R-:W-:-:S02]  /*0290*/  VIADD R2, R0, 0xffffffe ;  /* 0x0ffffffe00027836 */ /* 0x002fc40000000000 */
[----:B------:R-:W-:-:S04]  /*02a0*/  IMAD.MOV R0, RZ, RZ, -R11 ;  /* 0x000000ffff007224 */ /* 0x000fc800078e0a0b */
[----:B------:R1:W2:Y:S02]  /*02b0*/  F2I.FTZ.U32.TRUNC.NTZ R3, R2 ;  /* 0x0000000200037305 */ /* 0x0002a4000021f000 */
[----:B-1----:R-:W-:Y:S02]  /*02c0*/  IMAD.MOV.U32 R2, RZ, RZ, RZ ;  /* 0x000000ffff027224 */ /* 0x002fe400078e00ff */
[----:B--2---:R-:W-:-:S04]  /*02d0*/  IMAD.MOV R8, RZ, RZ, -R3 ;  /* 0x000000ffff087224 */ /* 0x004fc800078e0a03 */
[----:B------:R-:W-:Y:S02]  /*02e0*/  IMAD R9, R8, R7, RZ ;  /* 0x0000000708097224 */ /* 0x000fe400078e02ff */
[----:B------:R-:W-:Y:S02]  /*02f0*/  IMAD.MOV.U32 R8, RZ, RZ, R10 ;  /* 0x000000ffff087224 */ /* 0x000fe400078e000a */
[----:B------:R-:W-:-:S06]  /*0300*/  IMAD.HI.U32 R3, R3, R9, R2 ;  /* 0x0000000903037227 */ /* 0x000fcc00078e0002 */
[----:B------:R-:W-:-:S04]  /*0310*/  IMAD.HI.U32 R3, R3, R8, RZ ;  /* 0x0000000803037227 */ /* 0x000fc800078e00ff */
[----:B------:R-:W-:-:S05]  /*0320*/  IMAD R0, R3, R0, R8 ;  /* 0x0000000003007224 */ /* 0x000fca00078e0208 */
[----:B------:R-:W-:-:S13]  /*0330*/  ISETP.GT.U32.AND P1, PT, R7, R0, PT ;  /* 0x000000000700720c */ /* 0x000fda0003f24070 */
[----:B------:R-:W-:Y:S02]  /*0340*/  @!P1 IMAD.IADD R0, R0, 0x1, -R7 ;  /* 0x0000000100009824 */ /* 0x000fe400078e0a07 */
[----:B------:R-:W-:Y:S01]  /*0350*/  @!P1 VIADD R3, R3, 0x1 ;  /* 0x0000000103039836 */ /* 0x000fe20000000000 */
[----:B------:R-:W-:Y:S02]  /*0360*/  ISETP.NE.AND P1, PT, R4, RZ, PT ;  /* 0x000000ff0400720c */ /* 0x000fe40003f25270 */
[----:B------:R-:W-:Y:S02]  /*0370*/  ISETP.GE.U32.AND P0, PT, R0, R7, PT ;  /* 0x000000070000720c */ /* 0x000fe40003f06070 */
[----:B------:R-:W-:-:S04]  /*0380*/  LOP3.LUT R0, R5, R4, RZ, 0x3c, !PT ;  /* 0x0000000405007212 */ /* 0x000fc800078e3cff */
[----:B------:R-:W-:Y:S01]  /*0390*/  ISETP.GE.AND P2, PT, R0, RZ, PT ;  /* 0x000000ff0000720c */ /* 0x000fe20003f46270 */
[----:B------:R-:W-:-:S06]  /*03a0*/  VIADD R0, R140, 0x3f ;  /* 0x0000003f8c007836 */ /* 0x000fcc0000000000 */
[----:B------:R-:W-:-:S04]  /*03b0*/  @P0 VIADD R3, R3, 0x1 ;  /* 0x0000000103030836 */ /* 0x000fc80000000000 */
[----:B------:R-:W-:Y:S01]  /*03c0*/  IMAD.MOV.U32 R2, RZ, RZ, R3 ;  /* 0x000000ffff027224 */ /* 0x000fe200078e0003 */
[----:B------:R-:W-:-:S03]  /*03d0*/  SHF.R.S32.HI R3, RZ, 0x1f, R0 ;  /* 0x0000001fff037819 */ /* 0x000fc60000011400 */
[----:B------:R-:W-:Y:S01]  /*03e0*/  @!P2 IMAD.MOV R2, RZ, RZ, -R2 ;  /* 0x000000ffff02a224 */ /* 0x000fe200078e0a02 */
[----:B------:R-:W-:Y:S02]  /*03f0*/  @!P1 LOP3.LUT R2, RZ, R4, RZ, 0x33, !PT ;  /* 0x00000004ff029212 */ /* 0x000fe400078e33ff */
[----:B------:R-:W-:-:S03]  /*0400*/  LEA.HI R3, R3, R0, RZ, 0x6 ;  /* 0x0000000003037211 */ /* 0x000fc600078f30ff */
[----:B------:R-:W-:Y:S02]  /*0410*/  IMAD.SHL.U32 R12, R2, 0x8, RZ ;  /* 0x00000008020c7824 */ /* 0x000fe400078e00ff */
[----:B------:R-:W-:-:S03]  /*0420*/  IMAD.MOV R2, RZ, RZ, -R2 ;  /* 0x000000ffff027224 */ /* 0x000fc600078e0a02 */
[----:B------:R-:W-:Y:S01]  /*0430*/  LEA.HI.SX32 R3, R3, -R12, 0x1a ;  /* 0x8000000c03037211 */ /* 0x000fe200078fd2ff */
[----:B------:R-:W-:Y:S02]  /*0440*/  IMAD R11, R4, R2, R5 ;  /* 0x00000002040b7224 */ /* 0x000fe400078e0205 */
[----:B------:R-:W-:Y:S01]  /*0450*/  IMAD.MOV.U32 R2, RZ, RZ, RZ ;  /* 0x000000ffff027224 */ /* 0x000fe200078e00ff */
[----:B------:R-:W-:Y:S02]  /*0460*/  VIMNMX R14, R3, 0x8, PT ;  /* 0x00000008030e7848 */ /* 0x000fe40003fe0100 */
[----:B------:R-:W-:Y:S02]  /*0470*/  IABS R4, R11 ;  /* 0x0000000b00047213 */ /* 0x000fe40000000000 */
[----:B------:R-:W-:-:S04]  /*0480*/  IABS R8, R14 ;  /* 0x0000000e00087213 */ /* 0x000fc80000000000 */
[----:B------:R-:W1:Y:S08]  /*0490*/  I2F.RP R0, R8 ;  /* 0x0000000800007306 */ /* 0x000e700000209400 */
[----:B-1----:R-:W1:Y:S02]  /*04a0*/  MUFU.RCP R0, R0 ;  /* 0x0000000000007308 */ /* 0x002e640000001000 */
[----:B-1----:R-:W-:Y:S01]  /*04b0*/  VIADD R3, R0, 0xffffffe ;  /* 0x0ffffffe00037836 */ /* 0x002fe20000000000 */
[----:B------:R-:W-:-:S05]  /*04c0*/  IABS R0, R60 ;  /* 0x0000003c00007213 */ /* 0x000fca0000000000 */
[----:B------:R-:W1:Y:S02]  /*04d0*/  F2I.FTZ.U32.TRUNC.NTZ R3, R3 ;  /* 0x0000000300037305 */ /* 0x000e64000021f000 */
[----:B-1----:R-:W-:-:S04]  /*04e0*/  IMAD.MOV R7, RZ, RZ, -R3 ;  /* 0x000000ffff077224 */ /* 0x002fc800078e0a03 */
[----:B------:R-:W-:Y:S01]  /*04f0*/  IMAD R5, R7, R8, RZ ;  /* 0x0000000807057224 */ /* 0x000fe200078e02ff */
[----:B------:R-:W-:-:S03]  /*0500*/  IABS R7, R14 ;  /* 0x0000000e00077213 */ /* 0x000fc60000000000 */
[----:B------:R-:W-:Y:S02]  /*0510*/  IMAD.HI.U32 R2, R3, R5, R2 ;  /* 0x0000000503027227 */ /* 0x000fe400078e0002 */
[----:B------:R-:W1:Y:S02]  /*0520*/  I2F.RP R5, R17 ;  /* 0x0000001100057306 */ /* 0x000e640000209400 */
[----:B------:R-:W-:Y:S02]  /*0530*/  IMAD.MOV.U32 R3, RZ, RZ, R4 ;  /* 0x000000ffff037224 */ /* 0x000fe400078e0004 */
[----:B------:R-:W-:Y:S02]  /*0540*/  IMAD.MOV R4, RZ, RZ, -R7 ;  /* 0x000000ffff047224 */ /* 0x000fe400078e0a07 */
[----:B------:R-:W-:Y:S02]  /*0550*/  IMAD.HI.U32 R2, R2, R3, RZ ;  /* 0x0000000302027227 */ /* 0x000fe400078e00ff */
[----:B------:R-:W2:Y:S02]  /*0560*/  I2F.RP R7, R0 ;  /* 0x0000000000077306 */ /* 0x000ea40000209400 */
[----:B------:R-:W-:-:S02]  /*0570*/  IMAD R3, R2, R4, R3 ;  /* 0x0000000402037224 */ /* 0x000fc400078e0203 */
[----:B------:R-:W4:Y:S03]  /*0580*/  S2R R4, SR_TID.X ;  /* 0x0000000000047919 */ /* 0x000f260000002100 */
[----:B------:R-:W-:Y:S01]  /*0590*/  ISETP.GT.U32.AND P1, PT, R8, R3, PT ;  /* 0x000000030800720c */ /* 0x000fe20003f24070 */
[----:B-1----:R-:W1:Y:S08]  /*05a0*/  MUFU.RCP R5, R5 ;  /* 0x0000000500057308 */ /* 0x002e700000001000 */
[----:B--2---:R-:W2:Y:S04]  /*05b0*/  MUFU.RCP R7, R7 ;  /* 0x0000000700077308 */ /* 0x004ea80000001000 */
[----:B------:R-:W-:-:S02]  /*05c0*/  @!P1 IMAD.IADD R3, R3, 0x1, -R8 ;  /* 0x0000000103039824 */ /* 0x000fc400078e0a08 */
[----:B------:R-:W-:Y:S01]  /*05d0*/  @!P1 VIADD R2, R2, 0x1 ;  /* 0x0000000102029836 */ /* 0x000fe20000000000 */
[----:B------:R-:W-:Y:S02]  /*05e0*/  ISETP.NE.AND P1, PT, R14, RZ, PT ;  /* 0x000000ff0e00720c */ /* 0x000fe40003f25270 */
[----:B------:R-:W-:Y:S01]  /*05f0*/  ISETP.GE.U32.AND P0, PT, R3, R8, PT ;  /* 0x000000080300720c */ /* 0x000fe20003f06070 */
[----:B-1----:R-:W-:Y:S01]  /*0600*/  VIADD R8, R5, 0xffffffe ;  /* 0x0ffffffe05087836 */ /* 0x002fe20000000000 */
[----:B------:R-:W-:-:S03]  /*0610*/  LOP3.LUT R3, R11, R14, RZ, 0x3c, !PT ;  /* 0x0000000e0b037212 */ /* 0x000fc600078e3cff */
[----:B------:R-:W1:Y:S01]  /*0620*/  F2I.FTZ.U32.TRUNC.NTZ R9, R8 ;  /* 0x0000000800097305 */ /* 0x000e62000021f000 */
[----:B------:R-:W-:Y:S01]  /*0630*/  ISETP.GE.AND P2, PT, R3, RZ, PT ;  /* 0x000000ff0300720c */ /* 0x000fe20003f46270 */
[----:B--2---:R-:W-:Y:S01]  /*0640*/  VIADD R10, R7, 0xffffffe ;  /* 0x0ffffffe070a7836 */ /* 0x004fe20000000000 */
[----:B----4-:R-:W-:-:S05]  /*0650*/  SHF.R.U32.HI R7, RZ, 0x5, R4 ;  /* 0x00000005ff077819 */ /* 0x010fca0000011604 */
[----:B------:R2:W4:Y:S01]  /*0660*/  F2I.FTZ.U32.TRUNC.NTZ R3, R10 ;  /* 0x0000000a00037305 */ /* 0x000522000021f000 */
[----:B------:R-:W-:-:S05]  /*0670*/  @P0 VIADD R2, R2, 0x1 ;  /* 0x0000000102020836 */ /* 0x000fca0000000000 */
[----:B------:R-:W-:Y:S01]  /*0680*/  @!P2 IMAD.MOV R2, RZ, RZ, -R2 ;  /* 0x000000ffff02a224 */ /* 0x000fe200078e0a02 */
[----:B------:R-:W-:Y:S01]  /*0690*/  @!P1 LOP3.LUT R2, RZ, R14, RZ, 0x33, !PT ;  /* 0x0000000eff029212 */ /* 0x000fe200078e33ff */
[----:B-1----:R-:W-:Y:S01]  /*06a0*/  IMAD.MOV R8, RZ, RZ, -R9 ;  /* 0x000000ffff087224 */ /* 0x002fe200078e0a09 */
[----:B--2---:R-:W-:-:S03]  /*06b0*/  SGXT.U32 R10, R7, 0x2 ;  /* 0x00000002070a781a */ /* 0x004fc60000000000 */
[----:B------:R-:W-:Y:S02]  /*06c0*/  IMAD.MOV R5, RZ, RZ, -R2 ;  /* 0x000000ffff057224 */ /* 0x000fe400078e0a02 */
[----:B------:R-:W-:Y:S02]  /*06d0*/  IMAD.SHL.U32 R7, R2, 0x200, RZ ;  /* 0x0000020002077824 */ /* 0x000fe400078e00ff */
[----:B----4-:R-:W-:Y:S02]  /*06e0*/  IMAD.MOV R13, RZ, RZ, -R3 ;  /* 0x000000ffff0d7224 */ /* 0x010fe400078e0a03 */
[----:B------:R-:W-:Y:S01]  /*06f0*/  IMAD R5, R14, R5, R11 ;  /* 0x000000050e057224 */ /* 0x000fe200078e020b */
[----:B------:R1:W-:Y:S01]  /*0700*/  STL [R1+0x6c8], R7 ;  /* 0x0006c80701007387 */ /* 0x0003e20000100800 */
[----:B------:R-:W-:Y:S02]  /*0710*/  IMAD R11, R13, R0, RZ ;  /* 0x000000000d0b7224 */ /* 0x000fe400078e02ff */
[----:B------:R-:W-:-:S02]  /*0720*/  IMAD.MOV.U32 R2, RZ, RZ, RZ ;  /* 0x000000ffff027224 */ /* 0x000fc400078e00ff */
[----:B------:R-:W-:Y:S02]  /*0730*/  IMAD.IADD R5, R12, 0x1, R5 ;  /* 0x000000010c057824 */ /* 0x000fe400078e0205 */
[----:B------:R-:W-:Y:S01]  /*0740*/  IMAD.HI.U32 R2, R3, R11, R2 ;  /* 0x0000000b03027227 */ /* 0x000fe200078e0002 */
[----:B------:R-:W-:Y:S02]  /*0750*/  LOP3.LUT R3, R7, R10, RZ, 0xfc, !PT ;  /* 0x0000000a07037212 */ /* 0x000fe400078efcff */
[----:B------:R-:W-:Y:S01]  /*0760*/  LOP3.LUT R10, R4, 0x3f, RZ, 0xc0, !PT ;  /* 0x0000003f040a7812 */ /* 0x000fe200078ec0ff */
[----:B------:R-:W-:Y:S01]  /*0770*/  IMAD R11, R8, R17, RZ ;  /* 0x00000011080b7224 */ /* 0x000fe200078e02ff */
[----:B------:R-:W-:Y:S01]  /*0780*/  LOP3.LUT R16, R3, 0x1fc, RZ, 0xfc, !PT ;  /* 0x000001fc03107812 */ /* 0x000fe200078efcff */
[----:B------:R-:W-:Y:S01]  /*0790*/  IMAD.MOV.U32 R8, RZ, RZ, RZ ;  /* 0x000000ffff087224 */ /* 0x000fe200078e00ff */
[----:B------:R-:W-:Y:S01]  /*07a0*/  IABS R37, R3 ;  /* 0x0000000300257213 */ /* 0x000fe20000000000 */
[----:B------:R-:W-:Y:S01]  /*07b0*/  IMAD R58, R5, 0x40, R10 ;  /* 0x00000040053a7824 */ /* 0x000fe200078e020a */
[----:B------:R-:W-:Y:S01]  /*07c0*/  LOP3.LUT R5, R4, 0x7f, RZ, 0xc0, !PT ;  /* 0x0000007f04057812 */ /* 0x000fe200078ec0ff */
[----:B------:R-:W-:Y:S01]  /*07d0*/  IMAD.HI.U32 R8, R9, R11, R8 ;  /* 0x0000000b09087227 */ /* 0x000fe200078e0008 */
[----:B------:R-:W-:-:S02]  /*07e0*/  IABS R137, R16 ;  /* 0x0000001000897213 */ /* 0x000fc40000000000 */
[C---:B------:R-:W-:Y:S01]  /*07f0*/  LOP3.LUT R9, R4.reuse, 0x60, RZ, 0xc0, !PT ;  /* 0x0000006004097812 */ /* 0x040fe200078ec0ff */
[----:B------:R-:W-:Y:S01]  /*0800*/  IMAD.SHL.U32 R15, R5, 0x4, RZ ;  /* 0x00000004050f7824 */ /* 0x000fe200078e00ff */
[----:B------:R-:W-:Y:S01]  /*0810*/  LOP3.LUT R11, R4, 0x40, RZ, 0xc0, !PT ;  /* 0x00000040040b7812 */ /* 0x000fe200078ec0ff */
[C---:B------:R-:W-:Y:S01]  /*0820*/  IMAD.HI.U32 R5, R2.reuse, R137, RZ ;  /* 0x0000008902057227 */ /* 0x040fe200078e00ff */
[----:B------:R-:W-:Y:S01]  /*0830*/  SHF.R.U32.HI R12, RZ, 0x1, R9 ;  /* 0x00000001ff0c7819 */ /* 0x000fe20000011609 */
[----:B------:R2:W-:Y:S01]  /*0840*/  STL [R1+0x654], R58 ;  /* 0x0006543a01007387 */ /* 0x0005e20000100800 */
[----:B------:R-:W-:Y:S01]  /*0850*/  SHF.R.U32.HI R11, RZ, 0x4, R11 ;  /* 0x00000004ff0b7819 */ /* 0x000fe2000001160b */
[----:B------:R-:W-:Y:S01]  /*0860*/  IMAD.MOV R9, RZ, RZ, -R5 ;  /* 0x000000ffff097224 */ /* 0x000fe200078e0a05 */
[----:B------:R-:W-:Y:S01]  /*0870*/  IABS R14, R58 ;  /* 0x0000003a000e7213 */ /* 0x000fe20000000000 */
[----:B------:R-:W-:Y:S01]  /*0880*/  IMAD.HI.U32 R5, R2, R37, RZ ;  /* 0x0000002502057227 */ /* 0x000fe200078e00ff */
[----:B------:R-:W-:-:S02]  /*0890*/  ISETP.GE.AND P2, PT, R16, RZ, PT ;  /* 0x000000ff1000720c */ /* 0x000fc40003f46270 */
[----:B------:R-:W-:Y:S01]  /*08a0*/  LOP3.LUT R15, R15, R12, RZ, 0x3c, !PT ;  /* 0x0000000c0f0f7212 */ /* 0x000fe200078e3cff */
[----:B------:R-:W-:Y:S01]  /*08b0*/  IMAD R137, R0, R9, R137 ;  /* 0x0000000900897224 */ /* 0x000fe200078e0289 */
[C---:B------:R-:W-:Y:S01]  /*08c0*/  LOP3.LUT R9, R3.reuse, 0x4, RZ, 0xfc, !PT ;  /* 0x0000000403097812 */ /* 0x040fe200078efcff */
[----:B------:R-:W-:Y:S01]  /*08d0*/  IMAD R13, R10, 0x80, R11 ;  /* 0x000000800a0d7824 */ /* 0x000fe200078e020b */
[----:B------:R-:W-:Y:S01]  /*08e0*/  LOP3.LUT R10, R3, 0x8, RZ, 0xfc, !PT ;  /* 0x00000008030a7812 */ /* 0x000fe200078efcff */
[----:B------:R-:W-:Y:S01]  /*08f0*/  IMAD.HI.U32 R8, R8, R14, RZ ;  /* 0x0000000e08087227 */ /* 0x000fe200078e00ff */
[----:B------:R-:W-:Y:S01]  /*0900*/  ISETP.GT.U32.AND P5, PT, R0, R137, PT ;  /* 0x000000890000720c */ /* 0x000fe20003fa4070 */
[----:B------:R-:W-:Y:S01]  /*0910*/  STL [R1+0x900], R15 ;  /* 0x0009000f01007387 */ /* 0x000fe20000100800 */
[----:B------:R-:W-:Y:S01]  /*0920*/  IABS R135, R10 ;  /* 0x0000000a00877213 */ /* 0x000fe20000000000 */
[----:B------:R-:W-:Y:S01]  /*0930*/  IMAD.MOV R5, RZ, RZ, -R5 ;  /* 0x000000ffff057224 */ /* 0x000fe200078e0a05 */
[----:B------:R-:W-:Y:S01]  /*0940*/  IABS R39, R9 ;  /* 0x0000000900277213 */ /* 0x000fe20000000000 */
[----:B------:R-:W-:Y:S01]  /*0950*/  IMAD.MOV R8, RZ, RZ, -R8 ;  /* 0x000000ffff087224 */ /* 0x000fe200078e0a08 */
[----:B------:R-:W-:Y:S01]  /*0960*/  ISETP.GE.AND P4, PT, R9, RZ, PT ;  /* 0x000000ff0900720c */ /* 0x000fe20003f86270 */
[----:B------:R-:W-:Y:S01]  /*0970*/  IMAD.HI.U32 R9, R2, R135, RZ ;  /* 0x0000008702097227 */ /* 0x000fe200078e00ff */
[----:B------:R-:W-:-:S02]  /*0980*/  LOP3.LUT R11, R3, 0xc, RZ, 0xfc, !PT ;  /* 0x0000000c030b7812 */ /* 0x000fc400078efcff */
[----:B------:R-:W-:Y:S01]  /*0990*/  ISETP.GE.AND P1, PT, R10, RZ, PT ;  /* 0x000000ff0a00720c */ /* 0x000fe20003f26270 */
[----:B------:R-:W-:Y:S01]  /*09a0*/  IMAD.MOV R9, RZ, RZ, -R9 ;  /* 0x000000ffff097224 */ /* 0x000fe200078e0a09 */
[----:B------:R-:W-:Y:S01]  /*09b0*/  IABS R41, R11 ;  /* 0x0000000b00297213 */ /* 0x000fe20000000000 */
[----:B------:R-:W-:Y:S01]  /*09c0*/  @!P5 IMAD.IADD R137, R137, 0x1, -R0 ;  /* 0x000000018989d824 */ /* 0x000fe200078e0a00 */
[C---:B------:R-:W-:Y:S01]  /*09d0*/  LOP3.LUT R10, R3.reuse, 0x10, RZ, 0xfc, !PT ;  /* 0x00000010030a7812 */ /* 0x040fe200078efcff */
[C---:B------:R-:W-:Y:S01]  /*09e0*/  IMAD R37, R0.reuse, R5, R37 ;  /* 0x0000000500257224 */ /* 0x040fe200078e0225 */
[----:B------:R-:W-:Y:S01]  /*09f0*/  LOP3.LUT R12, R3, 0x14, RZ, 0xfc, !PT ;  /* 0x00000014030c7812 */ /* 0x000fe200078efcff */
[C---:B------:R-:W-:Y:S01]  /*0a00*/  IMAD R135, R0.reuse, R9, R135 ;  /* 0x0000000900877224 */ /* 0x040fe200078e0287 */
[C---:B------:R-:W-:Y:S01]  /*0a10*/  ISETP.GT.U32.AND P6, PT, R0.reuse, R137, PT ;  /* 0x000000890000720c */ /* 0x040fe20003fc4070 */
[----:B------:R-:W-:Y:S01]  /*0a20*/  IMAD R8, R17, R8, R14 ;  /* 0x0000000811087224 */ /* 0x000fe200078e020e */
[----:B------:R-:W-:Y:S01]  /*0a30*/  ISETP.GT.U32.AND P0, PT, R0, R37, PT ;  /* 0x000000250000720c */ /* 0x000fe20003f04070 */
[----:B------:R-:W-:Y:S01]  /*0a40*/  IMAD.HI.U32 R5, R2, R39, RZ ;  /* 0x0000002702057227 */ /* 0x000fe200078e00ff */
[----:B------:R-:W-:-:S02]  /*0a50*/  IABS R133, R10 ;  /* 0x0000000a00857213 */ /* 0x000fc40000000000 */
[----:B------:R-:W-:Y:S01]  /*0a60*/  ISETP.GT.U32.AND P3, PT, R17, R8, PT ;  /* 0x000000081100720c */ /* 0x000fe20003f64070 */
[----:B------:R-:W-:Y:S01]  /*0a70*/  IMAD.MOV R5, RZ, RZ, -R5 ;  /* 0x000000ffff057224 */ /* 0x000fe200078e0a05 */
[----:B------:R-:W-:Y:S02]  /*0a80*/  IABS R43, R12 ;  /* 0x0000000c002b7213 */ /* 0x000fe40000000000 */
[C---:B------:R-:W-:Y:S01]  /*0a90*/  LOP3.LUT R14, R3.reuse, 0x2c, RZ, 0xfc, !PT ;  /* 0x0000002c030e7812 */ /* 0x040fe200078efcff */
[C---:B------:R-:W-:Y:S01]  /*0aa0*/  IMAD R39, R0.reuse, R5, R39 ;  /* 0x0000000500277224 */ /* 0x040fe200078e0227 */
[----:B------:R-:W-:Y:S01]  /*0ab0*/  LOP3.LUT R16, R3, 0x30, RZ, 0xfc, !PT ;  /* 0x0000003003107812 */ /* 0x000fe200078efcff */
[----:B------:R-:W-:Y:S01]  /*0ac0*/  @!P6 IMAD.IADD R137, R137, 0x1, -R0 ;  /* 0x000000018989e824 */ /* 0x000fe200078e0a00 */
[----:B------:R-:W-:Y:S01]  /*0ad0*/  ISETP.GT.U32.AND P6, PT, R0, R135, PT ;  /* 0x000000870000720c */ /* 0x000fe20003fc4070 */
[----:B------:R-:W-:Y:S01]  /*0ae0*/  IMAD.HI.U32 R5, R2, R41, RZ ;  /* 0x0000002902057227 */ /* 0x000fe200078e00ff */
[----:B------:R-:W-:-:S02]  /*0af0*/  IABS R49, R14 ;  /* 0x0000000e00317213 */ /* 0x000fc40000000000 */
[----:B------:R-:W-:Y:S01]  /*0b00*/  IABS R125, R16 ;  /* 0x00000010007d7213 */ /* 0x000fe20000000000 */
[--C-:B------:R-:W-:Y:S01]  /*0b10*/  @!P0 IMAD.IADD R37, R37, 0x1, -R0.reuse ;  /* 0x0000000125258824 */ /* 0x100fe200078e0a00 */
[----:B------:R-:W-:Y:S01]  /*0b20*/  ISETP.GT.U32.AND P0, PT, R0, R39, PT ;  /* 0x000000270000720c */ /* 0x000fe20003f04070 */
[----:B------:R-:W-:Y:S01]  /*0b30*/  IMAD.MOV R5, RZ, RZ, -R5 ;  /* 0x000000ffff057224 */ /* 0x000fe200078e0a05 */
[----:B------:R-:W-:Y:S01]  /*0b40*/  LOP3.LUT R18, R3, 0x38, RZ, 0xfc, !PT ;  /* 0x0000003803127812 */ /* 0x000fe200078efcff */
[----:B------:R-:W-:Y:S01]  /*0b50*/  @!P3 IMAD.IADD R8, R8, 0x1, -R17 ;  /* 0x000000010808b824 */ /* 0x000fe200078e0a11 */
[C---:B------:R-:W-:Y:S01]  /*0b60*/  ISETP.GT.U32.AND P3, PT, R0.reuse, R37, PT ;  /* 0x000000250000720c */ /* 0x040fe20003f64070 */
[----:B------:R-:W-:Y:S01]  /*0b70*/  @!P2 IMAD.MOV R137, RZ, RZ, -R137 ;  /* 0x000000ffff89a224 */ /* 0x000fe200078e0a89 */
[----:B------:R-:W-:Y:S01]  /*0b80*/  IABS R123, R18 ;  /* 0x00000012007b7213 */ /* 0x000fe20000000000 */
[----:B------:R-:W-:Y:S01]  /*0b90*/  @!P6 IMAD.IADD R135, R135, 0x1, -R0 ;  /* 0x000000018787e824 */ /* 0x000fe200078e0a00 */
[----:B------:R-:W-:Y:S01]  /*0ba0*/  ISETP.GT.U32.AND P5, PT, R17, R8, PT ;  /* 0x000000081100720c */ /* 0x000fe20003fa4070 */
[----:B------:R-:W-:Y:S01]  /*0bb0*/  IMAD R41, R0, R5, R41 ;  /* 0x0000000500297224 */ /* 0x000fe200078e0229 */
[----:B------:R-:W-:Y:S01]  /*0bc0*/  ISETP.GE.AND P6, PT, R11, RZ, PT ;  /* 0x000000ff0b00720c */ /* 0x000fe20003fc6270 */
[----:B------:R-:W-:Y:S01]  /*0bd0*/  IMAD.HI.U32 R5, R2, R133, RZ ;  /* 0x0000008502057227 */ /* 0x000fe200078e00ff */
[----:B------:R-:W-:-:S02]  /*0be0*/  ISETP.GT.U32.AND P2, PT, R0, R135, PT ;  /* 0x000000870000720c */ /* 0x000fc40003f44070 */
[C---:B------:R-:W-:Y:S01]  /*0bf0*/  LOP3.LUT R11, R3.reuse, 0x24, RZ, 0xfc, !PT ;  /* 0x00000024030b7812 */ /* 0x040fe200078efcff */
[----:B------:R-:W-:Y:S01]  /*0c00*/  IMAD.MOV R5, RZ, RZ, -R5 ;  /* 0x000000ffff057224 */ /* 0x000fe200078e0a05 */
[----:B------:R-:W-:Y:S01]  /*0c10*/  LOP3.LUT R20, R3, 0x170, RZ, 0xfc, !PT ;  /* 0x0000017003147812 */ /* 0x000fe200078efcff */
[--C-:B------:R-:W-:Y:S01]  /*0c20*/  @!P0 IMAD.IADD R39, R39, 0x1, -R0.reuse ;  /* 0x0000000127278824 */ /* 0x100fe200078e0a00 */
[----:B------:R-:W-:Y:S01]  /*0c30*/  IABS R47, R11 ;  /* 0x0000000b002f7213 */ /* 0x000fe20000000000 */
[C---:B------:R-:W-:Y:S01]  /*0c40*/  IMAD R133, R0.reuse, R5, R133 ;  /* 0x0000000500857224 */ /* 0x040fe200078e0285 */
[----:B------:R-:W-:Y:S01]  /*0c50*/  LOP3.LUT R5, R3, 0x18, RZ, 0xfc, !PT ;  /* 0x0000001803057812 */ /* 0x000fe200078efcff */
[----:B------:R-:W-:Y:S01]  /*0c60*/  @!P3 IMAD.IADD R37, R37, 0x1, -R0 ;  /* 0x000000012525b824 */ /* 0x000fe200078e0a00 */
[----:B------:R-:W-:Y:S01]  /*0c70*/  ISETP.GT.U32.AND P0, PT, R0, R39, PT ;  /* 0x000000270000720c */ /* 0x000fe20003f04070 */
[----:B------:R-:W-:Y:S01]  /*0c80*/  IMAD.HI.U32 R9, R2, R43, RZ ;  /* 0x0000002b02097227 */ /* 0x000fe200078e00ff */
[----:B------:R-:W-:-:S02]  /*0c90*/  ISETP.GT.U32.AND P3, PT, R0, R41, PT ;  /* 0x000000290000720c */ /* 0x000fc40003f64070 */
[----:B------:R-:W-:Y:S01]  /*0ca0*/  IABS R131, R5 ;  /* 0x0000000500837213 */ /* 0x000fe20000000000 */
[--C-:B------:R-:W-:Y:S01]  /*0cb0*/  @!P2 IMAD.IADD R135, R135, 0x1, -R0.reuse ;  /* 0x000000018787a824 */ /* 0x100fe200078e0a00 */
[C---:B------:R-:W-:Y:S01]  /*0cc0*/  ISETP.GT.U32.AND P2, PT, R0.reuse, R133, PT ;  /* 0x000000850000720c */ /* 0x040fe20003f44070 */
[----:B------:R-:W-:Y:S01]  /*0cd0*/  IMAD.MOV R9, RZ, RZ, -R9 ;  /* 0x000000ffff097224 */ /* 0x000fe200078e0a09 */
[C---:B------:R-:W-:Y:S01]  /*0ce0*/  LOP3.LUT R21, R3.reuse, 0x174, RZ, 0xfc, !PT ;  /* 0x0000017403157812 */ /* 0x040fe200078efcff */
[----:B------:R-:W-:Y:S01]  /*0cf0*/  @!P1 IMAD.MOV R135, RZ, RZ, -R135 ;  /* 0x000000ffff879224 */ /* 0x000fe200078e0a87 */
[C---:B------:R-:W-:Y:S01]  /*0d00*/  LOP3.LUT R23, R3.reuse, 0x188, RZ, 0xfc, !PT ;  /* 0x0000018803177812 */ /* 0x040fe200078efcff */
[----:B------:R-:W-:Y:S01]  /*0d10*/  IMAD R43, R0, R9, R43 ;  /* 0x00000009002b7224 */ /* 0x000fe200078e022b */
[----:B------:R-:W-:Y:S01]  /*0d20*/  LOP3.LUT R9, R3, 0x1c, RZ, 0xfc, !PT ;  /* 0x0000001c03097812 */ /* 0x000fe200078efcff */
[--C-:B------:R-:W-:Y:S01]  /*0d30*/  @!P0 IMAD.IADD R39, R39, 0x1, -R0.reuse ;  /* 0x0000000127278824 */ /* 0x100fe200078e0a00 */
[----:B------:R-:W-:Y:S01]  /*0d40*/  ISETP.GE.AND P0, PT, R12, RZ, PT ;  /* 0x000000ff0c00720c */ /* 0x000fe20003f06270 */
[--C-:B------:R-:W-:Y:S01]  /*0d50*/  @!P3 IMAD.IADD R41, R41, 0x1, -R0.reuse ;  /* 0x000000012929b824 */ /* 0x100fe200078e0a00 */
[----:B------:R-:W-:Y:S01]  /*0d60*/  IABS R45, R9 ;  /* 0x00000009002d7213 */ /* 0x000fe20000000000 */
[----:B------:R-:W-:Y:S01]  /*0d70*/  @!P4 IMAD.MOV R39, RZ, RZ, -R39 ;  /* 0x000000ffff27c224 */ /* 0x000fe200078e0a27 */
[----:B------:R-:W-:Y:S01]  /*0d80*/  ISETP.GE.AND P4, PT, R5, RZ, PT ;  /* 0x000000ff0500720c */ /* 0x000fe20003f86270 */
[----:B------:R-:W-:Y:S01]  /*0d90*/  @!P2 IMAD.IADD R133, R133, 0x1, -R0 ;  /* 0x000000018585a824 */ /* 0x000fe200078e0a00 */
[----:B------:R-:W-:Y:S01]  /*0da0*/  ISETP.GT.U32.AND P3, PT, R0, R41, PT ;  /* 0x000000290000720c */ /* 0x000fe20003f64070 */
[----:B------:R-:W-:Y:S01]  /*0db0*/  IMAD.HI.U32 R5, R2, R131, RZ ;  /* 0x0000008302057227 */ /* 0x000fe200078e00ff */
[----:B------:R-:W-:-:S02]  /*0dc0*/  ISETP.GE.AND P1, PT, R9, RZ, PT ;  /* 0x000000ff0900720c */ /* 0x000fc40003f26270 */
[----:B------:R-:W-:Y:S01]  /*0dd0*/  ISETP.GT.U32.AND P2, PT, R0, R133, PT ;  /* 0x000000850000720c */ /* 0x000fe20003f44070 */
[----:B------:R-:W-:Y:S01]  /*0de0*/  IMAD.HI.U32 R9, R2, R45, RZ ;  /* 0x0000002d02097227 */ /* 0x000fe200078e00ff */
[C---:B------:R-:W-:Y:S02]  /*0df0*/  LOP3.LUT R12, R3.reuse, 0x28, RZ, 0xfc, !PT ;  /* 0x00000028030c7812 */ /* 0x040fe400078efcff */
[----:B------:R-:W-:Y:S01]  /*0e00*/  IABS R167, R23 ;  /* 0x0000001700a77213 */ /* 0x000fe20000000000 */
[----:B------:R-:W-:Y:S01]  /*0e10*/  IMAD.MOV R5, RZ, RZ, -R5 ;  /* 0x000000ffff057224 */ /* 0x000fe200078e0a05 */
[----:B------:R-:W-:Y:S01]  /*0e20*/  IABS R127, R12 ;  /* 0x0000000c007f7213 */ /* 0x000fe20000000000 */
[----:B------:R-:W-:Y:S01]  /*0e30*/  @!P5 IMAD.IADD R8, R8, 0x1, -R17 ;  /* 0x000000010808d824 */ /* 0x000fe200078e0a11 */
[C---:B------:R-:W-:Y:S01]  /*0e40*/  ISETP.GE.AND P5, PT, R3.reuse, RZ, PT ;  /* 0x000000ff0300720c */ /* 0x040fe20003fa6270 */
[----:B------:R-:W-:Y:S01]  /*0e50*/  IMAD.MOV R9, RZ, RZ, -R9 ;  /* 0x000000ffff097224 */ /* 0x000fe200078e0a09 */
[C---:B------:R-:W-:Y:S01]  /*0e60*/  LOP3.LUT R17, R3.reuse, 0x34, RZ, 0xfc, !PT ;  /* 0x0000003403117812 */ /* 0x040fe200078efcff */
[C---:B------:R-:W-:Y:S01]  /*0e70*/  IMAD R131, R0.reuse, R5, R131 ;  /* 0x0000000500837224 */ /* 0x040fe200078e0283 */
[----:B------:R-:W-:Y:S01]  /*0e80*/  LOP3.LUT R24, R3, 0x1c4, RZ, 0xfc, !PT ;  /* 0x000001c403187812 */ /* 0x000fe200078efcff */
[--C-:B------:R-:W-:Y:S01]  /*0e90*/  @!P3 IMAD.IADD R41, R41, 0x1, -R0.reuse ;  /* 0x000000012929b824 */ /* 0x100fe200078e0a00 */
[C---:B------:R-:W-:Y:S01]  /*0ea0*/  ISETP.GT.U32.AND P3, PT, R0.reuse, R43, PT ;  /* 0x0000002b0000720c */ /* 0x040fe20003f64070 */
[C---:B------:R-:W-:Y:S01]  /*0eb0*/  IMAD R45, R0.reuse, R9, R45 ;  /* 0x00000009002d7224 */ /* 0x040fe200078e022d */
[----:B------:R-:W-:Y:S01]  /*0ec0*/  IABS R51, R17 ;  /* 0x0000001100337213 */ /* 0x000fe20000000000 */
[----:B------:R-:W-:Y:S01]  /*0ed0*/  @!P2 IMAD.IADD R133, R133, 0x1, -R0 ;  /* 0x000000018585a824 */ /* 0x000fe200078e0a00 */
[C---:B------:R-:W-:Y:S01]  /*0ee0*/  ISETP.GT.U32.AND P2, PT, R0.reuse, R131, PT ;  /* 0x000000830000720c */ /* 0x040fe20003f44070 */
[----:B------:R-:W-:Y:S01]  /*0ef0*/  @!P6 IMAD.MOV R41, RZ, RZ, -R41 ;  /* 0x000000ffff29e224 */ /* 0x000fe200078e0a29 */
[----:B------:R-:W-:Y:S01]  /*0f00*/  ISETP.GT.U32.AND P6, PT, R0, R45, PT ;  /* 0x0000002d0000720c */ /* 0x000fe20003fc4070 */
[----:B------:R-:W-:Y:S01]  /*0f10*/  @!P5 IMAD.MOV R37, RZ, RZ, -R37 ;  /* 0x000000ffff25d224 */ /* 0x000fe200078e0a25 */
[----:B------:R-:W-:Y:S01]  /*0f20*/  ISETP.GE.AND P5, PT, R10, RZ, PT ;  /* 0x000000ff0a00720c */ /* 0x000fe20003fa6270 */
[----:B------:R-:W-:Y:S01]  /*0f30*/  IMAD.HI.U32 R9, R2, R47, RZ ;  /* 0x0000002f02097227 */ /* 0x000fe200078e00ff */
[----:B------:R-:W-:-:S02]  /*0f40*/  LOP3.LUT R10, R3, 0x20, RZ, 0xfc, !PT ;  /* 0x00000020030a7812 */ /* 0x000fc400078efcff */
[----:B------:R-:W-:Y:S01]  /*0f50*/  IABS R153, R24 ;  /* 0x0000001800997213 */ /* 0x000fe20000000000 */
[--C-:B------:R-:W-:Y:S01]  /*0f60*/  @!P3 IMAD.IADD R43, R43, 0x1, -R0.reuse ;  /* 0x000000012b2bb824 */ /* 0x100fe200078e0a00 */
[----:B------:R-:W-:Y:S01]  /*0f70*/  IABS R129, R10 ;  /* 0x0000000a00817213 */ /* 0x000fe20000000000 */
[----:B------:R-:W-:Y:S01]  /*0f80*/  IMAD.MOV R9, RZ, RZ, -R9 ;  /* 0x000000ffff097224 */ /* 0x000fe200078e0a09 */
[----:B------:R-:W-:Y:S01]  /*0f90*/  LOP3.LUT R26, R3, 0x1c8, RZ, 0xfc, !PT ;  /* 0x000001c8031a7812 */ /* 0x000fe200078efcff */
[--C-:B------:R-:W-:Y:S01]  /*0fa0*/  @!P2 IMAD.IADD R131, R131, 0x1, -R0.reuse ;  /* 0x000000018383a824 */ /* 0x100fe200078e0a00 */
[----:B------:R-:W-:Y:S01]  /*0fb0*/  ISETP.GT.U32.AND P3, PT, R0, R43, PT ;  /* 0x0000002b0000720c */ /* 0x000fe20003f64070 */
[----:B------:R-:W-:Y:S01]  /*0fc0*/  @!P6 IMAD.IADD R45, R45, 0x1, -R0 ;  /* 0x000000012d2de824 */ /* 0x000fe200078e0a00 */
[----:B------:R-:W-:Y:S01]  /*0fd0*/  LOP3.LUT R30, R3, 0x1d0, RZ, 0xfc, !PT ;  /* 0x000001d0031e7812 */ /* 0x000fe200078efcff */
[----:B------:R-:W-:Y:S01]  /*0fe0*/  IMAD.HI.U32 R5, R2, R129, RZ ;  /* 0x0000008102057227 */ /* 0x000fe200078e00ff */
[----:B------:R-:W-:-:S02]  /*0ff0*/  ISETP.GT.U32.AND P2, PT, R0, R131, PT ;  /* 0x000000830000720c */ /* 0x000fc40003f44070 */
[C---:B------:R-:W-:Y:S01]  /*1000*/  ISETP.GT.U32.AND P6, PT, R0.reuse, R45, PT ;  /* 0x0000002d0000720c */ /* 0x040fe20003fc4070 */
[----:B------:R-:W-:Y:S01]  /*1010*/  IMAD.MOV R5, RZ, RZ, -R5 ;  /* 0x000000ffff057224 */ /* 0x000fe200078e0a05 */
[C---:B------:R-:W-:Y:S01]  /*1020*/  LOP3.LUT R28, R3.reuse, 0x1cc, RZ, 0xfc, !PT ;  /* 0x000001cc031c7812 */ /* 0x040fe200078efcff */
[C---:B------:R-:W-:Y:S01]  /*1030*/  IMAD R47, R0.reuse, R9, R47 ;  /* 0x00000009002f7224 */ /* 0x040fe200078e022f */
[C---:B------:R-:W-:Y:S01]  /*1040*/  LOP3.LUT R34, R3.reuse, 0x1d8, RZ, 0xfc, !PT ;  /* 0x000001d803227812 */ /* 0x040fe200078efcff */
[----:B------:R-:W-:Y:S01]  /*1050*/  IMAD R129, R0, R5, R129 ;  /* 0x0000000500817224 */ /* 0x000fe200078e0281 */
[----:B------:R-:W-:Y:S01]  /*1060*/  IABS R151, R28 ;  /* 0x0000001c00977213 */ /* 0x000fe20000000000 */
[----:B------:R-:W-:Y:S01]  /*1070*/  IMAD.HI.U32 R5, R2, R127, RZ ;  /* 0x0000007f02057227 */ /* 0x000fe200078e00ff */
[C---:B------:R-:W-:Y:S02]  /*1080*/  LOP3.LUT R32, R3.reuse, 0x1d4, RZ, 0xfc, !PT ;  /* 0x000001d403207812 */ /* 0x040fe400078efcff */
[----:B------:R-:W-:Y:S01]  /*1090*/  LOP3.LUT R36, R3, 0x1dc, RZ, 0xfc, !PT ;  /* 0x000001dc03247812 */ /* 0x000fe200078efcff */
[--C-:B------:R-:W-:Y:S01]  /*10a0*/  @!P2 IMAD.IADD R131, R131, 0x1, -R0.reuse ;  /* 0x000000018383a824 */ /* 0x100fe200078e0a00 */
[----:B------:R-:W-:Y:S01]  /*10b0*/  ISETP.GT.U32.AND P2, PT, R0, R129, PT ;  /* 0x000000810000720c */ /* 0x000fe20003f44070 */
[----:B------:R-:W-:Y:S01]  /*10c0*/  @!P5 IMAD.MOV R133, RZ, RZ, -R133 ;  /* 0x000000ffff85d224 */ /* 0x000fe200078e0a85 */
[----:B------:R-:W-:Y:S01]  /*10d0*/  ISETP.GE.AND P5, PT, R10, RZ, PT ;  /* 0x000000ff0a00720c */ /* 0x000fe20003fa6270 */
[----:B------:R-:W-:Y:S01]  /*10e0*/  @!P6 IMAD.IADD R45, R45, 0x1, -R0 ;  /* 0x000000012d2de824 */ /* 0x000fe200078e0a00 */
[----:B------:R-:W-:Y:S01]  /*10f0*/  ISETP.GT.U32.AND P6, PT, R0, R47, PT ;  /* 0x0000002f0000720c */ /* 0x000fe20003fc4070 */
[----:B------:R-:W-:Y:S01]  /*1100*/  IMAD.MOV R10, RZ, RZ, -R5 ;  /* 0x000000ffff0a7224 */ /* 0x000fe200078e0a05 */
[----:B------:R-:W-:Y:S01]  /*1110*/  IABS R117, R32 ;  /* 0x0000002000757213 */ /* 0x000fe20000000000 */
[----:B------:R-:W-:Y:S01]  /*1120*/  IMAD.HI.U32 R5, R2, R49, RZ ;  /* 0x0000003102057227 */ /* 0x000fe200078e00ff */
[----:B------:R-:W-:-:S02]  /*1130*/  IABS R143, R36 ;  /* 0x00000024008f7213 */ /* 0x000fc40000000000 */
[----:B------:R-:W-:Y:S01]  /*1140*/  LOP3.LUT R46, R3, 0x1e0, RZ, 0xfc, !PT ;  /* 0x000001e0032e7812 */ /* 0x000fe200078efcff */
[--C-:B------:R-:W-:Y:S01]  /*1150*/  @!P3 IMAD.IADD R43, R43, 0x1, -R0.reuse ;  /* 0x000000012b2bb824 */ /* 0x100fe200078e0a00 */
[----:B------:R-:W-:Y:S01]  /*1160*/  ISETP.GE.AND P3, PT, R11, RZ, PT ;  /* 0x000000ff0b00720c */ /* 0x000fe20003f66270 */
[C---:B------:R-:W-:Y:S01]  /*1170*/  IMAD R127, R0.reuse, R10, R127 ;  /* 0x0000000a007f7224 */ /* 0x040fe200078e027f */
[C---:B------:R-:W-:Y:S01]  /*1180*/  LOP3.LUT R50, R3.reuse, 0x1e8, RZ, 0xfc, !PT ;  /* 0x000001e803327812 */ /* 0x040fe200078efcff */
[----:B------:R-:W-:Y:S01]  /*1190*/  IMAD.MOV R11, RZ, RZ, -R5 ;  /* 0x000000ffff0b7224 */ /* 0x000fe200078e0a05 */
[----:B------:R-:W-:Y:S01]  /*11a0*/  LOP3.LUT R48, R3, 0x1e4, RZ, 0xfc, !PT ;  /* 0x000001e403307812 */ /* 0x000fe200078efcff */
[--C-:B------:R-:W-:Y:S01]  /*11b0*/  @!P2 IMAD.IADD R129, R129, 0x1, -R0.reuse ;  /* 0x000000018181a824 */ /* 0x100fe200078e0a00 */
[C---:B------:R-:W-:Y:S01]  /*11c0*/  ISETP.GT.U32.AND P2, PT, R0.reuse, R127, PT ;  /* 0x0000007f0000720c */ /* 0x040fe20003f44070 */
[----:B------:R-:W-:Y:S01]  /*11d0*/  IMAD R49, R0, R11, R49 ;  /* 0x0000000b00317224 */ /* 0x000fe200078e0231 */
[----:B------:R-:W-:Y:S01]  /*11e0*/  LOP3.LUT R11, R3, 0x40, RZ, 0xfc, !PT ;  /* 0x00000040030b7812 */ /* 0x000fe200078efcff */
[----:B------:R-:W-:Y:S01]  /*11f0*/  @!P6 IMAD.IADD R47, R47, 0x1, -R0 ;  /* 0x000000012f2fe824 */ /* 0x000fe200078e0a00 */
[----:B------:R-:W-:Y:S01]  /*1200*/  IABS R149, R50 ;  /* 0x0000003200957213 */ /* 0x000fe20000000000 */
[----:B------:R-:W-:Y:S01]  /*1210*/  IMAD.HI.U32 R9, R2, R125, RZ ;  /* 0x0000007d02097227 */ /* 0x000fe200078e00ff */
[----:B------:R-:W-:-:S02]  /*1220*/  ISETP.GT.U32.AND P6, PT, R0, R49, PT ;  /* 0x000000310000720c */ /* 0x000fc40003fc4070 */
[----:B------:R-:W-:Y:S01]  /*1230*/  IABS R121, R11 ;  /* 0x0000000b00797213 */ /* 0x000fe20000000000 */
[----:B------:R-:W-:Y:S01]  /*1240*/  IMAD.MOV R9, RZ, RZ, -R9 ;  /* 0x000000ffff097224 */ /* 0x000fe200078e0a09 */
[C---:B------:R-:W-:Y:S01]  /*1250*/  LOP3.LUT R52, R3.reuse, 0x1ec, RZ, 0xfc, !PT ;  /* 0x000001ec03347812 */ /* 0x040fe200078efcff */
[----:B------:R-:W-:Y:S01]  /*1260*/  IMAD.HI.U32 R5, R2, R123, RZ ;  /* 0x0000007b02057227 */ /* 0x000fe200078e00ff */
[C---:B------:R-:W-:Y:S02]  /*1270*/  LOP3.LUT R54, R3.reuse, 0x1f0, RZ, 0xfc, !PT ;  /* 0x000001f003367812 */ /* 0x040fe400078efcff */
        /* <DEDUP_REMOVED lines=8> */
[C---:B------:R-:W-:Y:S01]  /*1300*/  ISETP.GT.U32.AND P1, PT, R0.reuse, R125, PT ;  /* 0x0000007d0000720c */ /* 0x040fe20003f24070 */
[----:B------:R-:W-:Y:S01]  /*1310*/  IMAD.MOV R5, RZ, RZ, -R5 ;  /* 0x000000ffff057224 */ /* 0x000fe200078e0a05 */
[----:B------:R-:W-:Y:S01]  /*1320*/  IABS R145, R52 ;  /* 0x0000003400917213 */ /* 0x000fe20000000000 */
[----:B------:R-:W-:Y:S01]  /*1330*/  @!P4 IMAD.MOV R131, RZ, RZ, -R131 ;  /* 0x000000ffff83c224 */ /* 0x000fe200078e0a83 */
[----:B------:R-:W-:Y:S01]  /*1340*/  ISETP.GT.U32.AND P4, PT, R0, R49, PT ;  /* 0x000000310000720c */ /* 0x000fe20003f84070 */
[----:B------:R-:W-:Y:S01]  /*1350*/  IMAD.HI.U32 R10, R2, R51, RZ ;  /* 0x00000033020a7227 */ /* 0x000fe200078e00ff */
[----:B------:R-:W-:-:S02]  /*1360*/  IABS R119, R56 ;  /* 0x0000003800777213 */ /* 0x000fc40000000000 */
[----:B-1----:R-:W-:Y:S01]  /*1370*/  LOP3.LUT R7, R4, 0x1f, RZ, 0xc0, !PT ;  /* 0x0000001f04077812 */ /* 0x002fe200078ec0ff */
[C---:B------:R-:W-:Y:S02]  /*1380*/  IMAD R123, R0.reuse, R5, R123 ;  /* 0x00000005007b7224 */ /* 0x040fe400078e027b */
[----:B------:R-:W-:Y:S01]  /*1390*/  @!P0 IMAD.MOV R43, RZ, RZ, -R43 ;  /* 0x000000ffff2b8224 */ /* 0x000fe200078e0a2b */
[C---:B------:R-:W-:Y:S01]  /*13a0*/  ISETP.GT.U32.AND P0, PT, R0.reuse, R47, PT ;  /* 0x0000002f0000720c */ /* 0x040fe20003f04070 */
[----:B------:R-:W-:Y:S02]  /*13b0*/  IMAD.MOV R10, RZ, RZ, -R10 ;  /* 0x000000ffff0a7224 */ /* 0x000fe400078e0a0a */
[--C-:B------:R-:W-:Y:S01]  /*13c0*/  @!P6 IMAD.IADD R127, R127, 0x1, -R0.reuse ;  /* 0x000000017f7fe824 */ /* 0x100fe200078e0a00 */
[C---:B------:R-:W-:Y:S01]  /*13d0*/  ISETP.GT.U32.AND P6, PT, R0.reuse, R123, PT ;  /* 0x0000007b0000720c */ /* 0x040fe20003fc4070 */
[----:B------:R-:W-:Y:S01]  /*13e0*/  IMAD R51, R0, R10, R51 ;  /* 0x0000000a00337224 */ /* 0x000fe200078e0233 */
[----:B------:R-:W-:Y:S01]  /*13f0*/  LOP3.LUT R10, R3, 0x3c, RZ, 0xfc, !PT ;  /* 0x0000003c030a7812 */ /* 0x000fe200078efcff */
[----:B------:R-:W-:-:S02]  /*1400*/  @!P2 IMAD.IADD R129, R129, 0x1, -R0 ;  /* 0x000000018181a824 */ /* 0x000fc400078e0a00 */
[--C-:B------:R-:W-:Y:S01]  /*1410*/  @!P1 IMAD.IADD R125, R125, 0x1, -R0.reuse ;  /* 0x000000017d7d9824 */ /* 0x100fe200078e0a00 */
[----:B------:R-:W-:Y:S01]  /*1420*/  IABS R53, R10 ;  /* 0x0000000a00357213 */ /* 0x000fe20000000000 */
[----:B------:R-:W-:Y:S01]  /*1430*/  IMAD.HI.U32 R9, R2, R121, RZ ;  /* 0x0000007902097227 */ /* 0x000fe200078e00ff */
[----:B------:R-:W-:Y:S02]  /*1440*/  ISETP.GT.U32.AND P2, PT, R0, R51, PT ;  /* 0x000000330000720c */ /* 0x000fe40003f44070 */
[----:B------:R-:W-:Y:S01]  /*1450*/  ISETP.GE.AND P1, PT, R16, RZ, PT ;  /* 0x000000ff1000720c */ /* 0x000fe20003f26270 */
[--C-:B------:R-:W-:Y:S01]  /*1460*/  @!P4 IMAD.IADD R49, R49, 0x1, -R0.reuse ;  /* 0x000000013131c824 */ /* 0x100fe200078e0a00 */
[----:B------:R-:W-:Y:S01]  /*1470*/  ISETP.GE.AND P4, PT, R14, RZ, PT ;  /* 0x000000ff0e00720c */ /* 0x000fe20003f86270 */
[----:B------:R-:W-:Y:S01]  /*1480*/  @!P5 IMAD.MOV R129, RZ, RZ, -R129 ;  /* 0x000000ffff81d224 */ /* 0x000fe200078e0a81 */
[----:B------:R-:W-:Y:S01]  /*1490*/  ISETP.GT.U32.AND P5, PT, R0, R125, PT ;  /* 0x0000007d0000720c */ /* 0x000fe20003fa4070 */
[----:B------:R-:W-:Y:S01]  /*14a0*/  IMAD.MOV R9, RZ, RZ, -R9 ;  /* 0x000000ffff097224 */ /* 0x000fe200078e0a09 */
[----:B------:R-:W-:Y:S01]  /*14b0*/  LOP3.LUT R14, R3, 0x64, RZ, 0xfc, !PT ;  /* 0x00000064030e7812 */ /* 0x000fe200078efcff */
[----:B------:R-:W-:Y:S01]  /*14c0*/  @!P0 IMAD.IADD R47, R47, 0x1, -R0 ;  /* 0x000000012f2f8824 */ /* 0x000fe200078e0a00 */
[----:B------:R-:W-:Y:S01]  /*14d0*/  ISETP.GE.AND P0, PT, R12, RZ, PT ;  /* 0x000000ff0c00720c */ /* 0x000fe20003f06270 */
[----:B------:R-:W-:Y:S01]  /*14e0*/  IMAD.HI.U32 R5, R2, R53, RZ ;  /* 0x0000003502057227 */ /* 0x000fe200078e00ff */
[----:B------:R-:W-:-:S02]  /*14f0*/  LOP3.LUT R12, R3, 0x48, RZ, 0xfc, !PT ;  /* 0x00000048030c7812 */ /* 0x000fc400078efcff */
[----:B------:R-:W-:Y:S01]  /*1500*/  IABS R109, R14 ;  /* 0x0000000e006d7213 */ /* 0x000fe20000000000 */
[C---:B------:R-:W-:Y:S01]  /*1510*/  IMAD R121, R0.reuse, R9, R121 ;  /* 0x0000000900797224 */ /* 0x040fe200078e0279 */
[----:B------:R-:W-:Y:S01]  /*1520*/  LOP3.LUT R9, R3, 0x44, RZ, 0xfc, !PT ;  /* 0x0000004403097812 */ /* 0x000fe200078efcff */
[--C-:B------:R-:W-:Y:S01]  /*1530*/  @!P6 IMAD.IADD R123, R123, 0x1, -R0.reuse ;  /* 0x000000017b7be824 */ /* 0x100fe200078e0a00 */
[----:B------:R-:W-:Y:S01]  /*1540*/  IABS R57, R12 ;  /* 0x0000000c00397213 */ /* 0x000fe20000000000 */
[----:B------:R-:W-:Y:S01]  /*1550*/  IMAD.MOV R5, RZ, RZ, -R5 ;  /* 0x000000ffff057224 */ /* 0x000fe200078e0a05 */
[----:B------:R-:W-:Y:S01]  /*1560*/  IABS R55, R9 ;  /* 0x0000000900377213 */ /* 0x000fe20000000000 */
[----:B------:R-:W-:Y:S01]  /*1570*/  @!P4 IMAD.MOV R49, RZ, RZ, -R49 ;  /* 0x000000ffff31c224 */ /* 0x000fe200078e0a31 */
[C---:B------:R-:W-:Y:S01]  /*1580*/  ISETP.GT.U32.AND P6, PT, R0.reuse, R123, PT ;  /* 0x0000007b0000720c */ /* 0x040fe20003fc4070 */
[----:B------:R-:W-:Y:S01]  /*1590*/  IMAD R53, R0, R5, R53 ;  /* 0x0000000500357224 */ /* 0x000fe200078e0235 */
[----:B------:R-:W-:Y:S01]  /*15a0*/  ISETP.GE.AND P4, PT, R18, RZ, PT ;  /* 0x000000ff1200720c */ /* 0x000fe20003f86270 */
[----:B------:R-:W-:Y:S01]  /*15b0*/  @!P5 IMAD.IADD R125, R125, 0x1, -R0 ;  /* 0x000000017d7dd824 */ /* 0x000fe200078e0a00 */
[----:B------:R-:W-:Y:S01]  /*15c0*/  ISETP.GT.U32.AND P5, PT, R0, R121, PT ;  /* 0x000000790000720c */ /* 0x000fe20003fa4070 */
[----:B------:R-:W-:Y:S01]  /*15d0*/  IMAD.HI.U32 R5, R2, R55, RZ ;  /* 0x0000003702057227 */ /* 0x000fe200078e00ff */
[----:B------:R-:W-:-:S02]  /*15e0*/  LOP3.LUT R16, R3, 0x8c, RZ, 0xfc, !PT ;  /* 0x0000008c03107812 */ /* 0x000fc400078efcff */
[----:B------:R-:W-:Y:S01]  /*15f0*/  LOP3.LUT R18, R3, 0x15c, RZ, 0xfc, !PT ;  /* 0x0000015c03127812 */ /* 0x000fe200078efcff */
[----:B------:R-:W-:Y:S01]  /*1600*/  @!P0 IMAD.MOV R127, RZ, RZ, -R127 ;  /* 0x000000ffff7f8224 */ /* 0x000fe200078e0a7f */
[C---:B------:R-:W-:Y:S01]  /*1610*/  ISETP.GT.U32.AND P0, PT, R0.reuse, R53, PT ;  /* 0x000000350000720c */ /* 0x040fe20003f04070 */
[----:B------:R-:W-:Y:S01]  /*1620*/  IMAD.MOV R5, RZ, RZ, -R5 ;  /* 0x000000ffff057224 */ /* 0x000fe200078e0a05 */
[----:B------:R-:W-:Y:S01]  /*1630*/  IABS R99, R16 ;  /* 0x0000001000637213 */ /* 0x000fe20000000000 */
[--C-:B------:R-:W-:Y:S01]  /*1640*/  @!P6 IMAD.IADD R123, R123, 0x1, -R0.reuse ;  /* 0x000000017b7be824 */ /* 0x100fe200078e0a00 */
[----:B------:R-:W-:Y:S01]  /*1650*/  ISETP.GE.AND P6, PT, R11, RZ, PT ;  /* 0x000000ff0b00720c */ /* 0x000fe20003fc6270 */
[C---:B------:R-:W-:Y:S01]  /*1660*/  IMAD R55, R0.reuse, R5, R55 ;  /* 0x0000000500377224 */ /* 0x040fe200078e0237 */
[----:B------:R-:W-:Y:S01]  /*1670*/  LOP3.LUT R5, R3, 0x4c, RZ, 0xfc, !PT ;  /* 0x0000004c03057812 */ /* 0x000fe200078efcff */
[--C-:B------:R-:W-:Y:S01]  /*1680*/  @!P5 IMAD.IADD R121, R121, 0x1, -R0.reuse ;  /* 0x000000017979d824 */ /* 0x100fe200078e0a00 */
[----:B------:R-:W-:Y:S01]  /*1690*/  LOP3.LUT R11, R3, 0x54, RZ, 0xfc, !PT ;  /* 0x00000054030b7812 */ /* 0x000fe200078efcff */
[----:B------:R-:W-:Y:S01]  /*16a0*/  @!P4 IMAD.MOV R123, RZ, RZ, -R123 ;  /* 0x000000ffff7bc224 */ /* 0x000fe200078e0a7b */
[C---:B------:R-:W-:Y:S01]  /*16b0*/  ISETP.GT.U32.AND P4, PT, R0.reuse, R55, PT ;  /* 0x000000370000720c */ /* 0x040fe20003f84070 */
[--C-:B------:R-:W-:Y:S01]  /*16c0*/  @!P2 IMAD.IADD R51, R51, 0x1, -R0.reuse ;  /* 0x000000013333a824 */ /* 0x100fe200078e0a00 */
[----:B------:R-:W-:Y:S01]  /*16d0*/  ISETP.GT.U32.AND P5, PT, R0, R121, PT ;  /* 0x000000790000720c */ /* 0x000fe20003fa4070 */
[----:B------:R-:W-:Y:S01]  /*16e0*/  @!P0 IMAD.IADD R53, R53, 0x1, -R0 ;  /* 0x0000000135358824 */ /* 0x000fe200078e0a00 */
[----:B------:R-:W-:Y:S01]  /*16f0*/  ISETP.GE.AND P0, PT, R9, RZ, PT ;  /* 0x000000ff0900720c */ /* 0x000fe20003f06270 */
[----:B------:R-:W-:Y:S01]  /*1700*/  IMAD.HI.U32 R9, R2, R57, RZ ;  /* 0x0000003902097227 */ /* 0x000fe200078e00ff */
[----:B------:R-:W-:-:S02]  /*1710*/  IABS R115, R5 ;  /* 0x0000000500737213 */ /* 0x000fc40000000000 */
[----:B------:R-:W-:Y:S01]  /*1720*/  IABS R113, R11 ;  /* 0x0000000b00717213 */ /* 0x000fe20000000000 */
[----:B------:R-:W-:Y:S01]  /*1730*/  @!P3 IMAD.MOV R47, RZ, RZ, -R47 ;  /* 0x000000ffff2fb224 */ /* 0x000fe200078e0a2f */
[C---:B------:R-:W-:Y:S01]  /*1740*/  ISETP.GT.U32.AND P3, PT, R0.reuse, R51, PT ;  /* 0x000000330000720c */ /* 0x040fe20003f64070 */
[----:B------:R-:W-:Y:S01]  /*1750*/  @!P1 IMAD.MOV R125, RZ, RZ, -R125 ;  /* 0x000000ffff7d9224 */ /* 0x000fe200078e0a7d */
[C---:B------:R-:W-:Y:S01]  /*1760*/  ISETP.GT.U32.AND P1, PT, R0.reuse, R53, PT ;  /* 0x000000350000720c */ /* 0x040fe20003f24070 */
[----:B------:R-:W-:Y:S01]  /*1770*/  IMAD.MOV R9, RZ, RZ, -R9 ;  /* 0x000000ffff097224 */ /* 0x000fe200078e0a09 */
[----:B------:R-:W-:Y:S01]  /*1780*/  ISETP.GE.AND P2, PT, R17, RZ, PT ;  /* 0x000000ff1100720c */ /* 0x000fe20003f46270 */
[--C-:B------:R-:W-:Y:S01]  /*1790*/  @!P4 IMAD.IADD R55, R55, 0x1, -R0.reuse ;  /* 0x000000013737c824 */ /* 0x100fe200078e0a00 */
[C---:B------:R-:W-:Y:S01]  /*17a0*/  LOP3.LUT R17, R3.reuse, 0x11c, RZ, 0xfc, !PT ;  /* 0x0000011c03117812 */ /* 0x040fe200078efcff */
[C---:B------:R-:W-:Y:S01]  /*17b0*/  IMAD R57, R0.reuse, R9, R57 ;  /* 0x0000000900397224 */ /* 0x040fe200078e0239 */
[----:B------:R-:W-:Y:S01]  /*17c0*/  LOP3.LUT R9, R3, 0x50, RZ, 0xfc, !PT ;  /* 0x0000005003097812 */ /* 0x000fe200078efcff */
[----:B------:R-:W-:Y:S01]  /*17d0*/  @!P5 IMAD.IADD R121, R121, 0x1, -R0 ;  /* 0x000000017979d824 */ /* 0x000fe200078e0a00 */
[----:B------:R-:W-:-:S02]  /*17e0*/  ISETP.GT.U32.AND P4, PT, R0, R55, PT ;  /* 0x000000370000720c */ /* 0x000fc40003f84070 */
[----:B------:R-:W-:Y:S01]  /*17f0*/  ISETP.GT.U32.AND P5, PT, R0, R57, PT ;  /* 0x000000390000720c */ /* 0x000fe20003fa4070 */
[--C-:B------:R-:W-:Y:S01]  /*1800*/  @!P3 IMAD.IADD R51, R51, 0x1, -R0.reuse ;  /* 0x000000013333b824 */ /* 0x100fe200078e0a00 */
[----:B------:R-:W-:Y:S01]  /*1810*/  ISETP.GE.AND P3, PT, R10, RZ, PT ;  /* 0x000000ff0a00720c */ /* 0x000fe20003f66270 */
[----:B------:R-:W-:Y:S01]  /*1820*/  @!P1 IMAD.IADD R53, R53, 0x1, -R0 ;  /* 0x0000000135359824 */ /* 0x000fe200078e0a00 */
[----:B------:R-:W-:Y:S01]  /*1830*/  ISETP.GE.AND P1, PT, R5, RZ, PT ;  /* 0x000000ff0500720c */ /* 0x000fe20003f26270 */
[C---:B------:R-:W-:Y:S01]  /*1840*/  IMAD.HI.U32 R5, R2.reuse, R115, RZ ;  /* 0x0000007302057227 */ /* 0x040fe200078e00ff */
[----:B------:R-:W-:Y:S02]  /*1850*/  IABS R59, R9 ;  /* 0x00000009003b7213 */ /* 0x000fe40000000000 */
[----:B------:R-:W-:Y:S01]  /*1860*/  IABS R215, R17 ;  /* 0x0000001100d77213 */ /* 0x000fe20000000000 */
[----:B------:R-:W-:Y:S01]  /*1870*/  IMAD.HI.U32 R10, R2, R113, RZ ;  /* 0x00000071020a7227 */ /* 0x000fe200078e00ff */
[----:B------:R-:W-:-:S03]  /*1880*/  IABS R249, R18 ;  /* 0x0000001200f97213 */ /* 0x000fc60000000000 */
[----:B------:R-:W-:Y:S02]  /*1890*/  IMAD.MOV R5, RZ, RZ, -R5 ;  /* 0x000000ffff057224 */ /* 0x000fe400078e0a05 */
[----:B------:R-:W-:Y:S02]  /*18a0*/  IMAD.MOV R10, RZ, RZ, -R10 ;  /* 0x000000ffff0a7224 */ /* 0x000fe400078e0a0a */
[--C-:B------:R-:W-:Y:S02]  /*18b0*/  @!P5 IMAD.IADD R57, R57, 0x1, -R0.reuse ;  /* 0x000000013939d824 */ /* 0x100fe400078e0a00 */
[C---:B------:R-:W-:Y:S02]  /*18c0*/  IMAD R115, R0.reuse, R5, R115 ;  /* 0x0000000500737224 */ /* 0x040fe400078e0273 */
[----:B------:R-:W-:Y:S01]  /*18d0*/  @!P4 IMAD.IADD R55, R55, 0x1, -R0 ;  /* 0x000000013737c824 */ /* 0x000fe200078e0a00 */
[C---:B------:R-:W-:Y:S01]  /*18e0*/  ISETP.GT.U32.AND P5, PT, R0.reuse, R57, PT ;  /* 0x000000390000720c */ /* 0x040fe20003fa4070 */
[C---:B------:R-:W-:Y:S01]  /*18f0*/  IMAD R113, R0.reuse, R10, R113 ;  /* 0x0000000a00717224 */ /* 0x040fe200078e0271 */
[C---:B------:R-:W-:Y:S01]  /*1900*/  ISETP.GT.U32.AND P4, PT, R0.reuse, R115, PT ;  /* 0x000000730000720c */ /* 0x040fe20003f84070 */
[----:B------:R-:W-:Y:S01]  /*1910*/  @!P3 IMAD.MOV R53, RZ, RZ, -R53 ;  /* 0x000000ffff35b224 */ /* 0x000fe200078e0a35 */
[----:B------:R-:W-:Y:S01]  /*1920*/  ISETP.GE.AND P3, PT, R9, RZ, PT ;  /* 0x000000ff0900720c */ /* 0x000fe20003f66270 */
[----:B------:R-:W-:Y:S01]  /*1930*/  @!P0 IMAD.MOV R55, RZ, RZ, -R55 ;  /* 0x000000ffff378224 */ /* 0x000fe200078e0a37 */
[----:B------:R-:W-:Y:S01]  /*1940*/  ISETP.GT.U32.AND P0, PT, R0, R113, PT ;  /* 0x000000710000720c */ /* 0x000fe20003f04070 */
[----:B------:R-:W-:-:S04]  /*1950*/  IMAD.HI.U32 R9, R2, R59, RZ ;  /* 0x0000003b02097227 */ /* 0x000fc800078e00ff */
[----:B------:R-:W-:Y:S01]  /*1960*/  @!P2 IMAD.MOV R51, RZ, RZ, -R51 ;  /* 0x000000ffff33a224 */ /* 0x000fe200078e0a33 */
[----:B------:R-:W-:Y:S01]  /*1970*/  ISETP.GE.AND P2, PT, R12, RZ, PT ;  /* 0x000000ff0c00720c */ /* 0x000fe20003f46270 */
[----:B------:R-:W-:Y:S01]  /*1980*/  IMAD.MOV R9, RZ, RZ, -R9 ;  /* 0x000000ffff097224 */ /* 0x000fe200078e0a09 */
[----:B------:R-:W-:Y:S01]  /*1990*/  LOP3.LUT R12, R3, 0x60, RZ, 0xfc, !PT ;  /* 0x00000060030c7812 */ /* 0x000fe200078efcff */
[--C-:B------:R-:W-:Y:S02]  /*19a0*/  @!P5 IMAD.IADD R57, R57, 0x1, -R0.reuse ;  /* 0x000000013939d824 */ /* 0x100fe400078e0a00 */
[C---:B------:R-:W-:Y:S01]  /*19b0*/  IMAD R59, R0.reuse, R9, R59 ;  /* 0x00000009003b7224 */ /* 0x040fe200078e023b */
[----:B------:R-:W-:Y:S01]  /*19c0*/  LOP3.LUT R9, R3, 0x58, RZ, 0xfc, !PT ;  /* 0x0000005803097812 */ /* 0x000fe200078efcff */
[--C-:B------:R-:W-:Y:S01]  /*19d0*/  @!P4 IMAD.IADD R115, R115, 0x1, -R0.reuse ;  /* 0x000000017373c824 */ /* 0x100fe200078e0a00 */
[----:B------:R-:W-:Y:S01]  /*19e0*/  IABS R63, R12 ;  /* 0x0000000c003f7213 */ /* 0x000fe20000000000 */
[----:B------:R-:W-:Y:S01]  /*19f0*/  @!P0 IMAD.IADD R113, R113, 0x1, -R0 ;  /* 0x0000000171718824 */ /* 0x000fe200078e0a00 */
[----:B------:R-:W-:Y:S01]  /*1a00*/  IABS R61, R9 ;  /* 0x00000009003d7213 */ /* 0x000fe20000000000 */
[----:B------:R-:W-:Y:S01]  /*1a10*/  @!P6 IMAD.MOV R121, RZ, RZ, -R121 ;  /* 0x000000ffff79e224 */ /* 0x000fe200078e0a79 */
[----:B------:R-:W-:Y:S01]  /*1a20*/  ISETP.GT.U32.AND P4, PT, R0, R115, PT ;  /* 0x000000730000720c */ /* 0x000fe20003f84070 */
[----:B------:R-:W-:Y:S01]  /*1a30*/  @!P2 IMAD.MOV R57, RZ, RZ, -R57 ;  /* 0x000000ffff39a224 */ /* 0x000fe200078e0a39 */
[----:B------:R-:W-:Y:S01]  /*1a40*/  ISETP.GE.AND P2, PT, R9, RZ, PT ;  /* 0x000000ff0900720c */ /* 0x000fe20003f46270 */
[----:B------:R-:W-:Y:S01]  /*1a50*/  IMAD.HI.U32 R5, R2, R61, RZ ;  /* 0x0000003d02057227 */ /* 0x000fe200078e00ff */
[----:B------:R-:W-:-:S02]  /*1a60*/  ISETP.GT.U32.AND P0, PT, R0, R113, PT ;  /* 0x000000710000720c */ /* 0x000fc40003f04070 */
[----:B------:R-:W-:Y:S01]  /*1a70*/  ISETP.GE.AND P6, PT, R11, RZ, PT ;  /* 0x000000ff0b00720c */ /* 0x000fe20003fc6270 */
[----:B------:R-:W-:Y:S01]  /*1a80*/  IMAD.HI.U32 R9, R2, R63, RZ ;  /* 0x0000003f02097227 */ /* 0x000fe200078e00ff */
[----:B------:R-:W-:Y:S02]  /*1a90*/  LOP3.LUT R11, R3, 0x5c, RZ, 0xfc, !PT ;  /* 0x0000005c030b7812 */ /* 0x000fe400078efcff */
[----:B------:R-:W-:Y:S01]  /*1aa0*/  ISETP.GT.U32.AND P5, PT, R0, R59, PT ;  /* 0x0000003b0000720c */ /* 0x000fe20003fa4070 */
[----:B------:R-:W-:Y:S01]  /*1ab0*/  IMAD.MOV R5, RZ, RZ, -R5 ;  /* 0x000000ffff057224 */ /* 0x000fe200078e0a05 */
[----:B------:R-:W-:Y:S01]  /*1ac0*/  IABS R111, R11 ;  /* 0x0000000b006f7213 */ /* 0x000fe20000000000 */
[----:B------:R-:W-:-:S04]  /*1ad0*/  IMAD.HI.U32 R10, R2, R109, RZ ;  /* 0x0000006d020a7227 */ /* 0x000fc800078e00ff */
[----:B------:R-:W-:Y:S02]  /*1ae0*/  IMAD.MOV R9, RZ, RZ, -R9 ;  /* 0x000000ffff097224 */ /* 0x000fe400078e0a09 */
[C---:B------:R-:W-:Y:S02]  /*1af0*/  IMAD R61, R0.reuse, R5, R61 ;  /* 0x00000005003d7224 */ /* 0x040fe400078e023d */
[----:B------:R-:W-:Y:S02]  /*1b00*/  IMAD.MOV R10, RZ, RZ, -R10 ;  /* 0x000000ffff0a7224 */ /* 0x000fe400078e0a0a */
[C---:B------:R-:W-:Y:S01]  /*1b10*/  IMAD R63, R0.reuse, R9, R63 ;  /* 0x00000009003f7224 */ /* 0x040fe200078e023f */
[----:B------:R-:W-:Y:S01]  /*1b20*/  LOP3.LUT R9, R3, 0x68, RZ, 0xfc, !PT ;  /* 0x0000006803097812 */ /* 0x000fe200078efcff */
[--C-:B------:R-:W-:Y:S01]  /*1b30*/  @!P4 IMAD.IADD R115, R115, 0x1, -R0.reuse ;  /* 0x000000017373c824 */ /* 0x100fe200078e0a00 */
[C---:B------:R-:W-:Y:S01]  /*1b40*/  ISETP.GT.U32.AND P4, PT, R0.reuse, R61, PT ;  /* 0x0000003d0000720c */ /* 0x040fe20003f84070 */
[C---:B------:R-:W-:Y:S01]  /*1b50*/  IMAD R109, R0.reuse, R10, R109 ;  /* 0x0000000a006d7224 */ /* 0x040fe200078e026d */
[----:B------:R-:W-:Y:S01]  /*1b60*/  IABS R65, R9 ;  /* 0x0000000900417213 */ /* 0x000fe20000000000 */
[----:B------:R-:W-:Y:S01]  /*1b70*/  @!P0 IMAD.IADD R113, R113, 0x1, -R0 ;  /* 0x0000000171718824 */ /* 0x000fe200078e0a00 */
[----:B------:R-:W-:Y:S01]  /*1b80*/  ISETP.GT.U32.AND P0, PT, R0, R63, PT ;  /* 0x0000003f0000720c */ /* 0x000fe20003f04070 */
[----:B------:R-:W-:Y:S01]  /*1b90*/  IMAD.HI.U32 R5, R2, R111, RZ ;  /* 0x0000006f02057227 */ /* 0x000fe200078e00ff */
[----:B------:R-:W-:-:S03]  /*1ba0*/  LOP3.LUT R10, R3, 0x6c, RZ, 0xfc, !PT ;  /* 0x0000006c030a7812 */ /* 0x000fc600078efcff */
[----:B------:R-:W-:Y:S01]  /*1bb0*/  @!P6 IMAD.MOV R113, RZ, RZ, -R113 ;  /* 0x000000ffff71e224 */ /* 0x000fe200078e0a71 */
[C---:B------:R-:W-:Y:S01]  /*1bc0*/  ISETP.GT.U32.AND P6, PT, R0.reuse, R109, PT ;  /* 0x0000006d0000720c */ /* 0x040fe20003fc4070 */
[----:B------:R-:W-:Y:S01]  /*1bd0*/  IMAD.MOV R5, RZ, RZ, -R5 ;  /* 0x000000ffff057224 */ /* 0x000fe200078e0a05 */
[----:B------:R-:W-:Y:S01]  /*1be0*/  IABS R107, R10 ;  /* 0x0000000a006b7213 */ /* 0x000fe20000000000 */
[----:B------:R-:W-:Y:S02]  /*1bf0*/  @!P4 IMAD.IADD R61, R61, 0x1, -R0 ;  /* 0x000000013d3dc824 */ /* 0x000fe400078e0a00 */
[----:B------:R-:W-:Y:S02]  /*1c00*/  IMAD R111, R0, R5, R111 ;  /* 0x00000005006f7224 */ /* 0x000fe400078e026f */
[----:B------:R-:W-:Y:S01]  /*1c10*/  IMAD.HI.U32 R5, R2, R65, RZ ;  /* 0x0000004102057227 */ /* 0x000fe200078e00ff */
[----:B------:R-:W-:-:S03]  /*1c20*/  ISETP.GT.U32.AND P4, PT, R0, R61, PT ;  /* 0x0000003d0000720c */ /* 0x000fc60003f84070 */
[--C-:B------:R-:W-:Y:S02]  /*1c30*/  @!P0 IMAD.IADD R63, R63, 0x1, -R0.reuse ;  /* 0x000000013f3f8824 */ /* 0x100fe400078e0a00 */
[--C-:B------:R-:W-:Y:S02]  /*1c40*/  @!P5 IMAD.IADD R59, R59, 0x1, -R0.reuse ;  /* 0x000000013b3bd824 */ /* 0x100fe400078e0a00 */
[----:B------:R-:W-:Y:S02]  /*1c50*/  IMAD.MOV R5, RZ, RZ, -R5 ;  /* 0x000000ffff057224 */ /* 0x000fe400078e0a05 */
[----:B------:R-:W-:Y:S01]  /*1c60*/  @!P6 IMAD.IADD R109, R109, 0x1, -R0 ;  /* 0x000000016d6de824 */ /* 0x000fe200078e0a00 */
[C---:B------:R-:W-:Y:S01]  /*1c70*/  ISETP.GT.U32.AND P6, PT, R0.reuse, R63, PT ;  /* 0x0000003f0000720c */ /* 0x040fe20003fc4070 */
[C---:B------:R-:W-:Y:S01]  /*1c80*/  IMAD R65, R0.reuse, R5, R65 ;  /* 0x0000000500417224 */ /* 0x040fe200078e0241 */
[----:B------:R-:W-:Y:S01]  /*1c90*/  ISETP.GT.U32.AND P5, PT, R0, R59, PT ;  /* 0x0000003b0000720c */ /* 0x000fe20003fa4070 */
[----:B------:R-:W-:-:S04]  /*1ca0*/  IMAD.HI.U32 R5, R2, R107, RZ ;  /* 0x0000006b02057227 */ /* 0x000fc800078e00ff */
[----:B------:R-:W-:Y:S01]  /*1cb0*/  @!P1 IMAD.MOV R115, RZ, RZ, -R115 ;  /* 0x000000ffff739224 */ /* 0x000fe200078e0a73 */
[----:B------:R-:W-:Y:S01]  /*1cc0*/  ISETP.GT.U32.AND P1, PT, R0, R111, PT ;  /* 0x0000006f0000720c */ /* 0x000fe20003f24070 */
[----:B------:R-:W-:Y:S02]  /*1cd0*/  IMAD.MOV R5, RZ, RZ, -R5 ;  /* 0x000000ffff057224 */ /* 0x000fe400078e0a05 */
[--C-:B------:R-:W-:Y:S01]  /*1ce0*/  @!P4 IMAD.IADD R61, R61, 0x1, -R0.reuse ;  /* 0x000000013d3dc824 */ /* 0x100fe200078e0a00 */
[----:B------:R-:W-:Y:S01]  /*1cf0*/  ISETP.GE.AND P4, PT, R14, RZ, PT ;  /* 0x000000ff0e00720c */ /* 0x000fe20003f86270 */
[C---:B------:R-:W-:Y:S01]  /*1d00*/  IMAD R107, R0.reuse, R5, R107 ;  /* 0x00000005006b7224 */ /* 0x040fe200078e026b */
[----:B------:R-:W-:Y:S01]  /*1d10*/  LOP3.LUT R14, R3, 0x78, RZ, 0xfc, !PT ;  /* 0x00000078030e7812 */ /* 0x000fe200078efcff */
[--C-:B------:R-:W-:Y:S02]  /*1d20*/  @!P6 IMAD.IADD R63, R63, 0x1, -R0.reuse ;  /* 0x000000013f3fe824 */ /* 0x100fe400078e0a00 */
[--C-:B------:R-:W-:Y:S01]  /*1d30*/  @!P5 IMAD.IADD R59, R59, 0x1, -R0.reuse ;  /* 0x000000013b3bd824 */ /* 0x100fe200078e0a00 */
[C---:B------:R-:W-:Y:S01]  /*1d40*/  ISETP.GT.U32.AND P6, PT, R0.reuse, R107, PT ;  /* 0x0000006b0000720c */ /* 0x040fe20003fc4070 */
[----:B------:R-:W-:Y:S01]  /*1d50*/  @!P2 IMAD.MOV R61, RZ, RZ, -R61 ;  /* 0x000000ffff3da224 */ /* 0x000fe200078e0a3d */
[----:B------:R-:W-:Y:S01]  /*1d60*/  ISETP.GE.AND P5, PT, R11, RZ, PT ;  /* 0x000000ff0b00720c */ /* 0x000fe20003fa6270 */
[----:B------:R-:W-:Y:S01]  /*1d70*/  @!P3 IMAD.MOV R59, RZ, RZ, -R59 ;  /* 0x000000ffff3bb224 */ /* 0x000fe200078e0a3b */
[----:B------:R-:W-:Y:S01]  /*1d80*/  LOP3.LUT R11, R3, 0x70, RZ, 0xfc, !PT ;  /* 0x00000070030b7812 */ /* 0x000fe200078efcff */
[----:B------:R-:W-:Y:S01]  /*1d90*/  @!P1 IMAD.IADD R111, R111, 0x1, -R0 ;  /* 0x000000016f6f9824 */ /* 0x000fe200078e0a00 */
[----:B------:R-:W-:-:S02]  /*1da0*/  ISETP.GT.U32.AND P2, PT, R0, R109, PT ;  /* 0x0000006d0000720c */ /* 0x000fc40003f44070 */
[----:B------:R-:W-:Y:S02]  /*1db0*/  ISETP.GE.AND P3, PT, R12, RZ, PT ;  /* 0x000000ff0c00720c */ /* 0x000fe40003f66270 */
[----:B------:R-:W-:Y:S02]  /*1dc0*/  LOP3.LUT R12, R3, 0x74, RZ, 0xfc, !PT ;  /* 0x00000074030c7812 */ /* 0x000fe400078efcff */
[----:B------:R-:W-:Y:S01]  /*1dd0*/  IABS R67, R11 ;  /* 0x0000000b00437213 */ /* 0x000fe20000000000 */
[----:B------:R-:W-:Y:S01]  /*1de0*/  @!P6 IMAD.IADD R107, R107, 0x1, -R0 ;  /* 0x000000016b6be824 */ /* 0x000fe200078e0a00 */
[----:B------:R-:W-:Y:S02]  /*1df0*/  ISETP.GT.U32.AND P0, PT, R0, R111, PT ;  /* 0x0000006f0000720c */ /* 0x000fe40003f04070 */
[----:B------:R-:W-:Y:S01]  /*1e00*/  IABS R105, R12 ;  /* 0x0000000c00697213 */ /* 0x000fe20000000000 */
[----:B------:R-:W-:Y:S01]  /*1e10*/  IMAD.HI.U32 R5, R2, R67, RZ ;  /* 0x0000004302057227 */ /* 0x000fe200078e00ff */
[----:B------:R-:W-:-:S02]  /*1e20*/  ISETP.GE.AND P1, PT, R9, RZ, PT ;  /* 0x000000ff0900720c */ /* 0x000fc40003f26270 */
[----:B------:R-:W-:Y:S01]  /*1e30*/  IABS R69, R14 ;  /* 0x0000000e00457213 */ /* 0x000fe20000000000 */
[----:B------:R-:W-:Y:S01]  /*1e40*/  IMAD.HI.U32 R9, R2, R105, RZ ;  /* 0x0000006902097227 */ /* 0x000fe200078e00ff */
[----:B------:R-:W-:-:S03]  /*1e50*/  ISETP.GT.U32.AND P6, PT, R0, R107, PT ;  /* 0x0000006b0000720c */ /* 0x000fc60003fc4070 */
[----:B------:R-:W-:Y:S02]  /*1e60*/  IMAD.MOV R5, RZ, RZ, -R5 ;  /* 0x000000ffff057224 */ /* 0x000fe400078e0a05 */
[----:B------:R-:W-:Y:S01]  /*1e70*/  @!P2 IMAD.IADD R109, R109, 0x1, -R0 ;  /* 0x000000016d6da824 */ /* 0x000fe200078e0a00 */
[----:B------:R-:W-:Y:S01]  /*1e80*/  ISETP.GE.AND P2, PT, R10, RZ, PT ;  /* 0x000000ff0a00720c */ /* 0x000fe20003f46270 */
[----:B------:R-:W-:-:S04]  /*1e90*/  IMAD.HI.U32 R10, R2, R69, RZ ;  /* 0x00000045020a7227 */ /* 0x000fc800078e00ff */
[----:B------:R-:W-:Y:S02]  /*1ea0*/  IMAD.MOV R9, RZ, RZ, -R9 ;  /* 0x000000ffff097224 */ /* 0x000fe400078e0a09 */
[C---:B------:R-:W-:Y:S02]  /*1eb0*/  IMAD R67, R0.reuse, R5, R67 ;  /* 0x0000000500437224 */ /* 0x040fe400078e0243 */
[----:B------:R-:W-:Y:S01]  /*1ec0*/  @!P0 IMAD.IADD R111, R111, 0x1, -R0 ;  /* 0x000000016f6f8824 */ /* 0x000fe200078e0a00 */
[C---:B------:R-:W-:Y:S01]  /*1ed0*/  ISETP.GT.U32.AND P0, PT, R0.reuse, R65, PT ;  /* 0x000000410000720c */ /* 0x040fe20003f04070 */
[----:B------:R-:W-:Y:S02]  /*1ee0*/  IMAD.MOV R10, RZ, RZ, -R10 ;  /* 0x000000ffff0a7224 */ /* 0x000fe400078e0a0a */
[C---:B------:R-:W-:Y:S02]  /*1ef0*/  IMAD R105, R0.reuse, R9, R105 ;  /* 0x0000000900697224 */ /* 0x040fe400078e0269 */
[----:B------:R-:W-:Y:S01]  /*1f00*/  @!P3 IMAD.MOV R63, RZ, RZ, -R63 ;  /* 0x000000ffff3fb224 */ /* 0x000fe200078e0a3f */
[C---:B------:R-:W-:Y:S01]  /*1f10*/  ISETP.GT.U32.AND P3, PT, R0.reuse, R67, PT ;  /* 0x000000430000720c */ /* 0x040fe20003f64070 */
[C---:B------:R-:W-:Y:S01]  /*1f20*/  IMAD R69, R0.reuse, R10, R69 ;  /* 0x0000000a00457224 */ /* 0x040fe200078e0245 */
[----:B------:R-:W-:Y:S01]  /*1f30*/  LOP3.LUT R10, R3, 0x7c, RZ, 0xfc, !PT ;  /* 0x0000007c030a7812 */ /* 0x000fe200078efcff */
[----:B------:R-:W-:Y:S01]  /*1f40*/  @!P4 IMAD.MOV R109, RZ, RZ, -R109 ;  /* 0x000000ffff6dc224 */ /* 0x000fe200078e0a6d */
[C---:B------:R-:W-:Y:S01]  /*1f50*/  ISETP.GT.U32.AND P4, PT, R0.reuse, R105, PT ;  /* 0x000000690000720c */ /* 0x040fe20003f84070 */
[--C-:B------:R-:W-:Y:S01]  /*1f60*/  @!P6 IMAD.IADD R107, R107, 0x1, -R0.reuse ;  /* 0x000000016b6be824 */ /* 0x100fe200078e0a00 */
[C---:B------:R-:W-:Y:S01]  /*1f70*/  ISETP.GT.U32.AND P6, PT, R0.reuse, R69, PT ;  /* 0x000000450000720c */ /* 0x040fe20003fc4070 */
[--C-:B------:R-:W-:Y:S01]  /*1f80*/  @!P0 IMAD.IADD R65, R65, 0x1, -R0.reuse ;  /* 0x0000000141418824 */ /* 0x100fe200078e0a00 */
[----:B------:R-:W-:Y:S01]  /*1f90*/  ISETP.GE.AND P0, PT, R11, RZ, PT ;  /* 0x000000ff0b00720c */ /* 0x000fe20003f06270 */
[----:B------:R-:W-:Y:S01]  /*1fa0*/  @!P5 IMAD.MOV R111, RZ, RZ, -R111 ;  /* 0x000000ffff6fd224 */ /* 0x000fe200078e0a6f */
[----:B------:R-:W-:Y:S01]  /*1fb0*/  IABS R103, R10 ;  /* 0x0000000a00677213 */ /* 0x000fe20000000000 */
[----:B------:R-:W-:Y:S01]  /*1fc0*/  @!P2 IMAD.MOV R107, RZ, RZ, -R107 ;  /* 0x000000ffff6ba224 */ /* 0x000fe200078e0a6b */
[----:B------:R-:W-:Y:S01]  /*1fd0*/  LOP3.LUT R11, R3, 0x80, RZ, 0xfc, !PT ;  /* 0x00000080030b7812 */ /* 0x000fe200078efcff */
[----:B------:R-:W-:Y:S01]  /*1fe0*/  @!P3 IMAD.IADD R67, R67, 0x1, -R0 ;  /* 0x000000014343b824 */ /* 0x000fe200078e0a00 */
[----:B------:R-:W-:Y:S01]  /*1ff0*/  ISETP.GT.U32.AND P5, PT, R0, R65, PT ;  /* 0x000000410000720c */ /* 0x000fe20003fa4070 */
[----:B------:R-:W-:Y:S01]  /*2000*/  IMAD.HI.U32 R5, R2, R103, RZ ;  /* 0x0000006702057227 */ /* 0x000fe200078e00ff */
[----:B------:R-:W-:-:S02]  /*2010*/  IABS R71, R11 ;  /* 0x0000000b00477213 */ /* 0x000fc40000000000 */
[----:B------:R-:W-:Y:S01]  /*2020*/  ISETP.GE.AND P3, PT, R14, RZ, PT ;  /* 0x000000ff0e00720c */ /* 0x000fe20003f66270 */
[--C-:B------:R-:W-:Y:S01]  /*2030*/  @!P4 IMAD.IADD R105, R105, 0x1, -R0.reuse ;  /* 0x000000016969c824 */ /* 0x100fe200078e0a00 */
[C---:B------:R-:W-:Y:S01]  /*2040*/  ISETP.GT.U32.AND P4, PT, R0.reuse, R67, PT ;  /* 0x000000430000720c */ /* 0x040fe20003f84070 */
[----:B------:R-:W-:Y:S01]  /*2050*/  @!P6 IMAD.IADD R69, R69, 0x1, -R0 ;  /* 0x000000014545e824 */ /* 0x000fe200078e0a00 */
[----:B------:R-:W-:Y:S01]  /*2060*/  LOP3.LUT R14, R3, 0x88, RZ, 0xfc, !PT ;  /* 0x00000088030e7812 */ /* 0x000fe200078efcff */
[----:B------:R-:W-:Y:S01]  /*2070*/  IMAD.MOV R9, RZ, RZ, -R5 ;  /* 0x000000ffff097224 */ /* 0x000fe200078e0a05 */
[----:B------:R-:W-:Y:S01]  /*2080*/  ISETP.GT.U32.AND P6, PT, R0, R105, PT ;  /* 0x000000690000720c */ /* 0x000fe20003fc4070 */
[----:B------:R-:W-:Y:S01]  /*2090*/  IMAD.HI.U32 R5, R2, R71, RZ ;  /* 0x0000004702057227 */ /* 0x000fe200078e00ff */
[----:B------:R-:W-:-:S03]  /*20a0*/  IABS R73, R14 ;  /* 0x0000000e00497213 */ /* 0x000fc60000000000 */
[C---:B------:R-:W-:Y:S02]  /*20b0*/  IMAD R103, R0.reuse, R9, R103 ;  /* 0x0000000900677224 */ /* 0x040fe400078e0267 */
[----:B------:R-:W-:Y:S02]  /*20c0*/  IMAD.MOV R5, RZ, RZ, -R5 ;  /* 0x000000ffff057224 */ /* 0x000fe400078e0a05 */
[--C-:B------:R-:W-:Y:S01]  /*20d0*/  @!P4 IMAD.IADD R67, R67, 0x1, -R0.reuse ;  /* 0x000000014343c824 */ /* 0x100fe200078e0a00 */
[C---:B------:R-:W-:Y:S01]  /*20e0*/  ISETP.GT.U32.AND P4, PT, R0.reuse, R103, PT ;  /* 0x000000670000720c */ /* 0x040fe20003f84070 */
[----:B------:R-:W-:Y:S02]  /*20f0*/  IMAD R71, R0, R5, R71 ;  /* 0x0000000500477224 */ /* 0x000fe400078e0247 */
[--C-:B------:R-:W-:Y:S01]  /*2100*/  @!P5 IMAD.IADD R65, R65, 0x1, -R0.reuse ;  /* 0x000000014141d824 */ /* 0x100fe200078e0a00 */
[----:B------:R-:W-:Y:S01]  /*2110*/  ISETP.GE.AND P5, PT, R12, RZ, PT ;  /* 0x000000ff0c00720c */ /* 0x000fe20003fa6270 */
[----:B------:R-:W-:Y:S01]  /*2120*/  @!P6 IMAD.IADD R105, R105, 0x1, -R0 ;  /* 0x000000016969e824 */ /* 0x000fe200078e0a00 */
[C---:B------:R-:W-:Y:S01]  /*2130*/  ISETP.GT.U32.AND P6, PT, R0.reuse, R71, PT ;  /* 0x000000470000720c */ /* 0x040fe20003fc4070 */
[----:B------:R-:W-:Y:S01]  /*2140*/  @!P1 IMAD.MOV R65, RZ, RZ, -R65 ;  /* 0x000000ffff419224 */ /* 0x000fe200078e0a41 */
[----:B------:R-:W-:Y:S01]  /*2150*/  LOP3.LUT R12, R3, 0x84, RZ, 0xfc, !PT ;  /* 0x00000084030c7812 */ /* 0x000fe200078efcff */
[----:B------:R-:W-:Y:S01]  /*2160*/  @!P0 IMAD.MOV R67, RZ, RZ, -R67 ;  /* 0x000000ffff438224 */ /* 0x000fe200078e0a43 */
[----:B------:R-:W-:-:S02]  /*2170*/  ISETP.GT.U32.AND P1, PT, R0, R69, PT ;  /* 0x000000450000720c */ /* 0x000fc40003f24070 */
[----:B------:R-:W-:Y:S01]  /*2180*/  IABS R101, R12 ;  /* 0x0000000c00657213 */ /* 0x000fe20000000000 */
[----:B------:R-:W-:Y:S01]  /*2190*/  @!P4 IMAD.IADD R103, R103, 0x1, -R0 ;  /* 0x000000016767c824 */ /* 0x000fe200078e0a00 */
[----:B------:R-:W-:Y:S02]  /*21a0*/  ISETP.GE.AND P4, PT, R11, RZ, PT ;  /* 0x000000ff0b00720c */ /* 0x000fe40003f86270 */
[----:B------:R-:W-:Y:S01]  /*21b0*/  LOP3.LUT R11, R3, 0x98, RZ, 0xfc, !PT ;  /* 0x00000098030b7812 */ /* 0x000fe200078efcff */
[----:B------:R-:W-:-:S03]  /*21c0*/  IMAD.HI.U32 R5, R2, R101, RZ ;  /* 0x0000006502057227 */ /* 0x000fc600078e00ff */
[----:B------:R-:W-:Y:S01]  /*21d0*/  IABS R77, R11 ;  /* 0x0000000b004d7213 */ /* 0x000fe20000000000 */
[----:B------:R-:W-:Y:S01]  /*21e0*/  @!P6 IMAD.IADD R71, R71, 0x1, -R0 ;  /* 0x000000014747e824 */ /* 0x000fe200078e0a00 */
[----:B------:R-:W-:Y:S01]  /*21f0*/  ISETP.GT.U32.AND P6, PT, R0, R103, PT ;  /* 0x000000670000720c */ /* 0x000fe20003fc4070 */
[----:B------:R-:W-:Y:S02]  /*2200*/  IMAD.MOV R9, RZ, RZ, -R5 ;  /* 0x000000ffff097224 */ /* 0x000fe400078e0a05 */
[----:B------:R-:W-:Y:S01]  /*2210*/  IMAD.HI.U32 R5, R2, R73, RZ ;  /* 0x0000004902057227 */ /* 0x000fe200078e00ff */
[----:B------:R-:W-:-:S03]  /*2220*/  ISETP.GT.U32.AND P0, PT, R0, R71, PT ;  /* 0x000000470000720c */ /* 0x000fc60003f04070 */
[----:B------:R-:W-:Y:S02]  /*2230*/  IMAD R101, R0, R9, R101 ;  /* 0x0000000900657224 */ /* 0x000fe400078e0265 */
[----:B------:R-:W-:Y:S02]  /*2240*/  IMAD.MOV R9, RZ, RZ, -R5 ;  /* 0x000000ffff097224 */ /* 0x000fe400078e0a05 */
[----:B------:R-:W-:Y:S01]  /*2250*/  IMAD.HI.U32 R5, R2, R99, RZ ;  /* 0x0000006302057227 */ /* 0x000fe200078e00ff */
[----:B------:R-:W-:-:S03]  /*2260*/  ISETP.GT.U32.AND P2, PT, R0, R101, PT ;  /* 0x000000650000720c */ /* 0x000fc60003f44070 */
[C---:B------:R-:W-:Y:S01]  /*2270*/  IMAD R73, R0.reuse, R9, R73 ;  /* 0x0000000900497224 */ /* 0x040fe200078e0249 */
[----:B------:R-:W-:Y:S01]  /*2280*/  LOP3.LUT R9, R3, 0x90, RZ, 0xfc, !PT ;  /* 0x0000009003097812 */ /* 0x000fe200078efcff */
[--C-:B------:R-:W-:Y:S02]  /*2290*/  @!P6 IMAD.IADD R103, R103, 0x1, -R0.reuse ;  /* 0x000000016767e824 */ /* 0x100fe400078e0a00 */
[----:B------:R-:W-:Y:S01]  /*22a0*/  IMAD.MOV R5, RZ, RZ, -R5 ;  /* 0x000000ffff057224 */ /* 0x000fe200078e0a05 */
[C---:B------:R-:W-:Y:S01]  /*22b0*/  ISETP.GT.U32.AND P6, PT, R0.reuse, R73, PT ;  /* 0x000000490000720c */ /* 0x040fe20003fc4070 */
[--C-:B------:R-:W-:Y:S01]  /*22c0*/  @!P1 IMAD.IADD R69, R69, 0x1, -R0.reuse ;  /* 0x0000000145459824 */ /* 0x100fe200078e0a00 */
[----:B------:R-:W-:Y:S01]  /*22d0*/  IABS R75, R9 ;  /* 0x00000009004b7213 */ /* 0x000fe20000000000 */
[----:B------:R-:W-:Y:S01]  /*22e0*/  IMAD R99, R0, R5, R99 ;  /* 0x0000000500637224 */ /* 0x000fe200078e0263 */
[----:B------:R-:W-:Y:S01]  /*22f0*/  ISETP.GE.AND P1, PT, R10, RZ, PT ;  /* 0x000000ff0a00720c */ /* 0x000fe20003f26270 */
[----:B------:R-:W-:Y:S01]  /*2300*/  @!P2 IMAD.IADD R101, R101, 0x1, -R0 ;  /* 0x000000016565a824 */ /* 0x000fe200078e0a00 */
[----:B------:R-:W-:Y:S01]  /*2310*/  LOP3.LUT R10, R3, 0x94, RZ, 0xfc, !PT ;  /* 0x00000094030a7812 */ /* 0x000fe200078efcff */
[----:B------:R-:W-:Y:S01]  /*2320*/  IMAD.HI.U32 R5, R2, R75, RZ ;  /* 0x0000004b02057227 */ /* 0x000fe200078e00ff */
[----:B------:R-:W-:-:S02]  /*2330*/  ISETP.GE.AND P2, PT, R9, RZ, PT ;  /* 0x000000ff0900720c */ /* 0x000fc40003f46270 */
[----:B------:R-:W-:Y:S01]  /*2340*/  IABS R97, R10 ;  /* 0x0000000a00617213 */ /* 0x000fe20000000000 */
[--C-:B------:R-:W-:Y:S01]  /*2350*/  @!P0 IMAD.IADD R71, R71, 0x1, -R0.reuse ;  /* 0x0000000147478824 */ /* 0x100fe200078e0a00 */
[----:B------:R-:W-:Y:S01]  /*2360*/  ISETP.GE.AND P0, PT, R16, RZ, PT ;  /* 0x000000ff1000720c */ /* 0x000fe20003f06270 */
[----:B------:R-:W-:Y:S01]  /*2370*/  @!P6 IMAD.IADD R73, R73, 0x1, -R0 ;  /* 0x000000014949e824 */ /* 0x000fe200078e0a00 */
[C---:B------:R-:W-:Y:S01]  /*2380*/  ISETP.GT.U32.AND P6, PT, R0.reuse, R101, PT ;  /* 0x000000650000720c */ /* 0x040fe20003fc4070 */
[----:B------:R-:W-:Y:S01]  /*2390*/  IMAD.MOV R5, RZ, RZ, -R5 ;  /* 0x000000ffff057224 */ /* 0x000fe200078e0a05 */
[C---:B------:R-:W-:Y:S01]  /*23a0*/  LOP3.LUT R16, R3.reuse, 0xac, RZ, 0xfc, !PT ;  /* 0x000000ac03107812 */ /* 0x040fe200078efcff */
[----:B------:R-:W-:Y:S01]  /*23b0*/  @!P4 IMAD.MOV R71, RZ, RZ, -R71 ;  /* 0x000000ffff47c224 */ /* 0x000fe200078e0a47 */
[C---:B------:R-:W-:Y:S01]  /*23c0*/  ISETP.GT.U32.AND P4, PT, R0.reuse, R99, PT ;  /* 0x000000630000720c */ /* 0x040fe20003f84070 */
[----:B------:R-:W-:Y:S01]  /*23d0*/  IMAD R75, R0, R5, R75 ;  /* 0x00000005004b7224 */ /* 0x000fe200078e024b */
[----:B------:R-:W-:Y:S01]  /*23e0*/  IABS R91, R16 ;  /* 0x00000010005b7213 */ /* 0x000fe20000000000 */
[----:B------:R-:W-:Y:S01]  /*23f0*/  @!P5 IMAD.MOV R105, RZ, RZ, -R105 ;  /* 0x000000ffff69d224 */ /* 0x000fe200078e0a69 */
[----:B------:R-:W-:Y:S01]  /*2400*/  ISETP.GE.AND P5, PT, R12, RZ, PT ;  /* 0x000000ff0c00720c */ /* 0x000fe20003fa6270 */
[----:B------:R-:W-:Y:S01]  /*2410*/  @!P1 IMAD.MOV R103, RZ, RZ, -R103 ;  /* 0x000000ffff679224 */ /* 0x000fe200078e0a67 */
[----:B------:R-:W-:Y:S01]  /*2420*/  ISETP.GT.U32.AND P1, PT, R0, R73, PT ;  /* 0x000000490000720c */ /* 0x000fe20003f24070 */
[----:B------:R-:W-:Y:S01]  /*2430*/  IMAD.HI.U32 R5, R2, R97, RZ ;  /* 0x0000006102057227 */ /* 0x000fe200078e00ff */
[----:B------:R-:W-:-:S03]  /*2440*/  LOP3.LUT R12, R3, 0x9c, RZ, 0xfc, !PT ;  /* 0x0000009c030c7812 */ /* 0x000fc600078efcff */
[--C-:B------:R-:W-:Y:S01]  /*2450*/  @!P6 IMAD.IADD R101, R101, 0x1, -R0.reuse ;  /* 0x000000016565e824 */ /* 0x100fe200078e0a00 */
[----:B------:R-:W-:Y:S01]  /*2460*/  ISETP.GT.U32.AND P6, PT, R0, R75, PT ;  /* 0x0000004b0000720c */ /* 0x000fe20003fc4070 */
[--C-:B------:R-:W-:Y:S01]  /*2470*/  @!P4 IMAD.IADD R99, R99, 0x1, -R0.reuse ;  /* 0x000000016363c824 */ /* 0x100fe200078e0a00 */
[----:B------:R-:W-:Y:S01]  /*2480*/  IABS R95, R12 ;  /* 0x0000000c005f7213 */ /* 0x000fe20000000000 */
[----:B------:R-:W-:Y:S01]  /*2490*/  IMAD.HI.U32 R9, R2, R77, RZ ;  /* 0x0000004d02097227 */ /* 0x000fe200078e00ff */
[----:B------:R-:W-:Y:S02]  /*24a0*/  ISETP.GE.AND P4, PT, R11, RZ, PT ;  /* 0x000000ff0b00720c */ /* 0x000fe40003f86270 */
[----:B------:R-:W-:Y:S01]  /*24b0*/  LOP3.LUT R11, R3, 0xa4, RZ, 0xfc, !PT ;  /* 0x000000a4030b7812 */ /* 0x000fe200078efcff */
[----:B------:R-:W-:Y:S01]  /*24c0*/  @!P5 IMAD.MOV R101, RZ, RZ, -R101 ;  /* 0x000000ffff65d224 */ /* 0x000fe200078e0a65 */
[----:B------:R-:W-:Y:S01]  /*24d0*/  ISETP.GT.U32.AND P5, PT, R0, R99, PT ;  /* 0x000000630000720c */ /* 0x000fe20003fa4070 */
[--C-:B------:R-:W-:Y:S01]  /*24e0*/  @!P1 IMAD.IADD R73, R73, 0x1, -R0.reuse ;  /* 0x0000000149499824 */ /* 0x100fe200078e0a00 */
[----:B------:R-:W-:Y:S01]  /*24f0*/  ISETP.GE.AND P1, PT, R10, RZ, PT ;  /* 0x000000ff0a00720c */ /* 0x000fe20003f26270 */
[----:B------:R-:W-:Y:S01]  /*2500*/  IMAD.MOV R10, RZ, RZ, -R5 ;  /* 0x000000ffff0a7224 */ /* 0x000fe200078e0a05 */
[----:B------:R-:W-:Y:S01]  /*2510*/  IABS R93, R11 ;  /* 0x0000000b005d7213 */ /* 0x000fe20000000000 */
[----:B------:R-:W-:-:S02]  /*2520*/  @!P6 IMAD.IADD R75, R75, 0x1, -R0 ;  /* 0x000000014b4be824 */ /* 0x000fc400078e0a00 */
[----:B------:R-:W-:-:S03]  /*2530*/  IMAD.HI.U32 R5, R2, R95, RZ ;  /* 0x0000005f02057227 */ /* 0x000fc600078e00ff */
[----:B------:R-:W-:Y:S01]  /*2540*/  ISETP.GT.U32.AND P6, PT, R0, R75, PT ;  /* 0x0000004b0000720c */ /* 0x000fe20003fc4070 */
[----:B------:R-:W-:Y:S02]  /*2550*/  IMAD.MOV R9, RZ, RZ, -R9 ;  /* 0x000000ffff097224 */ /* 0x000fe400078e0a09 */
[----:B------:R-:W-:Y:S01]  /*2560*/  @!P3 IMAD.MOV R69, RZ, RZ, -R69 ;  /* 0x000000ffff45b224 */ /* 0x000fe200078e0a45 */
[----:B------:R-:W-:Y:S01]  /*2570*/  ISETP.GE.AND P3, PT, R14, RZ, PT ;  /* 0x000000ff0e00720c */ /* 0x000fe20003f66270 */
[----:B------:R-:W-:Y:S01]  /*2580*/  IMAD.MOV R5, RZ, RZ, -R5 ;  /* 0x000000ffff057224 */ /* 0x000fe200078e0a05 */
[----:B------:R-:W-:Y:S01]  /*2590*/  LOP3.LUT R14, R3, 0xa8, RZ, 0xfc, !PT ;  /* 0x000000a8030e7812 */ /* 0x000fe200078efcff */
[C---:B------:R-:W-:Y:S02]  /*25a0*/  IMAD R77, R0.reuse, R9, R77 ;  /* 0x00000009004d7224 */ /* 0x040fe400078e024d */
[C---:B------:R-:W-:Y:S01]  /*25b0*/  IMAD R95, R0.reuse, R5, R95 ;  /* 0x00000005005f7224 */ /* 0x040fe200078e025f */
[----:B------:R-:W-:Y:S01]  /*25c0*/  IABS R81, R14 ;  /* 0x0000000e00517213 */ /* 0x000fe20000000000 */
[--C-:B------:R-:W-:Y:S01]  /*25d0*/  @!P5 IMAD.IADD R99, R99, 0x1, -R0.reuse ;  /* 0x000000016363d824 */ /* 0x100fe200078e0a00 */
[C---:B------:R-:W-:Y:S01]  /*25e0*/  ISETP.GT.U32.AND P5, PT, R0.reuse, R77, PT ;  /* 0x0000004d0000720c */ /* 0x040fe20003fa4070 */
[C---:B------:R-:W-:Y:S01]  /*25f0*/  IMAD R97, R0.reuse, R10, R97 ;  /* 0x0000000a00617224 */ /* 0x040fe200078e0261 */
[----:B------:R-:W-:Y:S01]  /*2600*/  LOP3.LUT R10, R3, 0xa0, RZ, 0xfc, !PT ;  /* 0x000000a0030a7812 */ /* 0x000fe200078efcff */
[----:B------:R-:W-:Y:S01]  /*2610*/  @!P6 IMAD.IADD R75, R75, 0x1, -R0 ;  /* 0x000000014b4be824 */ /* 0x000fe200078e0a00 */
[C---:B------:R-:W-:Y:S01]  /*2620*/  ISETP.GT.U32.AND P6, PT, R0.reuse, R95, PT ;  /* 0x0000005f0000720c */ /* 0x040fe20003fc4070 */
[----:B------:R-:W-:Y:S01]  /*2630*/  @!P3 IMAD.MOV R73, RZ, RZ, -R73 ;  /* 0x000000ffff49b224 */ /* 0x000fe200078e0a49 */
[----:B------:R-:W-:Y:S01]  /*2640*/  ISETP.GT.U32.AND P3, PT, R0, R97, PT ;  /* 0x000000610000720c */ /* 0x000fe20003f64070 */
[----:B------:R-:W-:Y:S01]  /*2650*/  IMAD.HI.U32 R9, R2, R93, RZ ;  /* 0x0000005d02097227 */ /* 0x000fe200078e00ff */
[----:B------:R-:W-:-:S03]  /*2660*/  IABS R79, R10 ;  /* 0x0000000a004f7213 */ /* 0x000fc60000000000 */
[----:B------:R-:W-:Y:S02]  /*2670*/  IMAD.MOV R9, RZ, RZ, -R9 ;  /* 0x000000ffff097224 */ /* 0x000fe400078e0a09 */
[--C-:B------:R-:W-:Y:S02]  /*2680*/  @!P5 IMAD.IADD R77, R77, 0x1, -R0.reuse ;  /* 0x000000014d4dd824 */ /* 0x100fe400078e0a00 */
[C---:B------:R-:W-:Y:S02]  /*2690*/  IMAD R93, R0.reuse, R9, R93 ;  /* 0x00000009005d7224 */ /* 0x040fe400078e025d */
[--C-:B------:R-:W-:Y:S01]  /*26a0*/  @!P6 IMAD.IADD R95, R95, 0x1, -R0.reuse ;  /* 0x000000015f5fe824 */ /* 0x100fe200078e0a00 */
[----:B------:R-:W-:Y:S01]  /*26b0*/  ISETP.GT.U32.AND P6, PT, R0, R77, PT ;  /* 0x0000004d0000720c */ /* 0x000fe20003fc4070 */
[----:B------:R-:W-:Y:S01]  /*26c0*/  @!P3 IMAD.IADD R97, R97, 0x1, -R0 ;  /* 0x000000016161b824 */ /* 0x000fe200078e0a00 */
[----:B------:R-:W-:Y:S01]  /*26d0*/  ISETP.GE.AND P3, PT, R12, RZ, PT ;  /* 0x000000ff0c00720c */ /* 0x000fe20003f66270 */
[----:B------:R-:W-:Y:S01]  /*26e0*/  IMAD.HI.U32 R9, R2, R91, RZ ;  /* 0x0000005b02097227 */ /* 0x000fe200078e00ff */
[----:B------:R-:W-:-:S02]  /*26f0*/  LOP3.LUT R12, R3, 0xd0, RZ, 0xfc, !PT ;  /* 0x000000d0030c7812 */ /* 0x000fc400078efcff */
[----:B------:R-:W-:Y:S01]  /*2700*/  ISETP.GT.U32.AND P5, PT, R0, R97, PT ;  /* 0x000000610000720c */ /* 0x000fe20003fa4070 */
[----:B------:R-:W-:Y:S01]  /*2710*/  IMAD.HI.U32 R5, R2, R79, RZ ;  /* 0x0000004f02057227 */ /* 0x000fe200078e00ff */
[----:B------:R-:W-:-:S03]  /*2720*/  IABS R177, R12 ;  /* 0x0000000c00b17213 */ /* 0x000fc60000000000 */
[----:B------:R-:W-:Y:S02]  /*2730*/  IMAD.MOV R9, RZ, RZ, -R9 ;  /* 0x000000ffff097224 */ /* 0x000fe400078e0a09 */
[----:B------:R-:W-:Y:S02]  /*2740*/  IMAD.MOV R5, RZ, RZ, -R5 ;  /* 0x000000ffff057224 */ /* 0x000fe400078e0a05 */
[----:B------:R-:W-:Y:S01]  /*2750*/  @!P6 IMAD.IADD R77, R77, 0x1, -R0 ;  /* 0x000000014d4de824 */ /* 0x000fe200078e0a00 */
[C---:B------:R-:W-:Y:S01]  /*2760*/  ISETP.GT.U32.AND P6, PT, R0.reuse, R93, PT ;  /* 0x0000005d0000720c */ /* 0x040fe20003fc4070 */
[C---:B------:R-:W-:Y:S01]  /*2770*/  IMAD R91, R0.reuse, R9, R91 ;  /* 0x00000009005b7224 */ /* 0x040fe200078e025b */
[C---:B------:R-:W-:Y:S01]  /*2780*/  LOP3.LUT R9, R3.reuse, 0xb4, RZ, 0xfc, !PT ;  /* 0x000000b403097812 */ /* 0x040fe200078efcff */
[----:B------:R-:W-:Y:S02]  /*2790*/  IMAD R79, R0, R5, R79 ;  /* 0x00000005004f7224 */ /* 0x000fe400078e024f */
[----:B------:R-:W-:Y:S01]  /*27a0*/  @!P2 IMAD.MOV R75, RZ, RZ, -R75 ;  /* 0x000000ffff4ba224 */ /* 0x000fe200078e0a4b */
[----:B------:R-:W-:Y:S01]  /*27b0*/  ISETP.GE.AND P2, PT, R10, RZ, PT ;  /* 0x000000ff0a00720c */ /* 0x000fe20003f46270 */
[----:B------:R-:W-:Y:S01]  /*27c0*/  @!P4 IMAD.MOV R77, RZ, RZ, -R77 ;  /* 0x000000ffff4dc224 */ /* 0x000fe200078e0a4d */
[----:B------:R-:W-:Y:S01]  /*27d0*/  ISETP.GT.U32.AND P4, PT, R0, R91, PT ;  /* 0x0000005b0000720c */ /* 0x000fe20003f84070 */
[----:B------:R-:W-:Y:S01]  /*27e0*/  IMAD.HI.U32 R5, R2, R81, RZ ;  /* 0x0000005102057227 */ /* 0x000fe200078e00ff */
[----:B------:R-:W-:-:S02]  /*27f0*/  LOP3.LUT R10, R3, 0xb0, RZ, 0xfc, !PT ;  /* 0x000000b0030a7812 */ /* 0x000fc400078efcff */
[----:B------:R-:W-:Y:S01]  /*2800*/  IABS R89, R9 ;  /* 0x0000000900597213 */ /* 0x000fe20000000000 */
[--C-:B------:R-:W-:Y:S01]  /*2810*/  @!P5 IMAD.IADD R97, R97, 0x1, -R0.reuse ;  /* 0x000000016161d824 */ /* 0x100fe200078e0a00 */
        /* <DEDUP_REMOVED lines=15> */
[C---:B------:R-:W-:Y:S01]  /*2910*/  ISETP.GT.U32.AND P0, PT, R0.reuse, R95, PT ;  /* 0x0000005f0000720c */ /* 0x040fe20003f04070 */
[----:B------:R-:W-:Y:S02]  /*2920*/  IMAD.MOV R5, RZ, RZ, -R5 ;  /* 0x000000ffff057224 */ /* 0x000fe400078e0a05 */
[----:B------:R-:W-:Y:S01]  /*2930*/  @!P1 IMAD.MOV R97, RZ, RZ, -R97 ;  /* 0x000000ffff619224 */ /* 0x000fe200078e0a61 */
[C---:B------:R-:W-:Y:S01]  /*2940*/  ISETP.GT.U32.AND P1, PT, R0.reuse, R79, PT ;  /* 0x0000004f0000720c */ /* 0x040fe20003f24070 */
[--C-:B------:R-:W-:Y:S01]  /*2950*/  @!P6 IMAD.IADD R93, R93, 0x1, -R0.reuse ;  /* 0x000000015d5de824 */ /* 0x100fe200078e0a00 */
[C---:B------:R-:W-:Y:S01]  /*2960*/  ISETP.GT.U32.AND P6, PT, R0.reuse, R83, PT ;  /* 0x000000530000720c */ /* 0x040fe20003fc4070 */
[----:B------:R-:W-:Y:S01]  /*2970*/  IMAD R89, R0, R5, R89 ;  /* 0x0000000500597224 */ /* 0x000fe200078e0259 */
[----:B------:R-:W-:Y:S01]  /*2980*/  LOP3.LUT R5, R3, 0xb8, RZ, 0xfc, !PT ;  /* 0x000000b803057812 */ /* 0x000fe200078efcff */
[----:B------:R-:W-:-:S02]  /*2990*/  @!P5 IMAD.IADD R81, R81, 0x1, -R0 ;  /* 0x000000015151d824 */ /* 0x000fc400078e0a00 */
[--C-:B------:R-:W-:Y:S01]  /*29a0*/  @!P4 IMAD.IADD R91, R91, 0x1, -R0.reuse ;  /* 0x000000015b5bc824 */ /* 0x100fe200078e0a00 */
[C---:B------:R-:W-:Y:S01]  /*29b0*/  ISETP.GT.U32.AND P4, PT, R0.reuse, R89, PT ;  /* 0x000000590000720c */ /* 0x040fe20003f84070 */
[--C-:B------:R-:W-:Y:S01]  /*29c0*/  @!P0 IMAD.IADD R95, R95, 0x1, -R0.reuse ;  /* 0x000000015f5f8824 */ /* 0x100fe200078e0a00 */
[----:B------:R-:W-:Y:S02]  /*29d0*/  ISETP.GT.U32.AND P5, PT, R0, R81, PT ;  /* 0x000000510000720c */ /* 0x000fe40003fa4070 */
[----:B------:R-:W-:Y:S01]  /*29e0*/  ISETP.GE.AND P0, PT, R11, RZ, PT ;  /* 0x000000ff0b00720c */ /* 0x000fe20003f06270 */
[----:B------:R-:W-:Y:S01]  /*29f0*/  @!P3 IMAD.MOV R95, RZ, RZ, -R95 ;  /* 0x000000ffff5fb224 */ /* 0x000fe200078e0a5f */
[----:B------:R-:W-:Y:S01]  /*2a00*/  ISETP.GE.AND P3, PT, R14, RZ, PT ;  /* 0x000000ff0e00720c */ /* 0x000fe20003f66270 */
[--C-:B------:R-:W-:Y:S01]  /*2a10*/  @!P1 IMAD.IADD R79, R79, 0x1, -R0.reuse ;  /* 0x000000014f4f9824 */ /* 0x100fe200078e0a00 */
[----:B------:R-:W-:Y:S01]  /*2a20*/  ISETP.GE.AND P1, PT, R16, RZ, PT ;  /* 0x000000ff1000720c */ /* 0x000fe20003f26270 */
[--C-:B------:R-:W-:Y:S01]  /*2a30*/  @!P6 IMAD.IADD R83, R83, 0x1, -R0.reuse ;  /* 0x000000015353e824 */ /* 0x100fe200078e0a00 */
[----:B------:R-:W-:Y:S01]  /*2a40*/  IABS R85, R5 ;  /* 0x0000000500557213 */ /* 0x000fe20000000000 */
[----:B------:R-:W-:Y:S01]  /*2a50*/  @!P2 IMAD.MOV R79, RZ, RZ, -R79 ;  /* 0x000000ffff4fa224 */ /* 0x000fe200078e0a4f */
[----:B------:R-:W-:Y:S01]  /*2a60*/  ISETP.GE.AND P2, PT, R10, RZ, PT ;  /* 0x000000ff0a00720c */ /* 0x000fe20003f46270 */
[--C-:B------:R-:W-:Y:S01]  /*2a70*/  @!P4 IMAD.IADD R89, R89, 0x1, -R0.reuse ;  /* 0x000000015959c824 */ /* 0x100fe200078e0a00 */
[----:B------:R-:W-:Y:S01]  /*2a80*/  LOP3.LUT R10, R3, 0xc0, RZ, 0xfc, !PT ;  /* 0x000000c0030a7812 */ /* 0x000fe200078efcff */
[----:B------:R-:W-:Y:S01]  /*2a90*/  @!P5 IMAD.IADD R81, R81, 0x1, -R0 ;  /* 0x000000015151d824 */ /* 0x000fe200078e0a00 */
[----:B------:R-:W-:Y:S01]  /*2aa0*/  ISETP.GT.U32.AND P6, PT, R0, R83, PT ;  /* 0x000000530000720c */ /* 0x000fe20003fc4070 */
[----:B------:R-:W-:Y:S01]  /*2ab0*/  @!P0 IMAD.MOV R93, RZ, RZ, -R93 ;  /* 0x000000ffff5d8224 */ /* 0x000fe200078e0a5d */
[----:B------:R-:W-:Y:S01]  /*2ac0*/  ISETP.GE.AND P5, PT, R9, RZ, PT ;  /* 0x000000ff0900720c */ /* 0x000fe20003fa6270 */
[----:B------:R-:W-:Y:S01]  /*2ad0*/  @!P3 IMAD.MOV R81, RZ, RZ, -R81 ;  /* 0x000000ffff51b224 */ /* 0x000fe200078e0a51 */
[----:B------:R-:W-:Y:S01]  /*2ae0*/  LOP3.LUT R9, R3, 0xbc, RZ, 0xfc, !PT ;  /* 0x000000bc03097812 */ /* 0x000fe200078efcff */
[----:B------:R-:W-:Y:S01]  /*2af0*/  @!P1 IMAD.MOV R91, RZ, RZ, -R91 ;  /* 0x000000ffff5b9224 */ /* 0x000fe200078e0a5b */
[----:B------:R-:W-:Y:S01]  /*2b00*/  ISETP.GE.AND P0, PT, R5, RZ, PT ;  /* 0x000000ff0500720c */ /* 0x000fe20003f06270 */
[----:B------:R-:W-:Y:S01]  /*2b10*/  IMAD.HI.U32 R5, R2, R85, RZ ;  /* 0x0000005502057227 */ /* 0x000fe200078e00ff */
[----:B------:R-:W-:-:S02]  /*2b20*/  IABS R169, R10 ;  /* 0x0000000a00a97213 */ /* 0x000fc40000000000 */
[----:B------:R-:W-:Y:S02]  /*2b30*/  ISETP.GT.U32.AND P4, PT, R0, R89, PT ;  /* 0x000000590000720c */ /* 0x000fe40003f84070 */
[----:B------:R-:W-:Y:S01]  /*2b40*/  ISETP.GE.AND P3, PT, R9, RZ, PT ;  /* 0x000000ff0900720c */ /* 0x000fe20003f66270 */
[--C-:B------:R-:W-:Y:S01]  /*2b50*/  @!P6 IMAD.IADD R83, R83, 0x1, -R0.reuse ;  /* 0x000000015353e824 */ /* 0x100fe200078e0a00 */
[----:B------:R-:W-:Y:S01]  /*2b60*/  IABS R87, R9 ;  /* 0x0000000900577213 */ /* 0x000fe20000000000 */
[----:B------:R-:W-:Y:S01]  /*2b70*/  IMAD.HI.U32 R9, R2, R169, RZ ;  /* 0x000000a902097227 */ /* 0x000fe200078e00ff */
[----:B------:R-:W-:Y:S02]  /*2b80*/  ISETP.GE.AND P1, PT, R10, RZ, PT ;  /* 0x000000ff0a00720c */ /* 0x000fe40003f26270 */
[C---:B------:R-:W-:Y:S01]  /*2b90*/  LOP3.LUT R11, R3.reuse, 0xc4, RZ, 0xfc, !PT ;  /* 0x000000c4030b7812 */ /* 0x040fe200078efcff */
[----:B------:R-:W-:Y:S01]  /*2ba0*/  IMAD.MOV R10, RZ, RZ, -R5 ;  /* 0x000000ffff0a7224 */ /* 0x000fe200078e0a05 */
[----:B------:R-:W-:Y:S01]  /*2bb0*/  LOP3.LUT R14, R3, 0xd4, RZ, 0xfc, !PT ;  /* 0x000000d4030e7812 */ /* 0x000fe200078efcff */
[----:B------:R-:W-:Y:S01]  /*2bc0*/  IMAD.MOV R9, RZ, RZ, -R9 ;  /* 0x000000ffff097224 */ /* 0x000fe200078e0a09 */
[----:B------:R-:W-:Y:S01]  /*2bd0*/  ISETP.GE.AND P6, PT, R11, RZ, PT ;  /* 0x000000ff0b00720c */ /* 0x000fe20003fc6270 */
[C---:B------:R-:W-:Y:S01]  /*2be0*/  IMAD R85, R0.reuse, R10, R85 ;  /* 0x0000000a00557224 */ /* 0x040fe200078e0255 */
[----:B------:R-:W-:Y:S01]  /*2bf0*/  IABS R171, R11 ;  /* 0x0000000b00ab7213 */ /* 0x000fe20000000000 */
[----:B------:R-:W-:Y:S01]  /*2c00*/  @!P2 IMAD.MOV R83, RZ, RZ, -R83 ;  /* 0x000000ffff53a224 */ /* 0x000fe200078e0a53 */
[----:B------:R-:W-:Y:S01]  /*2c10*/  LOP3.LUT R11, R3, 0xcc, RZ, 0xfc, !PT ;  /* 0x000000cc030b7812 */ /* 0x000fe200078efcff */
[----:B------:R-:W-:Y:S01]  /*2c20*/  @!P4 IMAD.IADD R89, R89, 0x1, -R0 ;  /* 0x000000015959c824 */ /* 0x000fe200078e0a00 */
[C---:B------:R-:W-:Y:S01]  /*2c30*/  ISETP.GT.U32.AND P2, PT, R0.reuse, R85, PT ;  /* 0x000000550000720c */ /* 0x040fe20003f44070 */
[----:B------:R-:W-:Y:S01]  /*2c40*/  IMAD R169, R0, R9, R169 ;  /* 0x0000000900a97224 */ /* 0x000fe200078e02a9 */
[----:B------:R-:W-:Y:S01]  /*2c50*/  IABS R175, R11 ;  /* 0x0000000b00af7213 */ /* 0x000fe20000000000 */
[----:B------:R-:W-:Y:S01]  /*2c60*/  @!P5 IMAD.MOV R89, RZ, RZ, -R89 ;  /* 0x000000ffff59d224 */ /* 0x000fe200078e0a59 */
[----:B------:R-:W-:Y:S01]  /*2c70*/  LOP3.LUT R16, R3, 0xd8, RZ, 0xfc, !PT ;  /* 0x000000d803107812 */ /* 0x000fe200078efcff */
[----:B------:R-:W-:Y:S01]  /*2c80*/  IMAD.HI.U32 R5, R2, R87, RZ ;  /* 0x0000005702057227 */ /* 0x000fe200078e00ff */
[----:B------:R-:W-:-:S02]  /*2c90*/  ISETP.GT.U32.AND P5, PT, R0, R169, PT ;  /* 0x000000a90000720c */ /* 0x000fc40003fa4070 */
[----:B------:R-:W-:Y:S01]  /*2ca0*/  IABS R179, R14 ;  /* 0x0000000e00b37213 */ /* 0x000fe20000000000 */
[----:B------:R-:W-:Y:S01]  /*2cb0*/  IMAD.MOV R10, RZ, RZ, -R5 ;  /* 0x000000ffff0a7224 */ /* 0x000fe200078e0a05 */
[----:B------:R-:W-:Y:S01]  /*2cc0*/  IABS R181, R16 ;  /* 0x0000001000b57213 */ /* 0x000fe20000000000 */
[----:B------:R-:W-:-:S04]  /*2cd0*/  IMAD.HI.U32 R5, R2, R171, RZ ;  /* 0x000000ab02057227 */ /* 0x000fc800078e00ff */
[--C-:B------:R-:W-:Y:S02]  /*2ce0*/  @!P2 IMAD.IADD R85, R85, 0x1, -R0.reuse ;  /* 0x000000015555a824 */ /* 0x100fe400078e0a00 */
[C---:B------:R-:W-:Y:S01]  /*2cf0*/  IMAD R87, R0.reuse, R10, R87 ;  /* 0x0000000a00577224 */ /* 0x040fe200078e0257 */
[----:B------:R-:W-:Y:S01]  /*2d00*/  LOP3.LUT R10, R3, 0xc8, RZ, 0xfc, !PT ;  /* 0x000000c8030a7812 */ /* 0x000fe200078efcff */
[----:B------:R-:W-:Y:S01]  /*2d10*/  @!P5 IMAD.IADD R169, R169, 0x1, -R0 ;  /* 0x00000001a9a9d824 */ /* 0x000fe200078e0a00 */
[C---:B------:R-:W-:Y:S01]  /*2d20*/  ISETP.GT.U32.AND P2, PT, R0.reuse, R85, PT ;  /* 0x000000550000720c */ /* 0x040fe20003f44070 */
[----:B------:R-:W-:Y:S01]  /*2d30*/  IMAD.MOV R5, RZ, RZ, -R5 ;  /* 0x000000ffff057224 */ /* 0x000fe200078e0a05 */
[----:B------:R-:W-:Y:S01]  /*2d40*/  ISETP.GT.U32.AND P4, PT, R0, R87, PT ;  /* 0x000000570000720c */ /* 0x000fe20003f84070 */
[----:B------:R-:W-:Y:S01]  /*2d50*/  IMAD.HI.U32 R9, R2, R175, RZ ;  /* 0x000000af02097227 */ /* 0x000fe200078e00ff */
[C---:B------:R-:W-:Y:S02]  /*2d60*/  ISETP.GT.U32.AND P5, PT, R0.reuse, R169, PT ;  /* 0x000000a90000720c */ /* 0x040fe40003fa4070 */
[----:B------:R-:W-:Y:S01]  /*2d70*/  IABS R173, R10 ;  /* 0x0000000a00ad7213 */ /* 0x000fe20000000000 */
[----:B------:R-:W-:-:S02]  /*2d80*/  IMAD R171, R0, R5, R171 ;  /* 0x0000000500ab7224 */ /* 0x000fc400078e02ab */
[----:B------:R-:W-:Y:S02]  /*2d90*/  IMAD.MOV R9, RZ, RZ, -R9 ;  /* 0x000000ffff097224 */ /* 0x000fe400078e0a09 */
[----:B------:R-:W-:-:S04]  /*2da0*/  IMAD.HI.U32 R5, R2, R173, RZ ;  /* 0x000000ad02057227 */ /* 0x000fc800078e00ff */
[--C-:B------:R-:W-:Y:S01]  /*2db0*/  @!P2 IMAD.IADD R85, R85, 0x1, -R0.reuse ;  /* 0x000000015555a824 */ /* 0x100fe200078e0a00 */
[C---:B------:R-:W-:Y:S01]  /*2dc0*/  ISETP.GT.U32.AND P2, PT, R0.reuse, R171, PT ;  /* 0x000000ab0000720c */ /* 0x040fe20003f44070 */
[C---:B------:R-:W-:Y:S02]  /*2dd0*/  IMAD R175, R0.reuse, R9, R175 ;  /* 0x0000000900af7224 */ /* 0x040fe400078e02af */
[--C-:B------:R-:W-:Y:S02]  /*2de0*/  @!P5 IMAD.IADD R169, R169, 0x1, -R0.reuse ;  /* 0x00000001a9a9d824 */ /* 0x100fe400078e0a00 */
[----:B------:R-:W-:Y:S01]  /*2df0*/  @!P4 IMAD.IADD R87, R87, 0x1, -R0 ;  /* 0x000000015757c824 */ /* 0x000fe200078e0a00 */
[C---:B------:R-:W-:Y:S01]  /*2e00*/  ISETP.GT.U32.AND P5, PT, R0.reuse, R175, PT ;  /* 0x000000af0000720c */ /* 0x040fe20003fa4070 */
[----:B------:R-:W-:Y:S02]  /*2e10*/  IMAD.MOV R5, RZ, RZ, -R5 ;  /* 0x000000ffff057224 */ /* 0x000fe400078e0a05 */
[----:B------:R-:W-:Y:S01]  /*2e20*/  @!P0 IMAD.MOV R85, RZ, RZ, -R85 ;  /* 0x000000ffff558224 */ /* 0x000fe200078e0a55 */
[C---:B------:R-:W-:Y:S01]  /*2e30*/  ISETP.GT.U32.AND P4, PT, R0.reuse, R87, PT ;  /* 0x000000570000720c */ /* 0x040fe20003f84070 */
[----:B------:R-:W-:-:S02]  /*2e40*/  IMAD R173, R0, R5, R173 ;  /* 0x0000000500ad7224 */ /* 0x000fc400078e02ad */
[--C-:B------:R-:W-:Y:S01]  /*2e50*/  @!P2 IMAD.IADD R171, R171, 0x1, -R0.reuse ;  /* 0x00000001ababa824 */ /* 0x100fe200078e0a00 */
[----:B------:R-:W-:Y:S01]  /*2e60*/  ISETP.GE.AND P2, PT, R10, RZ, PT ;  /* 0x000000ff0a00720c */ /* 0x000fe20003f46270 */
[----:B------:R-:W-:Y:S01]  /*2e70*/  IMAD.HI.U32 R5, R2, R177, RZ ;  /* 0x000000b102057227 */ /* 0x000fe200078e00ff */
[----:B------:R-:W-:Y:S02]  /*2e80*/  LOP3.LUT R10, R3, 0xdc, RZ, 0xfc, !PT ;  /* 0x000000dc030a7812 */ /* 0x000fe400078efcff */
[----:B------:R-:W-:Y:S01]  /*2e90*/  ISETP.GT.U32.AND P0, PT, R0, R171, PT ;  /* 0x000000ab0000720c */ /* 0x000fe20003f04070 */
[----:B------:R-:W-:Y:S01]  /*2ea0*/  @!P5 IMAD.IADD R175, R175, 0x1, -R0 ;  /* 0x00000001afafd824 */ /* 0x000fe200078e0a00 */
[----:B------:R-:W-:Y:S01]  /*2eb0*/  IABS R183, R10 ;  /* 0x0000000a00b77213 */ /* 0x000fe20000000000 */
[----:B------:R-:W-:Y:S02]  /*2ec0*/  IMAD.MOV R5, RZ, RZ, -R5 ;  /* 0x000000ffff057224 */ /* 0x000fe400078e0a05 */
[----:B------:R-:W-:Y:S01]  /*2ed0*/  IMAD.HI.U32 R9, R2, R179, RZ ;  /* 0x000000b302097227 */ /* 0x000fe200078e00ff */
[----:B------:R-:W-:-:S03]  /*2ee0*/  ISETP.GT.U32.AND P5, PT, R0, R175, PT ;  /* 0x000000af0000720c */ /* 0x000fc60003fa4070 */
[----:B------:R-:W-:Y:S02]  /*2ef0*/  IMAD R177, R0, R5, R177 ;  /* 0x0000000500b17224 */ /* 0x000fe400078e02b1 */
[----:B------:R-:W-:-:S04]  /*2f00*/  IMAD.HI.U32 R5, R2, R181, RZ ;  /* 0x000000b502057227 */ /* 0x000fc800078e00ff */
[--C-:B------:R-:W-:Y:S01]  /*2f10*/  @!P4 IMAD.IADD R87, R87, 0x1, -R0.reuse ;  /* 0x000000015757c824 */ /* 0x100fe200078e0a00 */
[C---:B------:R-:W-:Y:S01]  /*2f20*/  ISETP.GT.U32.AND P4, PT, R0.reuse, R173, PT ;  /* 0x000000ad0000720c */ /* 0x040fe20003f84070 */
[----:B------:R-:W-:Y:S02]  /*2f30*/  IMAD.MOV R9, RZ, RZ, -R9 ;  /* 0x000000ffff097224 */ /* 0x000fe400078e0a09 */
[----:B------:R-:W-:Y:S02]  /*2f40*/  IMAD.MOV R5, RZ, RZ, -R5 ;  /* 0x000000ffff057224 */ /* 0x000fe400078e0a05 */
[C---:B------:R-:W-:Y:S02]  /*2f50*/  IMAD R179, R0.reuse, R9, R179 ;  /* 0x0000000900b37224 */ /* 0x040fe400078e02b3 */
[----:B------:R-:W-:Y:S01]  /*2f60*/  @!P0 IMAD.IADD R171, R171, 0x1, -R0 ;  /* 0x00000001abab8824 */ /* 0x000fe200078e0a00 */
[C---:B------:R-:W-:Y:S01]  /*2f70*/  ISETP.GT.U32.AND P0, PT, R0.reuse, R177, PT ;  /* 0x000000b10000720c */ /* 0x040fe20003f04070 */
[----:B------:R-:W-:-:S02]  /*2f80*/  IMAD R181, R0, R5, R181 ;  /* 0x0000000500b57224 */ /* 0x000fc400078e02b5 */
[----:B------:R-:W-:Y:S01]  /*2f90*/  @!P6 IMAD.MOV R171, RZ, RZ, -R171 ;  /* 0x000000ffffabe224 */ /* 0x000fe200078e0aab */
[C---:B------:R-:W-:Y:S01]  /*2fa0*/  ISETP.GT.U32.AND P6, PT, R0.reuse, R179, PT ;  /* 0x000000b30000720c */ /* 0x040fe20003fc4070 */
[--C-:B------:R-:W-:Y:S01]  /*2fb0*/  @!P5 IMAD.IADD R175, R175, 0x1, -R0.reuse ;  /* 0x00000001afafd824 */ /* 0x100fe200078e0a00 */
[----:B------:R-:W-:Y:S01]  /*2fc0*/  ISETP.GT.U32.AND P5, PT, R0, R181, PT ;  /* 0x000000b50000720c */ /* 0x000fe20003fa4070 */
[--C-:B------:R-:W-:Y:S01]  /*2fd0*/  @!P4 IMAD.IADD R173, R173, 0x1, -R0.reuse ;  /* 0x00000001adadc824 */ /* 0x100fe200078e0a00 */
[----:B------:R-:W-:Y:S01]  /*2fe0*/  ISETP.GE.AND P4, PT, R11, RZ, PT ;  /* 0x000000ff0b00720c */ /* 0x000fe20003f86270 */
[----:B------:R-:W-:Y:S01]  /*2ff0*/  @!P3 IMAD.MOV R87, RZ, RZ, -R87 ;  /* 0x000000ffff57b224 */ /* 0x000fe200078e0a57 */
[----:B------:R-:W-:Y:S01]  /*3000*/  LOP3.LUT R11, R3, 0xe0, RZ, 0xfc, !PT ;  /* 0x000000e0030b7812 */ /* 0x000fe200078efcff */
[----:B------:R-:W-:Y:S01]  /*3010*/  IMAD.HI.U32 R5, R2, R183, RZ ;  /* 0x000000b702057227 */ /* 0x000fe200078e00ff */
[----:B------:R-:W-:Y:S02]  /*3020*/  ISETP.GT.U32.AND P3, PT, R0, R173, PT ;  /* 0x000000ad0000720c */ /* 0x000fe40003f64070 */
[----:B------:R-:W-:Y:S01]  /*3030*/  IABS R185, R11 ;  /* 0x0000000b00b97213 */ /* 0x000fe20000000000 */
[--C-:B------:R-:W-:Y:S01]  /*3040*/  @!P0 IMAD.IADD R177, R177, 0x1, -R0.reuse ;  /* 0x00000001b1b18824 */ /* 0x100fe200078e0a00 */
[----:B------:R-:W-:Y:S01]  /*3050*/  ISETP.GE.AND P0, PT, R16, RZ, PT ;  /* 0x000000ff1000720c */ /* 0x000fe20003f06270 */
[--C-:B------:R-:W-:Y:S01]  /*3060*/  @!P6 IMAD.IADD R179, R179, 0x1, -R0.reuse ;  /* 0x00000001b3b3e824 */ /* 0x100fe200078e0a00 */
[----:B------:R-:W-:Y:S01]  /*3070*/  LOP3.LUT R16, R3, 0x10c, RZ, 0xfc, !PT ;  /* 0x0000010c03107812 */ /* 0x000fe200078efcff */
[----:B------:R-:W-:Y:S01]  /*3080*/  @!P5 IMAD.IADD R181, R181, 0x1, -R0 ;  /* 0x00000001b5b5d824 */ /* 0x000fe200078e0a00 */
[----:B------:R-:W-:Y:S01]  /*3090*/  ISETP.GT.U32.AND P6, PT, R0, R177, PT ;  /* 0x000000b10000720c */ /* 0x000fe20003fc4070 */
[----:B------:R-:W-:Y:S01]  /*30a0*/  IMAD.MOV R9, RZ, RZ, -R5 ;  /* 0x000000ffff097224 */ /* 0x000fe200078e0a05 */
[----:B------:R-:W-:Y:S01]  /*30b0*/  IABS R207, R16 ;  /* 0x0000001000cf7213 */ /* 0x000fe20000000000 */
[----:B------:R-:W-:Y:S01]  /*30c0*/  IMAD.HI.U32 R5, R2, R185, RZ ;  /* 0x000000b902057227 */ /* 0x000fe200078e00ff */
[----:B------:R-:W-:-:S03]  /*30d0*/  ISETP.GT.U32.AND P5, PT, R0, R181, PT ;  /* 0x000000b50000720c */ /* 0x000fc60003fa4070 */
[--C-:B------:R-:W-:Y:S01]  /*30e0*/  @!P3 IMAD.IADD R173, R173, 0x1, -R0.reuse ;  /* 0x00000001adadb824 */ /* 0x100fe200078e0a00 */
[----:B------:R-:W-:Y:S01]  /*30f0*/  ISETP.GE.AND P3, PT, R14, RZ, PT ;  /* 0x000000ff0e00720c */ /* 0x000fe20003f66270 */
[C---:B------:R-:W-:Y:S01]  /*3100*/  IMAD R183, R0.reuse, R9, R183 ;  /* 0x0000000900b77224 */ /* 0x040fe200078e02b7 */
[----:B------:R-:W-:Y:S01]  /*3110*/  LOP3.LUT R14, R3, 0xe8, RZ, 0xfc, !PT ;  /* 0x000000e8030e7812 */ /* 0x000fe200078efcff */
[----:B------:R-:W-:Y:S02]  /*3120*/  IMAD.MOV R5, RZ, RZ, -R5 ;  /* 0x000000ffff057224 */ /* 0x000fe400078e0a05 */
[----:B------:R-:W-:Y:S01]  /*3130*/  @!P2 IMAD.MOV R173, RZ, RZ, -R173 ;  /* 0x000000ffffada224 */ /* 0x000fe200078e0aad */
[C---:B------:R-:W-:Y:S01]  /*3140*/  ISETP.GT.U32.AND P2, PT, R0.reuse, R179, PT ;  /* 0x000000b30000720c */ /* 0x040fe20003f44070 */
[--C-:B------:R-:W-:Y:S01]  /*3150*/  @!P6 IMAD.IADD R177, R177, 0x1, -R0.reuse ;  /* 0x00000001b1b1e824 */ /* 0x100fe200078e0a00 */
[C---:B------:R-:W-:Y:S01]  /*3160*/  ISETP.GT.U32.AND P6, PT, R0.reuse, R183, PT ;  /* 0x000000b70000720c */ /* 0x040fe20003fc4070 */
[----:B------:R-:W-:Y:S01]  /*3170*/  IMAD R185, R0, R5, R185 ;  /* 0x0000000500b97224 */ /* 0x000fe200078e02b9 */
[----:B------:R-:W-:Y:S01]  /*3180*/  IABS R189, R14 ;  /* 0x0000000e00bd7213 */ /* 0x000fe20000000000 */
[----:B------:R-:W-:Y:S01]  /*3190*/  @!P1 IMAD.MOV R169, RZ, RZ, -R169 ;  /* 0x000000ffffa99224 */ /* 0x000fe200078e0aa9 */
[----:B------:R-:W-:Y:S01]  /*31a0*/  ISETP.GE.AND P1, PT, R12, RZ, PT ;  /* 0x000000ff0c00720c */ /* 0x000fe20003f26270 */
[----:B------:R-:W-:Y:S01]  /*31b0*/  @!P5 IMAD.IADD R181, R181, 0x1, -R0 ;  /* 0x00000001b5b5d824 */ /* 0x000fe200078e0a00 */
[----:B------:R-:W-:Y:S01]  /*31c0*/  ISETP.GT.U32.AND P5, PT, R0, R185, PT ;  /* 0x000000b90000720c */ /* 0x000fe20003fa4070 */
[----:B------:R-:W-:Y:S01]  /*31d0*/  IMAD.HI.U32 R9, R2, R189, RZ ;  /* 0x000000bd02097227 */ /* 0x000fe200078e00ff */
[----:B------:R-:W-:-:S03]  /*31e0*/  LOP3.LUT R12, R3, 0xe4, RZ, 0xfc, !PT ;  /* 0x000000e4030c7812 */ /* 0x000fc600078efcff */
[--C-:B------:R-:W-:Y:S01]  /*31f0*/  @!P2 IMAD.IADD R179, R179, 0x1, -R0.reuse ;  /* 0x00000001b3b3a824 */ /* 0x100fe200078e0a00 */
[----:B------:R-:W-:Y:S01]  /*3200*/  IABS R187, R12 ;  /* 0x0000000c00bb7213 */ /* 0x000fe20000000000 */
[--C-:B------:R-:W-:Y:S01]  /*3210*/  @!P6 IMAD.IADD R183, R183, 0x1, -R0.reuse ;  /* 0x00000001b7b7e824 */ /* 0x100fe200078e0a00 */
[----:B------:R-:W-:Y:S01]  /*3220*/  ISETP.GE.AND P2, PT, R10, RZ, PT ;  /* 0x000000ff0a00720c */ /* 0x000fe20003f46270 */
[----:B------:R-:W-:Y:S01]  /*3230*/  IMAD.MOV R9, RZ, RZ, -R9 ;  /* 0x000000ffff097224 */ /* 0x000fe200078e0a09 */
[----:B------:R-:W-:Y:S01]  /*3240*/  LOP3.LUT R10, R3, 0xec, RZ, 0xfc, !PT ;  /* 0x000000ec030a7812 */ /* 0x000fe200078efcff */
[----:B------:R-:W-:Y:S01]  /*3250*/  IMAD.HI.U32 R5, R2, R187, RZ ;  /* 0x000000bb02057227 */ /* 0x000fe200078e00ff */
[----:B------:R-:W-:Y:S02]  /*3260*/  ISETP.GE.AND P6, PT, R11, RZ, PT ;  /* 0x000000ff0b00720c */ /* 0x000fe40003fc6270 */
[----:B------:R-:W-:Y:S01]  /*3270*/  LOP3.LUT R11, R3, 0xf0, RZ, 0xfc, !PT ;  /* 0x000000f0030b7812 */ /* 0x000fe200078efcff */
[----:B------:R-:W-:Y:S01]  /*3280*/  @!P5 IMAD.IADD R185, R185, 0x1, -R0 ;  /* 0x00000001b9b9d824 */ /* 0x000fe200078e0a00 */
[----:B------:R-:W-:Y:S01]  /*3290*/  IABS R191, R10 ;  /* 0x0000000a00bf7213 */ /* 0x000fe20000000000 */
[----:B------:R-:W-:Y:S01]  /*32a0*/  IMAD.MOV R5, RZ, RZ, -R5 ;  /* 0x000000ffff057224 */ /* 0x000fe200078e0a05 */
[C---:B------:R-:W-:Y:S01]  /*32b0*/  ISETP.GT.U32.AND P5, PT, R0.reuse, R183, PT ;  /* 0x000000b70000720c */ /* 0x040fe20003fa4070 */
[C---:B------:R-:W-:Y:S01]  /*32c0*/  IMAD R189, R0.reuse, R9, R189 ;  /* 0x0000000900bd7224 */ /* 0x040fe200078e02bd */
[----:B------:R-:W-:Y:S01]  /*32d0*/  IABS R195, R11 ;  /* 0x0000000b00c37213 */ /* 0x000fe20000000000 */
[----:B------:R-:W-:Y:S01]  /*32e0*/  @!P1 IMAD.MOV R177, RZ, RZ, -R177 ;  /* 0x000000ffffb19224 */ /* 0x000fe200078e0ab1 */
[C---:B------:R-:W-:Y:S01]  /*32f0*/  ISETP.GT.U32.AND P1, PT, R0.reuse, R185, PT ;  /* 0x000000b90000720c */ /* 0x040fe20003f24070 */
[----:B------:R-:W-:-:S02]  /*3300*/  IMAD R187, R0, R5, R187 ;  /* 0x0000000500bb7224 */ /* 0x000fc400078e02bb */
[----:B------:R-:W-:-:S04]  /*3310*/  IMAD.HI.U32 R5, R2, R191, RZ ;  /* 0x000000bf02057227 */ /* 0x000fc800078e00ff */
[----:B------:R-:W-:Y:S01]  /*3320*/  @!P3 IMAD.MOV R179, RZ, RZ, -R179 ;  /* 0x000000ffffb3b224 */ /* 0x000fe200078e0ab3 */
[----:B------:R-:W-:Y:S01]  /*3330*/  ISETP.GT.U32.AND P3, PT, R0, R189, PT ;  /* 0x000000bd0000720c */ /* 0x000fe20003f64070 */
[----:B------:R-:W-:-:S04]  /*3340*/  IMAD.HI.U32 R9, R2, R195, RZ ;  /* 0x000000c302097227 */ /* 0x000fc800078e00ff */
[----:B------:R-:W-:Y:S02]  /*3350*/  IMAD.MOV R5, RZ, RZ, -R5 ;  /* 0x000000ffff057224 */ /* 0x000fe400078e0a05 */
[--C-:B------:R-:W-:Y:S01]  /*3360*/  @!P5 IMAD.IADD R183, R183, 0x1, -R0.reuse ;  /* 0x00000001b7b7d824 */ /* 0x100fe200078e0a00 */
[----:B------:R-:W-:Y:S01]  /*3370*/  ISETP.GE.AND P5, PT, R14, RZ, PT ;  /* 0x000000ff0e00720c */ /* 0x000fe20003fa6270 */
[----:B------:R-:W-:Y:S01]  /*3380*/  IMAD.MOV R9, RZ, RZ, -R9 ;  /* 0x000000ffff097224 */ /* 0x000fe200078e0a09 */
[----:B------:R-:W-:Y:S01]  /*3390*/  LOP3.LUT R14, R3, 0x108, RZ, 0xfc, !PT ;  /* 0x00000108030e7812 */ /* 0x000fe200078efcff */
[C---:B------:R-:W-:Y:S02]  /*33a0*/  IMAD R191, R0.reuse, R5, R191 ;  /* 0x0000000500bf7224 */ /* 0x040fe400078e02bf */
[----:B------:R-:W-:Y:S01]  /*33b0*/  @!P4 IMAD.MOV R175, RZ, RZ, -R175 ;  /* 0x000000ffffafc224 */ /* 0x000fe200078e0aaf */
[----:B------:R-:W-:Y:S01]  /*33c0*/  ISETP.GT.U32.AND P4, PT, R0, R187, PT ;  /* 0x000000bb0000720c */ /* 0x000fe20003f84070 */
[--C-:B------:R-:W-:Y:S01]  /*33d0*/  @!P1 IMAD.IADD R185, R185, 0x1, -R0.reuse ;  /* 0x00000001b9b99824 */ /* 0x100fe200078e0a00 */
[----:B------:R-:W-:Y:S01]  /*33e0*/  ISETP.GE.AND P1, PT, R10, RZ, PT ;  /* 0x000000ff0a00720c */ /* 0x000fe20003f26270 */
[C---:B------:R-:W-:Y:S01]  /*33f0*/  IMAD R195, R0.reuse, R9, R195 ;  /* 0x0000000900c37224 */ /* 0x040fe200078e02c3 */
[----:B------:R-:W-:Y:S01]  /*3400*/  LOP3.LUT R9, R3, 0xf4, RZ, 0xfc, !PT ;  /* 0x000000f403097812 */ /* 0x000fe200078efcff */
[----:B------:R-:W-:Y:S01]  /*3410*/  @!P2 IMAD.MOV R183, RZ, RZ, -R183 ;  /* 0x000000ffffb7a224 */ /* 0x000fe200078e0ab7 */
[C---:B------:R-:W-:Y:S01]  /*3420*/  ISETP.GT.U32.AND P2, PT, R0.reuse, R191, PT ;  /* 0x000000bf0000720c */ /* 0x040fe20003f44070 */
[--C-:B------:R-:W-:Y:S01]  /*3430*/  @!P3 IMAD.IADD R189, R189, 0x1, -R0.reuse ;  /* 0x00000001bdbdb824 */ /* 0x100fe200078e0a00 */
[----:B------:R-:W-:Y:S01]  /*3440*/  LOP3.LUT R10, R3, 0xf8, RZ, 0xfc, !PT ;  /* 0x000000f8030a7812 */ /* 0x000fe200078efcff */
[----:B------:R-:W-:Y:S01]  /*3450*/  @!P6 IMAD.MOV R185, RZ, RZ, -R185 ;  /* 0x000000ffffb9e224 */ /* 0x000fe200078e0ab9 */
[C---:B------:R-:W-:Y:S01]  /*3460*/  ISETP.GT.U32.AND P6, PT, R0.reuse, R195, PT ;  /* 0x000000c30000720c */ /* 0x040fe20003fc4070 */
[----:B------:R-:W-:Y:S01]  /*3470*/  @!P0 IMAD.MOV R181, RZ, RZ, -R181 ;  /* 0x000000ffffb58224 */ /* 0x000fe200078e0ab5 */
[----:B------:R-:W-:Y:S01]  /*3480*/  ISETP.GT.U32.AND P3, PT, R0, R189, PT ;  /* 0x000000bd0000720c */ /* 0x000fe20003f64070 */
[----:B------:R-:W-:Y:S01]  /*3490*/  @!P4 IMAD.IADD R187, R187, 0x1, -R0 ;  /* 0x00000001bbbbc824 */ /* 0x000fe200078e0a00 */
[----:B------:R-:W-:-:S02]  /*34a0*/  IABS R193, R9 ;  /* 0x0000000900c17213 */ /* 0x000fc40000000000 */
[----:B------:R-:W-:Y:S02]  /*34b0*/  IABS R197, R10 ;  /* 0x0000000a00c57213 */ /* 0x000fe40000000000 */
[----:B------:R-:W-:Y:S01]  /*34c0*/  ISETP.GT.U32.AND P4, PT, R0, R187, PT ;  /* 0x000000bb0000720c */ /* 0x000fe20003f84070 */
[--C-:B------:R-:W-:Y:S01]  /*34d0*/  @!P2 IMAD.IADD R191, R191, 0x1, -R0.reuse ;  /* 0x00000001bfbfa824 */ /* 0x100fe200078e0a00 */
[----:B------:R-:W-:Y:S01]  /*34e0*/  ISETP.GE.AND P0, PT, R12, RZ, PT ;  /* 0x000000ff0c00720c */ /* 0x000fe20003f06270 */
[----:B------:R-:W-:Y:S01]  /*34f0*/  IMAD.HI.U32 R5, R2, R193, RZ ;  /* 0x000000c102057227 */ /* 0x000fe200078e00ff */
[----:B------:R-:W-:Y:S02]  /*3500*/  IABS R201, R14 ;  /* 0x0000000e00c97213 */ /* 0x000fe40000000000 */
[----:B------:R-:W-:Y:S01]  /*3510*/  ISETP.GT.U32.AND P2, PT, R0, R191, PT ;  /* 0x000000bf0000720c */ /* 0x000fe20003f44070 */
[--C-:B------:R-:W-:Y:S01]  /*3520*/  @!P6 IMAD.IADD R195, R195, 0x1, -R0.reuse ;  /* 0x00000001c3c3e824 */ /* 0x100fe200078e0a00 */
[----:B------:R-:W-:Y:S01]  /*3530*/  LOP3.LUT R12, R3, 0x104, RZ, 0xfc, !PT ;  /* 0x00000104030c7812 */ /* 0x000fe200078efcff */
[----:B------:R-:W-:Y:S01]  /*3540*/  @!P3 IMAD.IADD R189, R189, 0x1, -R0 ;  /* 0x00000001bdbdb824 */ /* 0x000fe200078e0a00 */
[----:B------:R-:W-:Y:S01]  /*3550*/  ISETP.GE.AND P3, PT, R9, RZ, PT ;  /* 0x000000ff0900720c */ /* 0x000fe20003f66270 */
[----:B------:R-:W-:Y:S01]  /*3560*/  IMAD.HI.U32 R9, R2, R197, RZ ;  /* 0x000000c502097227 */ /* 0x000fe200078e00ff */
[----:B------:R-:W-:-:S02]  /*3570*/  ISETP.GT.U32.AND P6, PT, R0, R195, PT ;  /* 0x000000c30000720c */ /* 0x000fc40003fc4070 */
[----:B------:R-:W-:Y:S01]  /*3580*/  IABS R205, R12 ;  /* 0x0000000c00cd7213 */ /* 0x000fe20000000000 */
[----:B------:R-:W-:Y:S02]  /*3590*/  IMAD.MOV R5, RZ, RZ, -R5 ;  /* 0x000000ffff057224 */ /* 0x000fe400078e0a05 */
[----:B------:R-:W-:Y:S02]  /*35a0*/  IMAD.MOV R9, RZ, RZ, -R9 ;  /* 0x000000ffff097224 */ /* 0x000fe400078e0a09 */
[C---:B------:R-:W-:Y:S02]  /*35b0*/  IMAD R193, R0.reuse, R5, R193 ;  /* 0x0000000500c17224 */ /* 0x040fe400078e02c1 */
[--C-:B------:R-:W-:Y:S01]  /*35c0*/  @!P4 IMAD.IADD R187, R187, 0x1, -R0.reuse ;  /* 0x00000001bbbbc824 */ /* 0x100fe200078e0a00 */
[----:B------:R-:W-:Y:S01]  /*35d0*/  ISETP.GE.AND P4, PT, R11, RZ, PT ;  /* 0x000000ff0b00720c */ /* 0x000fe20003f86270 */
[C---:B------:R-:W-:Y:S01]  /*35e0*/  IMAD R197, R0.reuse, R9, R197 ;  /* 0x0000000900c57224 */ /* 0x040fe200078e02c5 */
[----:B------:R-:W-:Y:S01]  /*35f0*/  LOP3.LUT R11, R3, 0xfc, RZ, 0xfc, !PT ;  /* 0x000000fc030b7812 */ /* 0x000fe200078efcff */
[--C-:B------:R-:W-:Y:S01]  /*3600*/  @!P2 IMAD.IADD R191, R191, 0x1, -R0.reuse ;  /* 0x00000001bfbfa824 */ /* 0x100fe200078e0a00 */
[C---:B------:R-:W-:Y:S01]  /*3610*/  ISETP.GT.U32.AND P2, PT, R0.reuse, R193, PT ;  /* 0x000000c10000720c */ /* 0x040fe20003f44070 */
[----:B------:R-:W-:Y:S01]  /*3620*/  @!P6 IMAD.IADD R195, R195, 0x1, -R0 ;  /* 0x00000001c3c3e824 */ /* 0x000fe200078e0a00 */
[----:B------:R-:W-:Y:S01]  /*3630*/  ISETP.GT.U32.AND P6, PT, R0, R197, PT ;  /* 0x000000c50000720c */ /* 0x000fe20003fc4070 */
[----:B------:R-:W-:Y:S01]  /*3640*/  @!P0 IMAD.MOV R187, RZ, RZ, -R187 ;  /* 0x000000ffffbb8224 */ /* 0x000fe200078e0abb */
[----:B------:R-:W-:Y:S01]  /*3650*/  IABS R203, R11 ;  /* 0x0000000b00cb7213 */ /* 0x000fe20000000000 */
[----:B------:R-:W-:Y:S01]  /*3660*/  @!P1 IMAD.MOV R191, RZ, RZ, -R191 ;  /* 0x000000ffffbf9224 */ /* 0x000fe200078e0abf */
[----:B------:R-:W-:Y:S01]  /*3670*/  ISETP.GE.AND P0, PT, R10, RZ, PT ;  /* 0x000000ff0a00720c */ /* 0x000fe20003f06270 */
[----:B------:R-:W-:Y:S01]  /*3680*/  IMAD.HI.U32 R9, R2, R205, RZ ;  /* 0x000000cd02097227 */ /* 0x000fe200078e00ff */
[----:B------:R-:W-:-:S03]  /*3690*/  LOP3.LUT R10, R3, 0x100, RZ, 0xfc, !PT ;  /* 0x00000100030a7812 */ /* 0x000fc600078efcff */
[----:B------:R-:W-:Y:S01]  /*36a0*/  IMAD.HI.U32 R5, R2, R203, RZ ;  /* 0x000000cb02057227 */ /* 0x000fe200078e00ff */
[----:B------:R-:W-:-:S03]  /*36b0*/  IABS R199, R10 ;  /* 0x0000000a00c77213 */ /* 0x000fc60000000000 */
[--C-:B------:R-:W-:Y:S02]  /*36c0*/  @!P2 IMAD.IADD R193, R193, 0x1, -R0.reuse ;  /* 0x00000001c1c1a824 */ /* 0x100fe400078e0a00 */
[----:B------:R-:W-:Y:S02]  /*36d0*/  IMAD.MOV R5, RZ, RZ, -R5 ;  /* 0x000000ffff057224 */ /* 0x000fe400078e0a05 */
[----:B------:R-:W-:Y:S01]  /*36e0*/  @!P6 IMAD.IADD R197, R197, 0x1, -R0 ;  /* 0x00000001c5c5e824 */ /* 0x000fe200078e0a00 */
[C---:B------:R-:W-:Y:S01]  /*36f0*/  ISETP.GT.U32.AND P6, PT, R0.reuse, R193, PT ;  /* 0x000000c10000720c */ /* 0x040fe20003fc4070 */
[----:B------:R-:W-:Y:S02]  /*3700*/  IMAD R203, R0, R5, R203 ;  /* 0x0000000500cb7224 */ /* 0x000fe400078e02cb */
[----:B------:R-:W-:Y:S01]  /*3710*/  IMAD.HI.U32 R5, R2, R199, RZ ;  /* 0x000000c702057227 */ /* 0x000fe200078e00ff */
[C---:B------:R-:W-:Y:S02]  /*3720*/  ISETP.GT.U32.AND P1, PT, R0.reuse, R197, PT ;  /* 0x000000c50000720c */ /* 0x040fe40003f24070 */
[----:B------:R-:W-:Y:S01]  /*3730*/  ISETP.GT.U32.AND P2, PT, R0, R203, PT ;  /* 0x000000cb0000720c */ /* 0x000fe20003f44070 */
[----:B------:R-:W-:-:S02]  /*3740*/  IMAD.MOV R5, RZ, RZ, -R5 ;  /* 0x000000ffff057224 */ /* 0x000fc400078e0a05 */
[----:B------:R-:W-:Y:S01]  /*3750*/  @!P5 IMAD.MOV R189, RZ, RZ, -R189 ;  /* 0x000000ffffbdd224 */ /* 0x000fe200078e0abd */
[----:B------:R-:W-:Y:S01]  /*3760*/  ISETP.GE.AND P5, PT, R11, RZ, PT ;  /* 0x000000ff0b00720c */ /* 0x000fe20003fa6270 */
[----:B------:R-:W-:Y:S01]  /*3770*/  IMAD R199, R0, R5, R199 ;  /* 0x0000000500c77224 */ /* 0x000fe200078e02c7 */
[----:B------:R-:W-:Y:S01]  /*3780*/  LOP3.LUT R11, R3, 0x110, RZ, 0xfc, !PT ;  /* 0x00000110030b7812 */ /* 0x000fe200078efcff */
[----:B------:R-:W-:Y:S02]  /*3790*/  @!P6 IMAD.IADD R193, R193, 0x1, -R0 ;  /* 0x00000001c1c1e824 */ /* 0x000fe400078e0a00 */
[----:B------:R-:W-:Y:S01]  /*37a0*/  IMAD.HI.U32 R5, R2, R201, RZ ;  /* 0x000000c902057227 */ /* 0x000fe200078e00ff */
[----:B------:R-:W-:Y:S02]  /*37b0*/  ISETP.GT.U32.AND P6, PT, R0, R199, PT ;  /* 0x000000c70000720c */ /* 0x000fe40003fc4070 */
[----:B------:R-:W-:Y:S01]  /*37c0*/  IABS R211, R11 ;  /* 0x0000000b00d37213 */ /* 0x000fe20000000000 */
[----:B------:R-:W-:-:S02]  /*37d0*/  IMAD.MOV R5, RZ, RZ, -R5 ;  /* 0x000000ffff057224 */ /* 0x000fc400078e0a05 */
[--C-:B------:R-:W-:Y:S01]  /*37e0*/  @!P1 IMAD.IADD R197, R197, 0x1, -R0.reuse ;  /* 0x00000001c5c59824 */ /* 0x100fe200078e0a00 */
[----:B------:R-:W-:Y:S01]  /*37f0*/  ISETP.GE.AND P1, PT, R12, RZ, PT ;  /* 0x000000ff0c00720c */ /* 0x000fe20003f26270 */
[C---:B------:R-:W-:Y:S01]  /*3800*/  IMAD R201, R0.reuse, R5, R201 ;  /* 0x0000000500c97224 */ /* 0x040fe200078e02c9 */
[----:B------:R-:W-:Y:S01]  /*3810*/  LOP3.LUT R12, R3, 0x114, RZ, 0xfc, !PT ;  /* 0x00000114030c7812 */ /* 0x000fe200078efcff */
[----:B------:R-:W-:Y:S02]  /*3820*/  IMAD.MOV R9, RZ, RZ, -R9 ;  /* 0x000000ffff097224 */ /* 0x000fe400078e0a09 */
[----:B------:R-:W-:Y:S01]  /*3830*/  @!P0 IMAD.MOV R197, RZ, RZ, -R197 ;  /* 0x000000ffffc58224 */ /* 0x000fe200078e0ac5 */
[----:B------:R-:W-:Y:S01]  /*3840*/  IABS R209, R12 ;  /* 0x0000000c00d17213 */ /* 0x000fe20000000000 */
[----:B------:R-:W-:Y:S01]  /*3850*/  @!P6 IMAD.IADD R199, R199, 0x1, -R0 ;  /* 0x00000001c7c7e824 */ /* 0x000fe200078e0a00 */
[C---:B------:R-:W-:Y:S01]  /*3860*/  ISETP.GT.U32.AND P6, PT, R0.reuse, R201, PT ;  /* 0x000000c90000720c */ /* 0x040fe20003fc4070 */
[----:B------:R-:W-:-:S02]  /*3870*/  IMAD R205, R0, R9, R205 ;  /* 0x0000000900cd7224 */ /* 0x000fc400078e02cd */
[----:B------:R-:W-:Y:S01]  /*3880*/  @!P2 IMAD.IADD R203, R203, 0x1, -R0 ;  /* 0x00000001cbcba824 */ /* 0x000fe200078e0a00 */
[----:B------:R-:W-:Y:S01]  /*3890*/  ISETP.GT.U32.AND P0, PT, R0, R199, PT ;  /* 0x000000c70000720c */ /* 0x000fe20003f04070 */
[----:B------:R-:W-:-:S03]  /*38a0*/  IMAD.HI.U32 R9, R2, R207, RZ ;  /* 0x000000cf02097227 */ /* 0x000fc600078e00ff */
[C---:B------:R-:W-:Y:S01]  /*38b0*/  ISETP.GT.U32.AND P2, PT, R0.reuse, R203, PT ;  /* 0x000000cb0000720c */ /* 0x040fe20003f44070 */
[----:B------:R-:W-:Y:S02]  /*38c0*/  IMAD.MOV R9, RZ, RZ, -R9 ;  /* 0x000000ffff097224 */ /* 0x000fe400078e0a09 */
[----:B------:R-:W-:Y:S01]  /*38d0*/  @!P3 IMAD.MOV R193, RZ, RZ, -R193 ;  /* 0x000000ffffc1b224 */ /* 0x000fe200078e0ac1 */
[----:B------:R-:W-:Y:S01]  /*38e0*/  ISETP.GT.U32.AND P3, PT, R0, R205, PT ;  /* 0x000000cd0000720c */ /* 0x000fe20003f64070 */
[----:B------:R-:W-:Y:S02]  /*38f0*/  @!P6 IMAD.IADD R201, R201, 0x1, -R0 ;  /* 0x00000001c9c9e824 */ /* 0x000fe400078e0a00 */
[----:B------:R-:W-:-:S03]  /*3900*/  IMAD.HI.U32 R5, R2, R211, RZ ;  /* 0x000000d302057227 */ /* 0x000fc600078e00ff */
[C---:B------:R-:W-:Y:S01]  /*3910*/  ISETP.GT.U32.AND P6, PT, R0.reuse, R201, PT ;  /* 0x000000c90000720c */ /* 0x040fe20003fc4070 */
[C---:B------:R-:W-:Y:S02]  /*3920*/  IMAD R207, R0.reuse, R9, R207 ;  /* 0x0000000900cf7224 */ /* 0x040fe400078e02cf */
[----:B------:R-:W-:Y:S02]  /*3930*/  IMAD.MOV R5, RZ, RZ, -R5 ;  /* 0x000000ffff057224 */ /* 0x000fe400078e0a05 */
[--C-:B------:R-:W-:Y:S01]  /*3940*/  @!P0 IMAD.IADD R199, R199, 0x1, -R0.reuse ;  /* 0x00000001c7c78824 */ /* 0x100fe200078e0a00 */
[C---:B------:R-:W-:Y:S01]  /*3950*/  ISETP.GT.U32.AND P0, PT, R0.reuse, R207, PT ;  /* 0x000000cf0000720c */ /* 0x040fe20003f04070 */
[----:B------:R-:W-:Y:S02]  /*3960*/  IMAD R211, R0, R5, R211 ;  /* 0x0000000500d37224 */ /* 0x000fe400078e02d3 */
[--C-:B------:R-:W-:Y:S01]  /*3970*/  @!P2 IMAD.IADD R203, R203, 0x1, -R0.reuse ;  /* 0x00000001cbcba824 */ /* 0x100fe200078e0a00 */
[----:B------:R-:W-:Y:S01]  /*3980*/  ISETP.GE.AND P2, PT, R14, RZ, PT ;  /* 0x000000ff0e00720c */ /* 0x000fe20003f46270 */
[--C-:B------:R-:W-:Y:S01]  /*3990*/  @!P3 IMAD.IADD R205, R205, 0x1, -R0.reuse ;  /* 0x00000001cdcdb824 */ /* 0x100fe200078e0a00 */
[----:B------:R-:W-:Y:S01]  /*39a0*/  LOP3.LUT R14, R3, 0x118, RZ, 0xfc, !PT ;  /* 0x00000118030e7812 */ /* 0x000fe200078efcff */
[----:B------:R-:W-:Y:S01]  /*39b0*/  @!P6 IMAD.IADD R201, R201, 0x1, -R0 ;  /* 0x00000001c9c9e824 */ /* 0x000fe200078e0a00 */
[----:B------:R-:W-:Y:S01]  /*39c0*/  ISETP.GT.U32.AND P6, PT, R0, R211, PT ;  /* 0x000000d30000720c */ /* 0x000fe20003fc4070 */
[----:B------:R-:W-:Y:S01]  /*39d0*/  @!P4 IMAD.MOV R195, RZ, RZ, -R195 ;  /* 0x000000ffffc3c224 */ /* 0x000fe200078e0ac3 */
[----:B------:R-:W-:Y:S01]  /*39e0*/  ISETP.GE.AND P4, PT, R10, RZ, PT ;  /* 0x000000ff0a00720c */ /* 0x000fe20003f86270 */
[----:B------:R-:W-:Y:S01]  /*39f0*/  IMAD.HI.U32 R5, R2, R209, RZ ;  /* 0x000000d102057227 */ /* 0x000fe200078e00ff */
[----:B------:R-:W-:-:S02]  /*3a00*/  ISETP.GT.U32.AND P3, PT, R0, R205, PT ;  /* 0x000000cd0000720c */ /* 0x000fc40003f64070 */
[----:B------:R-:W-:Y:S01]  /*3a10*/  IABS R213, R14 ;  /* 0x0000000e00d57213 */ /* 0x000fe20000000000 */
[----:B------:R-:W-:Y:S01]  /*3a20*/  @!P0 IMAD.IADD R207, R207, 0x1, -R0 ;  /* 0x00000001cfcf8824 */ /* 0x000fe200078e0a00 */
[----:B------:R-:W-:Y:S01]  /*3a30*/  ISETP.GE.AND P0, PT, R11, RZ, PT ;  /* 0x000000ff0b00720c */ /* 0x000fe20003f06270 */
[----:B------:R-:W-:Y:S01]  /*3a40*/  IMAD.MOV R5, RZ, RZ, -R5 ;  /* 0x000000ffff057224 */ /* 0x000fe200078e0a05 */
[----:B------:R-:W-:Y:S01]  /*3a50*/  LOP3.LUT R11, R3, 0x120, RZ, 0xfc, !PT ;  /* 0x00000120030b7812 */ /* 0x000fe200078efcff */
[----:B------:R-:W-:-:S03]  /*3a60*/  IMAD.HI.U32 R9, R2, R213, RZ ;  /* 0x000000d502097227 */ /* 0x000fc600078e00ff */
[----:B------:R-:W-:Y:S01]  /*3a70*/  IABS R217, R11 ;  /* 0x0000000b00d97213 */ /* 0x000fe20000000000 */
[----:B------:R-:W-:Y:S01]  /*3a80*/  @!P6 IMAD.IADD R211, R211, 0x1, -R0 ;  /* 0x00000001d3d3e824 */ /* 0x000fe200078e0a00 */
[----:B------:R-:W-:Y:S01]  /*3a90*/  ISETP.GT.U32.AND P6, PT, R0, R207, PT ;  /* 0x000000cf0000720c */ /* 0x000fe20003fc4070 */
[----:B------:R-:W-:-:S04]  /*3aa0*/  IMAD.HI.U32 R10, R2, R215, RZ ;  /* 0x000000d7020a7227 */ /* 0x000fc800078e00ff */
[----:B------:R-:W-:Y:S02]  /*3ab0*/  IMAD.MOV R9, RZ, RZ, -R9 ;  /* 0x000000ffff097224 */ /* 0x000fe400078e0a09 */
[----:B------:R-:W-:Y:S02]  /*3ac0*/  IMAD R209, R0, R5, R209 ;  /* 0x0000000500d17224 */ /* 0x000fe400078e02d1 */
[----:B------:R-:W-:Y:S01]  /*3ad0*/  @!P3 IMAD.IADD R205, R205, 0x1, -R0 ;  /* 0x00000001cdcdb824 */ /* 0x000fe200078e0a00 */
[----:B------:R-:W-:Y:S01]  /*3ae0*/  ISETP.GE.AND P3, PT, R16, RZ, PT ;  /* 0x000000ff1000720c */ /* 0x000fe20003f66270 */
[----:B------:R-:W-:Y:S01]  /*3af0*/  IMAD.MOV R10, RZ, RZ, -R10 ;  /* 0x000000ffff0a7224 */ /* 0x000fe200078e0a0a */
[C---:B------:R-:W-:Y:S01]  /*3b00*/  LOP3.LUT R16, R3.reuse, 0x150, RZ, 0xfc, !PT ;  /* 0x0000015003107812 */ /* 0x040fe200078efcff */
[C---:B------:R-:W-:Y:S02]  /*3b10*/  IMAD R213, R0.reuse, R9, R213 ;  /* 0x0000000900d57224 */ /* 0x040fe400078e02d5 */
[----:B------:R-:W-:Y:S01]  /*3b20*/  @!P5 IMAD.MOV R203, RZ, RZ, -R203 ;  /* 0x000000ffffcbd224 */ /* 0x000fe200078e0acb */
[C---:B------:R-:W-:Y:S01]  /*3b30*/  ISETP.GT.U32.AND P5, PT, R0.reuse, R209, PT ;  /* 0x000000d10000720c */ /* 0x040fe20003fa4070 */
[----:B------:R-:W-:Y:S01]  /*3b40*/  @!P4 IMAD.MOV R199, RZ, RZ, -R199 ;  /* 0x000000ffffc7c224 */ /* 0x000fe200078e0ac7 */
[C---:B------:R-:W-:Y:S01]  /*3b50*/  ISETP.GT.U32.AND P4, PT, R0.reuse, R211, PT ;  /* 0x000000d30000720c */ /* 0x040fe20003f84070 */
[C---:B------:R-:W-:Y:S01]  /*3b60*/  IMAD R215, R0.reuse, R10, R215 ;  /* 0x0000000a00d77224 */ /* 0x040fe200078e02d7 */
[----:B------:R-:W-:Y:S01]  /*3b70*/  LOP3.LUT R10, R3, 0x124, RZ, 0xfc, !PT ;  /* 0x00000124030a7812 */ /* 0x000fe200078efcff */
[----:B------:R-:W-:Y:S01]  /*3b80*/  @!P1 IMAD.MOV R205, RZ, RZ, -R205 ;  /* 0x000000ffffcd9224 */ /* 0x000fe200078e0acd */
[----:B------:R-:W-:Y:S01]  /*3b90*/  ISETP.GT.U32.AND P1, PT, R0, R213, PT ;  /* 0x000000d50000720c */ /* 0x000fe20003f24070 */
[----:B------:R-:W-:Y:S01]  /*3ba0*/  IMAD.HI.U32 R5, R2, R217, RZ ;  /* 0x000000d902057227 */ /* 0x000fe200078e00ff */
[----:B------:R-:W-:-:S02]  /*3bb0*/  IABS R219, R10 ;  /* 0x0000000a00db7213 */ /* 0x000fc40000000000 */
[----:B------:R-:W-:Y:S01]  /*3bc0*/  IABS R243, R16 ;  /* 0x0000001000f37213 */ /* 0x000fe20000000000 */
[--C-:B------:R-:W-:Y:S01]  /*3bd0*/  @!P6 IMAD.IADD R207, R207, 0x1, -R0.reuse ;  /* 0x00000001cfcfe824 */ /* 0x100fe200078e0a00 */
[----:B------:R-:W-:Y:S01]  /*3be0*/  ISETP.GT.U32.AND P6, PT, R0, R215, PT ;  /* 0x000000d70000720c */ /* 0x000fe20003fc4070 */
[----:B------:R-:W-:Y:S02]  /*3bf0*/  IMAD.MOV R9, RZ, RZ, -R5 ;  /* 0x000000ffff097224 */ /* 0x000fe400078e0a05 */
[--C-:B------:R-:W-:Y:S01]  /*3c00*/  @!P4 IMAD.IADD R211, R211, 0x1, -R0.reuse ;  /* 0x00000001d3d3c824 */ /* 0x100fe200078e0a00 */
[----:B------:R-:W-:Y:S01]  /*3c10*/  ISETP.GE.AND P4, PT, R14, RZ, PT ;  /* 0x000000ff0e00720c */ /* 0x000fe20003f86270 */
[--C-:B------:R-:W-:Y:S01]  /*3c20*/  @!P5 IMAD.IADD R209, R209, 0x1, -R0.reuse ;  /* 0x00000001d1d1d824 */ /* 0x100fe200078e0a00 */
[----:B------:R-:W-:Y:S01]  /*3c30*/  LOP3.LUT R14, R3, 0x12c, RZ, 0xfc, !PT ;  /* 0x0000012c030e7812 */ /* 0x000fe200078efcff */
[C---:B------:R-:W-:Y:S01]  /*3c40*/  IMAD R217, R0.reuse, R9, R217 ;  /* 0x0000000900d97224 */ /* 0x040fe200078e02d9 */
[----:B------:R-:W-:Y:S01]  /*3c50*/  ISETP.GE.AND P5, PT, R17, RZ, PT ;  /* 0x000000ff1100720c */ /* 0x000fe20003fa6270 */
[--C-:B------:R-:W-:Y:S01]  /*3c60*/  @!P1 IMAD.IADD R213, R213, 0x1, -R0.reuse ;  /* 0x00000001d5d59824 */ /* 0x100fe200078e0a00 */
[C---:B------:R-:W-:Y:S01]  /*3c70*/  ISETP.GT.U32.AND P1, PT, R0.reuse, R209, PT ;  /* 0x000000d10000720c */ /* 0x040fe20003f24070 */
[----:B------:R-:W-:Y:S01]  /*3c80*/  @!P0 IMAD.MOV R211, RZ, RZ, -R211 ;  /* 0x000000ffffd38224 */ /* 0x000fe200078e0ad3 */
[----:B------:R-:W-:Y:S01]  /*3c90*/  ISETP.GT.U32.AND P0, PT, R0, R217, PT ;  /* 0x000000d90000720c */ /* 0x000fe20003f04070 */
[----:B------:R-:W-:Y:S01]  /*3ca0*/  @!P2 IMAD.MOV R201, RZ, RZ, -R201 ;  /* 0x000000ffffc9a224 */ /* 0x000fe200078e0ac9 */
[----:B------:R-:W-:Y:S01]  /*3cb0*/  ISETP.GE.AND P2, PT, R12, RZ, PT ;  /* 0x000000ff0c00720c */ /* 0x000fe20003f46270 */
[----:B------:R-:W-:Y:S01]  /*3cc0*/  @!P6 IMAD.IADD R215, R215, 0x1, -R0 ;  /* 0x00000001d7d7e824 */ /* 0x000fe200078e0a00 */
[----:B------:R-:W-:Y:S01]  /*3cd0*/  ISETP.GT.U32.AND P6, PT, R0, R213, PT ;  /* 0x000000d50000720c */ /* 0x000fe20003fc4070 */
[----:B------:R-:W-:Y:S01]  /*3ce0*/  IMAD.HI.U32 R5, R2, R219, RZ ;  /* 0x000000db02057227 */ /* 0x000fe200078e00ff */
[----:B------:R-:W-:-:S02]  /*3cf0*/  IABS R225, R14 ;  /* 0x0000000e00e17213 */ /* 0x000fc40000000000 */
[C---:B------:R-:W-:Y:S01]  /*3d00*/  LOP3.LUT R12, R3.reuse, 0x128, RZ, 0xfc, !PT ;  /* 0x00000128030c7812 */ /* 0x040fe200078efcff */
[----:B------:R-:W-:Y:S01]  /*3d10*/  IMAD.MOV R5, RZ, RZ, -R5 ;  /* 0x000000ffff057224 */ /* 0x000fe200078e0a05 */
[----:B------:R-:W-:Y:S01]  /*3d20*/  LOP3.LUT R17, R3, 0x158, RZ, 0xfc, !PT ;  /* 0x0000015803117812 */ /* 0x000fe200078efcff */
[----:B------:R-:W-:Y:S01]  /*3d30*/  @!P3 IMAD.MOV R207, RZ, RZ, -R207 ;  /* 0x000000ffffcfb224 */ /* 0x000fe200078e0acf */
[C---:B------:R-:W-:Y:S01]  /*3d40*/  ISETP.GT.U32.AND P3, PT, R0.reuse, R215, PT ;  /* 0x000000d70000720c */ /* 0x040fe20003f64070 */
[C---:B------:R-:W-:Y:S01]  /*3d50*/  IMAD R219, R0.reuse, R5, R219 ;  /* 0x0000000500db7224 */ /* 0x040fe200078e02db */
[----:B------:R-:W-:Y:S01]  /*3d60*/  IABS R223, R12 ;  /* 0x0000000c00df7213 */ /* 0x000fe20000000000 */
[--C-:B------:R-:W-:Y:S01]  /*3d70*/  @!P1 IMAD.IADD R209, R209, 0x1, -R0.reuse ;  /* 0x00000001d1d19824 */ /* 0x100fe200078e0a00 */
[----:B------:R-:W-:Y:S01]  /*3d80*/  ISETP.GE.AND P1, PT, R11, RZ, PT ;  /* 0x000000ff0b00720c */ /* 0x000fe20003f26270 */
[--C-:B------:R-:W-:Y:S01]  /*3d90*/  @!P0 IMAD.IADD R217, R217, 0x1, -R0.reuse ;  /* 0x00000001d9d98824 */ /* 0x100fe200078e0a00 */
[----:B------:R-:W-:Y:S01]  /*3da0*/  LOP3.LUT R11, R3, 0x138, RZ, 0xfc, !PT ;  /* 0x00000138030b7812 */ /* 0x000fe200078efcff */
[----:B------:R-:W-:Y:S01]  /*3db0*/  @!P6 IMAD.IADD R213, R213, 0x1, -R0 ;  /* 0x00000001d5d5e824 */ /* 0x000fe200078e0a00 */
[C---:B------:R-:W-:Y:S01]  /*3dc0*/  ISETP.GT.U32.AND P6, PT, R0.reuse, R219, PT ;  /* 0x000000db0000720c */ /* 0x040fe20003fc4070 */
[----:B------:R-:W-:Y:S01]  /*3dd0*/  @!P2 IMAD.MOV R209, RZ, RZ, -R209 ;  /* 0x000000ffffd1a224 */ /* 0x000fe200078e0ad1 */
[----:B------:R-:W-:Y:S01]  /*3de0*/  ISETP.GT.U32.AND P2, PT, R0, R217, PT ;  /* 0x000000d90000720c */ /* 0x000fe20003f44070 */
[----:B------:R-:W-:Y:S01]  /*3df0*/  IMAD.HI.U32 R9, R2, R225, RZ ;  /* 0x000000e102097227 */ /* 0x000fe200078e00ff */
[----:B------:R-:W-:-:S02]  /*3e00*/  IABS R235, R11 ;  /* 0x0000000b00eb7213 */ /* 0x000fc40000000000 */
[----:B------:R-:W-:Y:S01]  /*3e10*/  ISETP.GE.AND P0, PT, R12, RZ, PT ;  /* 0x000000ff0c00720c */ /* 0x000fe20003f06270 */
[----:B------:R-:W-:Y:S01]  /*3e20*/  IMAD.MOV R9, RZ, RZ, -R9 ;  /* 0x000000ffff097224 */ /* 0x000fe200078e0a09 */
[----:B------:R-:W-:Y:S01]  /*3e30*/  LOP3.LUT R12, R3, 0x13c, RZ, 0xfc, !PT ;  /* 0x0000013c030c7812 */ /* 0x000fe200078efcff */
[--C-:B------:R-:W-:Y:S01]  /*3e40*/  @!P3 IMAD.IADD R215, R215, 0x1, -R0.reuse ;  /* 0x00000001d7d7b824 */ /* 0x100fe200078e0a00 */
[----:B------:R-:W-:Y:S01]  /*3e50*/  ISETP.GE.AND P3, PT, R10, RZ, PT ;  /* 0x000000ff0a00720c */ /* 0x000fe20003f66270 */
[----:B------:R-:W-:Y:S01]  /*3e60*/  IMAD R225, R0, R9, R225 ;  /* 0x0000000900e17224 */ /* 0x000fe200078e02e1 */
[----:B------:R-:W-:Y:S01]  /*3e70*/  LOP3.LUT R10, R3, 0x130, RZ, 0xfc, !PT ;  /* 0x00000130030a7812 */ /* 0x000fe200078efcff */
[----:B------:R-:W-:Y:S01]  /*3e80*/  IMAD.HI.U32 R5, R2, R223, RZ ;  /* 0x000000df02057227 */ /* 0x000fe200078e00ff */
[----:B------:R-:W-:Y:S02]  /*3e90*/  IABS R239, R12 ;  /* 0x0000000c00ef7213 */ /* 0x000fe40000000000 */
[----:B------:R-:W-:Y:S01]  /*3ea0*/  IABS R227, R10 ;  /* 0x0000000a00e37213 */ /* 0x000fe20000000000 */
[--C-:B------:R-:W-:Y:S01]  /*3eb0*/  @!P6 IMAD.IADD R219, R219, 0x1, -R0.reuse ;  /* 0x00000001dbdbe824 */ /* 0x100fe200078e0a00 */
[----:B------:R-:W-:Y:S01]  /*3ec0*/  IABS R247, R17 ;  /* 0x0000001100f77213 */ /* 0x000fe20000000000 */
[----:B------:R-:W-:Y:S01]  /*3ed0*/  @!P2 IMAD.IADD R217, R217, 0x1, -R0 ;  /* 0x00000001d9d9a824 */ /* 0x000fe200078e0a00 */
[C---:B------:R-:W-:Y:S01]  /*3ee0*/  ISETP.GT.U32.AND P2, PT, R0.reuse, R225, PT ;  /* 0x000000e10000720c */ /* 0x040fe20003f44070 */
[----:B------:R-:W-:Y:S01]  /*3ef0*/  IMAD.MOV R5, RZ, RZ, -R5 ;  /* 0x000000ffff057224 */ /* 0x000fe200078e0a05 */
[----:B------:R-:W-:Y:S01]  /*3f00*/  ISETP.GT.U32.AND P6, PT, R0, R219, PT ;  /* 0x000000db0000720c */ /* 0x000fe20003fc4070 */
[----:B------:R-:W-:-:S02]  /*3f10*/  @!P4 IMAD.MOV R213, RZ, RZ, -R213 ;  /* 0x000000ffffd5c224 */ /* 0x000fc400078e0ad5 */
[----:B------:R-:W-:Y:S02]  /*3f20*/  IMAD R223, R0, R5, R223 ;  /* 0x0000000500df7224 */ /* 0x000fe400078e02df */
[----:B------:R-:W-:-:S03]  /*3f30*/  IMAD.HI.U32 R5, R2, R227, RZ ;  /* 0x000000e302057227 */ /* 0x000fc600078e00ff */
[C---:B------:R-:W-:Y:S01]  /*3f40*/  ISETP.GT.U32.AND P4, PT, R0.reuse, R223, PT ;  /* 0x000000df0000720c */ /* 0x040fe20003f84070 */
[----:B------:R-:W-:Y:S02]  /*3f50*/  IMAD.MOV R5, RZ, RZ, -R5 ;  /* 0x000000ffff057224 */ /* 0x000fe400078e0a05 */
[--C-:B------:R-:W-:Y:S02]  /*3f60*/  @!P2 IMAD.IADD R225, R225, 0x1, -R0.reuse ;  /* 0x00000001e1e1a824 */ /* 0x100fe400078e0a00 */
[C---:B------:R-:W-:Y:S01]  /*3f70*/  IMAD R227, R0.reuse, R5, R227 ;  /* 0x0000000500e37224 */ /* 0x040fe200078e02e3 */
[----:B------:R-:W-:Y:S01]  /*3f80*/  LOP3.LUT R5, R3, 0x134, RZ, 0xfc, !PT ;  /* 0x0000013403057812 */ /* 0x000fe200078efcff */
[----:B------:R-:W-:Y:S01]  /*3f90*/  @!P6 IMAD.IADD R219, R219, 0x1, -R0 ;  /* 0x00000001dbdbe824 */ /* 0x000fe200078e0a00 */
[----:B------:R-:W-:Y:S01]  /*3fa0*/  ISETP.GT.U32.AND P2, PT, R0, R225, PT ;  /* 0x000000e10000720c */ /* 0x000fe20003f44070 */
[----:B------:R-:W-:Y:S01]  /*3fb0*/  @!P5 IMAD.MOV R215, RZ, RZ, -R215 ;  /* 0x000000ffffd7d224 */ /* 0x000fe200078e0ad7 */
[----:B------:R-:W-:Y:S01]  /*3fc0*/  IABS R229, R5 ;  /* 0x0000000500e57213 */ /* 0x000fe20000000000 */
[----:B------:R-:W-:Y:S01]  /*3fd0*/  @!P1 IMAD.MOV R217, RZ, RZ, -R217 ;  /* 0x000000ffffd99224 */ /* 0x000fe200078e0ad9 */
[----:B------:R-:W-:Y:S01]  /*3fe0*/  ISETP.GE.AND P5, PT, R14, RZ, PT ;  /* 0x000000ff0e00720c */ /* 0x000fe20003fa6270 */
[----:B------:R-:W-:Y:S01]  /*3ff0*/  @!P3 IMAD.MOV R219, RZ, RZ, -R219 ;  /* 0x000000ffffdbb224 */ /* 0x000fe200078e0adb */
[----:B------:R-:W-:Y:S01]  /*4000*/  ISETP.GE.AND P1, PT, R5, RZ, PT ;  /* 0x000000ff0500720c */ /* 0x000fe20003f26270 */
[----:B------:R-:W-:Y:S01]  /*4010*/  IMAD.HI.U32 R5, R2, R229, RZ ;  /* 0x000000e502057227 */ /* 0x000fe200078e00ff */
[----:B------:R-:W-:-:S02]  /*4020*/  ISETP.GT.U32.AND P3, PT, R0, R227, PT ;  /* 0x000000e30000720c */ /* 0x000fc40003f64070 */
[----:B------:R-:W-:Y:S01]  /*4030*/  ISETP.GE.AND P6, PT, R10, RZ, PT ;  /* 0x000000ff0a00720c */ /* 0x000fe20003fc6270 */
[----:B------:R-:W-:Y:S01]  /*4040*/  IMAD.MOV R5, RZ, RZ, -R5 ;  /* 0x000000ffff057224 */ /* 0x000fe200078e0a05 */
[----:B------:R-:W-:Y:S01]  /*4050*/  LOP3.LUT R14, R3, 0x14c, RZ, 0xfc, !PT ;  /* 0x0000014c030e7812 */ /* 0x000fe200078efcff */
[--C-:B------:R-:W-:Y:S02]  /*4060*/  @!P4 IMAD.IADD R223, R223, 0x1, -R0.reuse ;  /* 0x00000001dfdfc824 */ /* 0x100fe400078e0a00 */
[--C-:B------:R-:W-:Y:S01]  /*4070*/  @!P2 IMAD.IADD R225, R225, 0x1, -R0.reuse ;  /* 0x00000001e1e1a824 */ /* 0x100fe200078e0a00 */
[----:B------:R-:W-:Y:S01]  /*4080*/  ISETP.GE.AND P2, PT, R12, RZ, PT ;  /* 0x000000ff0c00720c */ /* 0x000fe20003f46270 */
[C---:B------:R-:W-:Y:S01]  /*4090*/  IMAD R229, R0.reuse, R5, R229 ;  /* 0x0000000500e57224 */ /* 0x040fe200078e02e5 */
[C---:B------:R-:W-:Y:S01]  /*40a0*/  ISETP.GT.U32.AND P4, PT, R0.reuse, R223, PT ;  /* 0x000000df0000720c */ /* 0x040fe20003f84070 */
[----:B------:R-:W-:Y:S01]  /*40b0*/  @!P5 IMAD.MOV R225, RZ, RZ, -R225 ;  /* 0x000000ffffe1d224 */ /* 0x000fe200078e0ae1 */
[----:B------:R-:W-:Y:S01]  /*40c0*/  LOP3.LUT R5, R3, 0x140, RZ, 0xfc, !PT ;  /* 0x0000014003057812 */ /* 0x000fe200078efcff */
[----:B------:R-:W-:Y:S01]  /*40d0*/  @!P3 IMAD.IADD R227, R227, 0x1, -R0 ;  /* 0x00000001e3e3b824 */ /* 0x000fe200078e0a00 */
[----:B------:R-:W-:Y:S01]  /*40e0*/  ISETP.GT.U32.AND P5, PT, R0, R229, PT ;  /* 0x000000e50000720c */ /* 0x000fe20003fa4070 */
[----:B------:R-:W-:Y:S01]  /*40f0*/  IMAD.HI.U32 R9, R2, R235, RZ ;  /* 0x000000eb02097227 */ /* 0x000fe200078e00ff */
[----:B------:R-:W-:-:S02]  /*4100*/  IABS R233, R5 ;  /* 0x0000000500e97213 */ /* 0x000fc40000000000 */
[----:B------:R-:W-:Y:S01]  /*4110*/  ISETP.GT.U32.AND P3, PT, R0, R227, PT ;  /* 0x000000e30000720c */ /* 0x000fe20003f64070 */
[----:B------:R-:W-:Y:S01]  /*4120*/  IMAD.MOV R9, RZ, RZ, -R9 ;  /* 0x000000ffff097224 */ /* 0x000fe200078e0a09 */
[----:B------:R-:W-:Y:S01]  /*4130*/  LOP3.LUT R12, R3, 0x148, RZ, 0xfc, !PT ;  /* 0x00000148030c7812 */ /* 0x000fe200078efcff */
[----:B------:R-:W-:Y:S01]  /*4140*/  IMAD.HI.U32 R10, R2, R239, RZ ;  /* 0x000000ef020a7227 */ /* 0x000fe200078e00ff */
[----:B------:R-:W-:Y:S02]  /*4150*/  IABS R241, R14 ;  /* 0x0000000e00f17213 */ /* 0x000fe40000000000 */
[----:B------:R-:W-:Y:S01]  /*4160*/  IABS R231, R12 ;  /* 0x0000000c00e77213 */ /* 0x000fe20000000000 */
[--C-:B------:R-:W-:Y:S01]  /*4170*/  @!P4 IMAD.IADD R223, R223, 0x1, -R0.reuse ;  /* 0x00000001dfdfc824 */ /* 0x100fe200078e0a00 */
[----:B------:R-:W-:Y:S01]  /*4180*/  ISETP.GE.AND P4, PT, R11, RZ, PT ;  /* 0x000000ff0b00720c */ /* 0x000fe20003f86270 */
[----:B------:R-:W-:Y:S01]  /*4190*/  IMAD R235, R0, R9, R235 ;  /* 0x0000000900eb7224 */ /* 0x000fe200078e02eb */
[----:B------:R-:W-:Y:S01]  /*41a0*/  LOP3.LUT R11, R3, 0x144, RZ, 0xfc, !PT ;  /* 0x00000144030b7812 */ /* 0x000fe200078efcff */
[----:B------:R-:W-:-:S02]  /*41b0*/  @!P5 IMAD.IADD R229, R229, 0x1, -R0 ;  /* 0x00000001e5e5d824 */ /* 0x000fc400078e0a00 */
[----:B------:R-:W-:Y:S01]  /*41c0*/  @!P0 IMAD.MOV R223, RZ, RZ, -R223 ;  /* 0x000000ffffdf8224 */ /* 0x000fe200078e0adf */
[----:B------:R-:W-:Y:S01]  /*41d0*/  ISETP.GE.AND P0, PT, R5, RZ, PT ;  /* 0x000000ff0500720c */ /* 0x000fe20003f06270 */
[----:B------:R-:W-:Y:S01]  /*41e0*/  @!P3 IMAD.IADD R227, R227, 0x1, -R0 ;  /* 0x00000001e3e3b824 */ /* 0x000fe200078e0a00 */
[C---:B------:R-:W-:Y:S01]  /*41f0*/  ISETP.GT.U32.AND P3, PT, R0.reuse, R235, PT ;  /* 0x000000eb0000720c */ /* 0x040fe20003f64070 */
[----:B------:R-:W-:Y:S01]  /*4200*/  IMAD.MOV R10, RZ, RZ, -R10 ;  /* 0x000000ffff0a7224 */ /* 0x000fe200078e0a0a */
[----:B------:R-:W-:Y:S01]  /*4210*/  ISETP.GT.U32.AND P5, PT, R0, R229, PT ;  /* 0x000000e50000720c */ /* 0x000fe20003fa4070 */
[----:B------:R-:W-:Y:S01]  /*4220*/  IMAD.HI.U32 R5, R2, R233, RZ ;  /* 0x000000e902057227 */ /* 0x000fe200078e00ff */
[----:B------:R-:W-:-:S03]  /*4230*/  IABS R237, R11 ;  /* 0x0000000b00ed7213 */ /* 0x000fc60000000000 */
[C---:B------:R-:W-:Y:S02]  /*4240*/  IMAD R239, R0.reuse, R10, R239 ;  /* 0x0000000a00ef7224 */ /* 0x040fe400078e02ef */
[----:B------:R-:W-:Y:S02]  /*4250*/  IMAD.MOV R5, RZ, RZ, -R5 ;  /* 0x000000ffff057224 */ /* 0x000fe400078e0a05 */
[----:B------:R-:W-:Y:S01]  /*4260*/  @!P6 IMAD.MOV R227, RZ, RZ, -R227 ;  /* 0x000000ffffe3e224 */ /* 0x000fe200078e0ae3 */
[C---:B------:R-:W-:Y:S01]  /*4270*/  ISETP.GT.U32.AND P6, PT, R0.reuse, R239, PT ;  /* 0x000000ef0000720c */ /* 0x040fe20003fc4070 */
[C---:B------:R-:W-:Y:S02]  /*4280*/  IMAD R233, R0.reuse, R5, R233 ;  /* 0x0000000500e97224 */ /* 0x040fe400078e02e9 */
[--C-:B------:R-:W-:Y:S02]  /*4290*/  @!P3 IMAD.IADD R235, R235, 0x1, -R0.reuse ;  /* 0x00000001ebebb824 */ /* 0x100fe400078e0a00 */
[----:B------:R-:W-:Y:S01]  /*42a0*/  @!P5 IMAD.IADD R229, R229, 0x1, -R0 ;  /* 0x00000001e5e5d824 */ /* 0x000fe200078e0a00 */
[----:B------:R-:W-:Y:S01]  /*42b0*/  ISETP.GT.U32.AND P5, PT, R0, R233, PT ;  /* 0x000000e90000720c */ /* 0x000fe20003fa4070 */
[----:B------:R-:W-:Y:S01]  /*42c0*/  IMAD.HI.U32 R9, R2, R237, RZ ;  /* 0x000000ed02097227 */ /* 0x000fe200078e00ff */
[----:B------:R-:W-:-:S03]  /*42d0*/  ISETP.GT.U32.AND P3, PT, R0, R235, PT ;  /* 0x000000eb0000720c */ /* 0x000fc60003f64070 */
[----:B------:R-:W-:-:S04]  /*42e0*/  IMAD.HI.U32 R10, R2, R231, RZ ;  /* 0x000000e7020a7227 */ /* 0x000fc800078e00ff */
[----:B------:R-:W-:Y:S02]  /*42f0*/  IMAD.MOV R9, RZ, RZ, -R9 ;  /* 0x000000ffff097224 */ /* 0x000fe400078e0a09 */
[----:B------:R-:W-:Y:S02]  /*4300*/  @!P6 IMAD.IADD R239, R239, 0x1, -R0 ;  /* 0x00000001efefe824 */ /* 0x000fe400078e0a00 */
[----:B------:R-:W-:Y:S02]  /*4310*/  IMAD.MOV R10, RZ, RZ, -R10 ;  /* 0x000000ffff0a7224 */ /* 0x000fe400078e0a0a */
[C---:B------:R-:W-:Y:S02]  /*4320*/  IMAD R237, R0.reuse, R9, R237 ;  /* 0x0000000900ed7224 */ /* 0x040fe400078e02ed */
[----:B------:R-:W-:Y:S01]  /*4330*/  @!P5 IMAD.IADD R233, R233, 0x1, -R0 ;  /* 0x00000001e9e9d824 */ /* 0x000fe200078e0a00 */
[----:B------:R-:W-:Y:S01]  /*4340*/  ISETP.GT.U32.AND P5, PT, R0, R239, PT ;  /* 0x000000ef0000720c */ /* 0x000fe20003fa4070 */
[----:B------:R-:W-:-:S04]  /*4350*/  IMAD.HI.U32 R5, R2, R241, RZ ;  /* 0x000000f102057227 */ /* 0x000fc800078e00ff */
[C---:B------:R-:W-:Y:S01]  /*4360*/  IMAD R231, R0.reuse, R10, R231 ;  /* 0x0000000a00e77224 */ /* 0x040fe200078e02e7 */
[----:B------:R-:W-:Y:S01]  /*4370*/  LOP3.LUT R10, R3, 0x154, RZ, 0xfc, !PT ;  /* 0x00000154030a7812 */ /* 0x000fe200078efcff */
[----:B------:R-:W-:Y:S01]  /*4380*/  @!P3 IMAD.IADD R235, R235, 0x1, -R0 ;  /* 0x00000001ebebb824 */ /* 0x000fe200078e0a00 */
[C---:B------:R-:W-:Y:S01]  /*4390*/  ISETP.GT.U32.AND P3, PT, R0.reuse, R237, PT ;  /* 0x000000ed0000720c */ /* 0x040fe20003f64070 */
[----:B------:R-:W-:Y:S01]  /*43a0*/  IMAD.MOV R5, RZ, RZ, -R5 ;  /* 0x000000ffff057224 */ /* 0x000fe200078e0a05 */
[----:B------:R-:W-:Y:S01]  /*43b0*/  ISETP.GT.U32.AND P6, PT, R0, R231, PT ;  /* 0x000000e70000720c */ /* 0x000fe20003fc4070 */
[----:B------:R-:W-:Y:S01]  /*43c0*/  IMAD.HI.U32 R9, R2, R243, RZ ;  /* 0x000000f302097227 */ /* 0x000fe200078e00ff */
[----:B------:R-:W-:-:S03]  /*43d0*/  IABS R245, R10 ;  /* 0x0000000a00f57213 */ /* 0x000fc60000000000 */
[C---:B------:R-:W-:Y:S02]  /*43e0*/  IMAD R241, R0.reuse, R5, R241 ;  /* 0x0000000500f17224 */ /* 0x040fe400078e02f1 */
[--C-:B------:R-:W-:Y:S02]  /*43f0*/  @!P5 IMAD.IADD R239, R239, 0x1, -R0.reuse ;  /* 0x00000001efefd824 */ /* 0x100fe400078e0a00 */
[----:B------:R-:W-:Y:S01]  /*4400*/  IMAD.MOV R9, RZ, RZ, -R9 ;  /* 0x000000ffff097224 */ /* 0x000fe200078e0a09 */
[C---:B------:R-:W-:Y:S01]  /*4410*/  ISETP.GT.U32.AND P5, PT, R0.reuse, R241, PT ;  /* 0x000000f10000720c */ /* 0x040fe20003fa4070 */
[--C-:B------:R-:W-:Y:S01]  /*4420*/  @!P3 IMAD.IADD R237, R237, 0x1, -R0.reuse ;  /* 0x00000001ededb824 */ /* 0x100fe200078e0a00 */
[C---:B------:R-:W-:Y:S01]  /*4430*/  ISETP.GT.U32.AND P3, PT, R0.reuse, R233, PT ;  /* 0x000000e90000720c */ /* 0x040fe20003f64070 */
[----:B------:R-:W-:Y:S02]  /*4440*/  @!P6 IMAD.IADD R231, R231, 0x1, -R0 ;  /* 0x00000001e7e7e824 */ /* 0x000fe400078e0a00 */
[----:B------:R-:W-:-:S02]  /*4450*/  IMAD R243, R0, R9, R243 ;  /* 0x0000000900f37224 */ /* 0x000fc400078e02f3 */
[----:B------:R-:W-:Y:S01]  /*4460*/  IMAD.HI.U32 R9, R2, R249, RZ ;  /* 0x000000f902097227 */ /* 0x000fe200078e00ff */
[----:B------:R-:W-:-:S03]  /*4470*/  ISETP.GT.U32.AND P6, PT, R0, R231, PT ;  /* 0x000000e70000720c */ /* 0x000fc60003fc4070 */
[----:B------:R-:W-:Y:S02]  /*4480*/  IMAD.MOV R9, RZ, RZ, -R9 ;  /* 0x000000ffff097224 */ /* 0x000fe400078e0a09 */
[--C-:B------:R-:W-:Y:S01]  /*4490*/  @!P5 IMAD.IADD R241, R241, 0x1, -R0.reuse ;  /* 0x00000001f1f1d824 */ /* 0x100fe200078e0a00 */
[----:B------:R-:W-:Y:S01]  /*44a0*/  ISETP.GE.AND P5, PT, R12, RZ, PT ;  /* 0x000000ff0c00720c */ /* 0x000fe20003fa6270 */
[----:B------:R-:W-:Y:S01]  /*44b0*/  @!P3 IMAD.IADD R233, R233, 0x1, -R0 ;  /* 0x00000001e9e9b824 */ /* 0x000fe200078e0a00 */
[C---:B------:R-:W-:Y:S01]  /*44c0*/  ISETP.GT.U32.AND P3, PT, R0.reuse, R243, PT ;  /* 0x000000f30000720c */ /* 0x040fe20003f64070 */
[----:B------:R-:W-:Y:S01]  /*44d0*/  @!P1 IMAD.MOV R229, RZ, RZ, -R229 ;  /* 0x000000ffffe59224 */ /* 0x000fe200078e0ae5 */
[----:B------:R-:W-:Y:S01]  /*44e0*/  ISETP.GT.U32.AND P1, PT, R0, R237, PT ;  /* 0x000000ed0000720c */ /* 0x000fe20003f24070 */
[----:B------:R-:W-:Y:S01]  /*44f0*/  IMAD.HI.U32 R5, R2, R245, RZ ;  /* 0x000000f502057227 */ /* 0x000fe200078e00ff */
[----:B------:R-:W-:-:S03]  /*4500*/  IABS R12, R20 ;  /* 0x00000014000c7213 */ /* 0x000fc60000000000 */
[----:B------:R-:W-:Y:S02]  /*4510*/  @!P6 IMAD.IADD R231, R231, 0x1, -R0 ;  /* 0x00000001e7e7e824 */ /* 0x000fe400078e0a00 */
[C---:B------:R-:W-:Y:S01]  /*4520*/  IMAD R249, R0.reuse, R9, R249 ;  /* 0x0000000900f97224 */ /* 0x040fe200078e02f9 */
[----:B------:R-:W-:Y:S01]  /*4530*/  LOP3.LUT R9, R3, 0x168, RZ, 0xfc, !PT ;  /* 0x0000016803097812 */ /* 0x000fe200078efcff */
[----:B------:R-:W-:Y:S02]  /*4540*/  IMAD.MOV R5, RZ, RZ, -R5 ;  /* 0x000000ffff057224 */ /* 0x000fe400078e0a05 */
[----:B------:R-:W-:Y:S01]  /*4550*/  @!P4 IMAD.MOV R235, RZ, RZ, -R235 ;  /* 0x000000ffffebc224 */ /* 0x000fe200078e0aeb */
[C---:B------:R-:W-:Y:S01]  /*4560*/  ISETP.GT.U32.AND P4, PT, R0.reuse, R241, PT ;  /* 0x000000f10000720c */ /* 0x040fe20003f84070 */
[----:B------:R-:W-:Y:S01]  /*4570*/  @!P5 IMAD.MOV R231, RZ, RZ, -R231 ;  /* 0x000000ffffe7d224 */ /* 0x000fe200078e0ae7 */
[C---:B------:R-:W-:Y:S01]  /*4580*/  ISETP.GT.U32.AND P5, PT, R0.reuse, R249, PT ;  /* 0x000000f90000720c */ /* 0x040fe20003fa4070 */
[----:B------:R-:W-:-:S02]  /*4590*/  IMAD R245, R0, R5, R245 ;  /* 0x0000000500f57224 */ /* 0x000fc400078e02f5 */
[--C-:B------:R-:W-:Y:S01]  /*45a0*/  @!P3 IMAD.IADD R243, R243, 0x1, -R0.reuse ;  /* 0x00000001f3f3b824 */ /* 0x100fe200078e0a00 */
[----:B------:R-:W-:Y:S01]  /*45b0*/  ISETP.GE.AND P3, PT, R14, RZ, PT ;  /* 0x000000ff0e00720c */ /* 0x000fe20003f66270 */
[----:B------:R-:W-:Y:S01]  /*45c0*/  IMAD.HI.U32 R5, R2, R247, RZ ;  /* 0x000000f702057227 */ /* 0x000fe200078e00ff */
[----:B------:R-:W-:Y:S02]  /*45d0*/  ISETP.GT.U32.AND P6, PT, R0, R245, PT ;  /* 0x000000f50000720c */ /* 0x000fe40003fc4070 */
[----:B------:R-:W-:Y:S01]  /*45e0*/  IABS R14, R21 ;  /* 0x00000015000e7213 */ /* 0x000fe20000000000 */
[--C-:B------:R-:W-:Y:S01]  /*45f0*/  @!P1 IMAD.IADD R237, R237, 0x1, -R0.reuse ;  /* 0x00000001eded9824 */ /* 0x100fe200078e0a00 */
[----:B------:R-:W-:Y:S01]  /*4600*/  ISETP.GE.AND P1, PT, R11, RZ, PT ;  /* 0x000000ff0b00720c */ /* 0x000fe20003f26270 */
[----:B------:R-:W-:Y:S01]  /*4610*/  IMAD.MOV R5, RZ, RZ, -R5 ;  /* 0x000000ffff057224 */ /* 0x000fe200078e0a05 */
[----:B------:R-:W-:Y:S01]  /*4620*/  LOP3.LUT R11, R3, 0x160, RZ, 0xfc, !PT ;  /* 0x00000160030b7812 */ /* 0x000fe200078efcff */
[--C-:B------:R-:W-:Y:S01]  /*4630*/  @!P4 IMAD.IADD R241, R241, 0x1, -R0.reuse ;  /* 0x00000001f1f1c824 */ /* 0x100fe200078e0a00 */
[----:B------:R-:W-:Y:S01]  /*4640*/  ISETP.GE.AND P4, PT, R10, RZ, PT ;  /* 0x000000ff0a00720c */ /* 0x000fe20003f86270 */
[C---:B------:R-:W-:Y:S01]  /*4650*/  IMAD R247, R0.reuse, R5, R247 ;  /* 0x0000000500f77224 */ /* 0x040fe200078e02f7 */
[----:B------:R-:W-:Y:S01]  /*4660*/  IABS R251, R11 ;  /* 0x0000000b00fb7213 */ /* 0x000fe20000000000 */
[----:B------:R-:W-:Y:S01]  /*4670*/  @!P5 IMAD.IADD R249, R249, 0x1, -R0 ;  /* 0x00000001f9f9d824 */ /* 0x000fe200078e0a00 */
[----:B------:R-:W-:Y:S01]  /*4680*/  LOP3.LUT R10, R3, 0x16c, RZ, 0xfc, !PT ;  /* 0x0000016c030a7812 */ /* 0x000fe200078efcff */
[----:B------:R-:W-:Y:S01]  /*4690*/  @!P0 IMAD.MOV R233, RZ, RZ, -R233 ;  /* 0x000000ffffe98224 */ /* 0x000fe200078e0ae9 */
[C---:B------:R-:W-:Y:S01]  /*46a0*/  ISETP.GT.U32.AND P0, PT, R0.reuse, R247, PT ;  /* 0x000000f70000720c */ /* 0x040fe20003f04070 */
[----:B------:R-:W-:Y:S01]  /*46b0*/  @!P3 IMAD.MOV R241, RZ, RZ, -R241 ;  /* 0x000000fffff1b224 */ /* 0x000fe200078e0af1 */
[----:B------:R-:W-:Y:S01]  /*46c0*/  ISETP.GT.U32.AND P3, PT, R0, R249, PT ;  /* 0x000000f90000720c */ /* 0x000fe20003f64070 */
[----:B------:R-:W-:Y:S01]  /*46d0*/  IMAD.HI.U32 R5, R2, R251, RZ ;  /* 0x000000fb02057227 */ /* 0x000fe200078e00ff */
[----:B------:R-:W-:-:S03]  /*46e0*/  IABS R19, R10 ;  /* 0x0000000a00137213 */ /* 0x000fc60000000000 */
[--C-:B------:R-:W-:Y:S01]  /*46f0*/  @!P6 IMAD.IADD R245, R245, 0x1, -R0.reuse ;  /* 0x00000001f5f5e824 */ /* 0x100fe200078e0a00 */
[C---:B------:R-:W-:Y:S01]  /*4700*/  ISETP.GT.U32.AND P6, PT, R0.reuse, R243, PT ;  /* 0x000000f30000720c */ /* 0x040fe20003fc4070 */
[----:B------:R-:W-:Y:S02]  /*4710*/  IMAD.MOV R5, RZ, RZ, -R5 ;  /* 0x000000ffff057224 */ /* 0x000fe400078e0a05 */
[----:B------:R-:W-:Y:S01]  /*4720*/  @!P2 IMAD.MOV R239, RZ, RZ, -R239 ;  /* 0x000000ffffefa224 */ /* 0x000fe200078e0aef */
[C---:B------:R-:W-:Y:S01]  /*4730*/  ISETP.GT.U32.AND P2, PT, R0.reuse, R245, PT ;  /* 0x000000f50000720c */ /* 0x040fe20003f44070 */
[----:B------:R-:W-:Y:S01]  /*4740*/  IMAD R251, R0, R5, R251 ;  /* 0x0000000500fb7224 */ /* 0x000fe200078e02fb */
[----:B------:R-:W-:Y:S01]  /*4750*/  LOP3.LUT R5, R3, 0x164, RZ, 0xfc, !PT ;  /* 0x0000016403057812 */ /* 0x000fe200078efcff */
[----:B------:R-:W-:Y:S01]  /*4760*/  @!P1 IMAD.MOV R237, RZ, RZ, -R237 ;  /* 0x000000ffffed9224 */ /* 0x000fe200078e0aed */
[----:B------:R-:W-:Y:S01]  /*4770*/  ISETP.GE.AND P1, PT, R16, RZ, PT ;  /* 0x000000ff1000720c */ /* 0x000fe20003f26270 */
[--C-:B------:R-:W-:Y:S01]  /*4780*/  @!P0 IMAD.IADD R247, R247, 0x1, -R0.reuse ;  /* 0x00000001f7f78824 */ /* 0x100fe200078e0a00 */
[----:B------:R-:W-:Y:S01]  /*4790*/  ISETP.GE.AND P0, PT, R11, RZ, PT ;  /* 0x000000ff0b00720c */ /* 0x000fe20003f06270 */
[--C-:B------:R-:W-:Y:S01]  /*47a0*/  @!P3 IMAD.IADD R249, R249, 0x1, -R0.reuse ;  /* 0x00000001f9f9b824 */ /* 0x100fe200078e0a00 */
[C---:B------:R-:W-:Y:S01]  /*47b0*/  ISETP.GT.U32.AND P3, PT, R0.reuse, R251, PT ;  /* 0x000000fb0000720c */ /* 0x040fe20003f64070 */
[----:B------:R-:W-:Y:S01]  /*47c0*/  @!P6 IMAD.IADD R243, R243, 0x1, -R0 ;  /* 0x00000001f3f3e824 */ /* 0x000fe200078e0a00 */
[----:B------:R-:W-:-:S02]  /*47d0*/  ISETP.GT.U32.AND P5, PT, R0, R247, PT ;  /* 0x000000f70000720c */ /* 0x000fc40003fa4070 */
[----:B------:R-:W-:Y:S01]  /*47e0*/  ISETP.GE.AND P6, PT, R17, RZ, PT ;  /* 0x000000ff1100720c */ /* 0x000fe20003fc6270 */
[--C-:B------:R-:W-:Y:S01]  /*47f0*/  @!P2 IMAD.IADD R245, R245, 0x1, -R0.reuse ;  /* 0x00000001f5f5a824 */ /* 0x100fe200078e0a00 */
[----:B------:R-:W-:Y:S02]  /*4800*/  IABS R11, R5 ;  /* 0x00000005000b7213 */ /* 0x000fe40000000000 */
[----:B------:R-:W-:Y:S01]  /*4810*/  IABS R17, R9 ;  /* 0x0000000900117213 */ /* 0x000fe20000000000 */
[----:B------:R-:W-:Y:S01]  /*4820*/  @!P1 IMAD.MOV R243, RZ, RZ, -R243 ;  /* 0x000000fffff39224 */ /* 0x000fe200078e0af3 */
[----:B------:R-:W-:Y:S01]  /*4830*/  ISETP.GE.AND P1, PT, R5, RZ, PT ;  /* 0x000000ff0500720c */ /* 0x000fe20003f26270 */
[----:B------:R-:W-:Y:S01]  /*4840*/  @!P4 IMAD.MOV R245, RZ, RZ, -R245 ;  /* 0x000000fffff5c224 */ /* 0x000fe200078e0af5 */
[----:B------:R-:W-:Y:S01]  /*4850*/  ISETP.GE.AND P2, PT, R18, RZ, PT ;  /* 0x000000ff1200720c */ /* 0x000fe20003f46270 */
[----:B------:R-:W-:Y:S01]  /*4860*/  @!P3 IMAD.IADD R251, R251, 0x1, -R0 ;  /* 0x00000001fbfbb824 */ /* 0x000fe200078e0a00 */
[----:B------:R-:W-:Y:S01]  /*4870*/  ISETP.GE.AND P4, PT, R9, RZ, PT ;  /* 0x000000ff0900720c */ /* 0x000fe20003f86270 */
[----:B------:R-:W-:-:S03]  /*4880*/  IMAD.HI.U32 R5, R2, R11, RZ ;  /* 0x0000000b02057227 */ /* 0x000fc600078e00ff */
[----:B------:R-:W-:Y:S01]  /*4890*/  ISETP.GT.U32.AND P3, PT, R0, R251, PT ;  /* 0x000000fb0000720c */ /* 0x000fe20003f64070 */
[----:B------:R-:W-:-:S04]  /*48a0*/  IMAD.HI.U32 R9, R2, R17, RZ ;  /* 0x0000001102097227 */ /* 0x000fc800078e00ff */
[----:B------:R-:W-:Y:S01]  /*48b0*/  @!P5 IMAD.IADD R247, R247, 0x1, -R0 ;  /* 0x00000001f7f7d824 */ /* 0x000fe200078e0a00 */
[----:B------:R-:W-:Y:S01]  /*48c0*/  ISETP.GE.AND P5, PT, R10, RZ, PT ;  /* 0x000000ff0a00720c */ /* 0x000fe20003fa6270 */
[----:B------:R-:W-:Y:S02]  /*48d0*/  IMAD.MOV R10, RZ, RZ, -R5 ;  /* 0x000000ffff0a7224 */ /* 0x000fe400078e0a05 */
[----:B------:R-:W-:-:S04]  /*48e0*/  IMAD.HI.U32 R5, R2, R19, RZ ;  /* 0x0000001302057227 */ /* 0x000fc800078e00ff */
[----:B------:R-:W-:Y:S02]  /*48f0*/  IMAD.MOV R9, RZ, RZ, -R9 ;  /* 0x000000ffff097224 */ /* 0x000fe400078e0a09 */
[----:B------:R-:W-:Y:S02]  /*4900*/  IMAD.MOV R16, RZ, RZ, -R5 ;  /* 0x000000ffff107224 */ /* 0x000fe400078e0a05 */
[C---:B------:R-:W-:Y:S02]  /*4910*/  IMAD R44, R0.reuse, R9, R17 ;  /* 0x00000009002c7224 */ /* 0x040fe400078e0211 */
[C---:B------:R-:W-:Y:S02]  /*4920*/  IMAD R10, R0.reuse, R10, R11 ;  /* 0x0000000a000a7224 */ /* 0x040fe400078e020b */
[----:B------:R-:W-:Y:S01]  /*4930*/  IMAD.MOV.U32 R11, RZ, RZ, R12 ;  /* 0x000000ffff0b7224 */ /* 0x000fe200078e000c */
[C---:B------:R-:W-:Y:S01]  /*4940*/  LOP3.LUT R12, R3.reuse, 0x178, RZ, 0xfc, !PT ;  /* 0x00000178030c7812 */ /* 0x040fe200078efcff */
[C---:B------:R-:W-:Y:S01]  /*4950*/  IMAD R16, R0.reuse, R16, R19 ;  /* 0x0000001000107224 */ /* 0x040fe200078e0213 */
[----:B------:R-:W-:Y:S01]  /*4960*/  LOP3.LUT R19, R3, 0x184, RZ, 0xfc, !PT ;  /* 0x0000018403137812 */ /* 0x000fe200078efcff */
[----:B------:R-:W-:Y:S01]  /*4970*/  @!P2 IMAD.MOV R249, RZ, RZ, -R249 ;  /* 0x000000fffff9a224 */ /* 0x000fe200078e0af9 */
[----:B------:R-:W-:Y:S01]  /*4980*/  ISETP.GT.U32.AND P2, PT, R0, R44, PT ;  /* 0x0000002c0000720c */ /* 0x000fe20003f44070 */
[----:B------:R-:W-:-:S04]  /*4990*/  IMAD.HI.U32 R5, R2, R11, RZ ;  /* 0x0000000b02057227 */ /* 0x000fc800078e00ff */
[----:B------:R-:W-:Y:S01]  /*49a0*/  IMAD.MOV.U32 R17, RZ, RZ, R14 ;  /* 0x000000ffff117224 */ /* 0x000fe200078e000e */
[----:B------:R-:W-:Y:S01]  /*49b0*/  LOP3.LUT R14, R3, 0x17c, RZ, 0xfc, !PT ;  /* 0x0000017c030e7812 */ /* 0x000fe200078efcff */
[----:B------:R-:W-:Y:S01]  /*49c0*/  @!P3 IMAD.IADD R251, R251, 0x1, -R0 ;  /* 0x00000001fbfbb824 */ /* 0x000fe200078e0a00 */
[----:B------:R-:W-:Y:S01]  /*49d0*/  ISETP.GT.U32.AND P3, PT, R0, R16, PT ;  /* 0x000000100000720c */ /* 0x000fe20003f64070 */
[----:B------:R-:W-:Y:S02]  /*49e0*/  IMAD.MOV R5, RZ, RZ, -R5 ;  /* 0x000000ffff057224 */ /* 0x000fe400078e0a05 */
[----:B------:R-:W-:-:S04]  /*49f0*/  IMAD.HI.U32 R9, R2, R17, RZ ;  /* 0x0000001102097227 */ /* 0x000fc800078e00ff */
[----:B------:R-:W-:Y:S01]  /*4a00*/  IMAD R42, R0, R5, R11 ;  /* 0x00000005002a7224 */ /* 0x000fe200078e020b */
[----:B------:R-:W-:Y:S01]  /*4a10*/  IABS R5, R12 ;  /* 0x0000000c00057213 */ /* 0x000fe20000000000 */
[----:B------:R-:W-:Y:S01]  /*4a20*/  IMAD.MOV R9, RZ, RZ, -R9 ;  /* 0x000000ffff097224 */ /* 0x000fe200078e0a09 */
[----:B------:R-:W-:Y:S01]  /*4a30*/  IABS R11, R14 ;  /* 0x0000000e000b7213 */ /* 0x000fe20000000000 */
[--C-:B------:R-:W-:Y:S02]  /*4a40*/  @!P2 IMAD.IADD R44, R44, 0x1, -R0.reuse ;  /* 0x000000012c2ca824 */ /* 0x100fe400078e0a00 */
[----:B------:R-:W-:Y:S01]  /*4a50*/  IMAD R18, R0, R9, R17 ;  /* 0x0000000900127224 */ /* 0x000fe200078e0211 */
[----:B------:R-:W-:Y:S01]  /*4a60*/  LOP3.LUT R17, R3, 0x180, RZ, 0xfc, !PT ;  /* 0x0000018003117812 */ /* 0x000fe200078efcff */
[----:B------:R-:W-:Y:S02]  /*4a70*/  IMAD.MOV.U32 R9, RZ, RZ, R5 ;  /* 0x000000ffff097224 */ /* 0x000fe400078e0005 */
[----:B------:R-:W-:Y:S01]  /*4a80*/  @!P3 IMAD.IADD R16, R16, 0x1, -R0 ;  /* 0x000000011010b824 */ /* 0x000fe200078e0a00 */
[----:B------:R-:W-:Y:S01]  /*4a90*/  ISETP.GT.U32.AND P3, PT, R0, R44, PT ;  /* 0x0000002c0000720c */ /* 0x000fe20003f64070 */
[----:B------:R-:W-:-:S04]  /*4aa0*/  IMAD.HI.U32 R5, R2, R9, RZ ;  /* 0x0000000902057227 */ /* 0x000fc800078e00ff */
[----:B------:R-:W-:Y:S01]  /*4ab0*/  @!P6 IMAD.MOV R247, RZ, RZ, -R247 ;  /* 0x000000fffff7e224 */ /* 0x000fe200078e0af7 */
[C---:B------:R-:W-:Y:S01]  /*4ac0*/  ISETP.GT.U32.AND P6, PT, R0.reuse, R10, PT ;  /* 0x0000000a0000720c */ /* 0x040fe20003fc4070 */
[----:B------:R-:W-:Y:S02]  /*4ad0*/  IMAD.MOV R5, RZ, RZ, -R5 ;  /* 0x000000ffff057224 */ /* 0x000fe400078e0a05 */
[----:B------:R-:W-:Y:S01]  /*4ae0*/  @!P0 IMAD.MOV R251, RZ, RZ, -R251 ;  /* 0x000000fffffb8224 */ /* 0x000fe200078e0afb */
[C---:B------:R-:W-:Y:S01]  /*4af0*/  ISETP.GT.U32.AND P0, PT, R0.reuse, R16, PT ;  /* 0x000000100000720c */ /* 0x040fe20003f04070 */
[----:B------:R-:W-:Y:S01]  /*4b00*/  IMAD R40, R0, R5, R9 ;  /* 0x0000000500287224 */ /* 0x000fe200078e0209 */
[----:B------:R-:W-:Y:S01]  /*4b10*/  IABS R9, R17 ;  /* 0x0000001100097213 */ /* 0x000fe20000000000 */
[----:B------:R-:W-:Y:S02]  /*4b20*/  @!P3 IMAD.IADD R44, R44, 0x1, -R0 ;  /* 0x000000012c2cb824 */ /* 0x000fe400078e0a00 */
[----:B------:R-:W-:Y:S01]  /*4b30*/  IMAD.HI.U32 R5, R2, R11, RZ ;  /* 0x0000000b02057227 */ /* 0x000fe200078e00ff */
[----:B------:R-:W-:-:S03]  /*4b40*/  ISETP.GT.U32.AND P3, PT, R0, R40, PT ;  /* 0x000000280000720c */ /* 0x000fc60003f64070 */
[--C-:B------:R-:W-:Y:S01]  /*4b50*/  @!P6 IMAD.IADD R10, R10, 0x1, -R0.reuse ;  /* 0x000000010a0ae824 */ /* 0x100fe200078e0a00 */
[----:B------:R-:W-:Y:S01]  /*4b60*/  ISETP.GT.U32.AND P6, PT, R0, R42, PT ;  /* 0x0000002a0000720c */ /* 0x000fe20003fc4070 */
[----:B------:R-:W-:Y:S02]  /*4b70*/  IMAD.MOV R5, RZ, RZ, -R5 ;  /* 0x000000ffff057224 */ /* 0x000fe400078e0a05 */
[----:B------:R-:W-:Y:S01]  /*4b80*/  @!P0 IMAD.IADD R16, R16, 0x1, -R0 ;  /* 0x0000000110108824 */ /* 0x000fe200078e0a00 */
[----:B------:R-:W-:Y:S01]  /*4b90*/  ISETP.GE.AND P0, PT, R20, RZ, PT ;  /* 0x000000ff1400720c */ /* 0x000fe20003f06270 */
[----:B------:R-:W-:Y:S01]  /*4ba0*/  IMAD R20, R0, R5, R11 ;  /* 0x0000000500147224 */ /* 0x000fe200078e020b */
[----:B------:R-:W-:Y:S01]  /*4bb0*/  IABS R11, R19 ;  /* 0x00000013000b7213 */ /* 0x000fe20000000000 */
[----:B------:R-:W-:Y:S01]  /*4bc0*/  IMAD.HI.U32 R5, R2, R9, RZ ;  /* 0x0000000902057227 */ /* 0x000fe200078e00ff */
[----:B------:R-:W-:-:S03]  /*4bd0*/  ISETP.GT.U32.AND P2, PT, R0, R10, PT ;  /* 0x0000000a0000720c */ /* 0x000fc60003f44070 */
[--C-:B------:R-:W-:Y:S01]  /*4be0*/  @!P3 IMAD.IADD R40, R40, 0x1, -R0.reuse ;  /* 0x000000012828b824 */ /* 0x100fe200078e0a00 */
[----:B------:R-:W-:Y:S01]  /*4bf0*/  ISETP.GE.AND P3, PT, R12, RZ, PT ;  /* 0x000000ff0c00720c */ /* 0x000fe20003f66270 */
[----:B------:R-:W-:Y:S01]  /*4c00*/  IMAD.MOV R5, RZ, RZ, -R5 ;  /* 0x000000ffff057224 */ /* 0x000fe200078e0a05 */
[C---:B------:R-:W-:Y:S01]  /*4c10*/  LOP3.LUT R12, R3.reuse, 0x198, RZ, 0xfc, !PT ;  /* 0x00000198030c7812 */ /* 0x040fe200078efcff */
[----:B------:R-:W-:Y:S02]  /*4c20*/  @!P6 IMAD.IADD R42, R42, 0x1, -R0 ;  /* 0x000000012a2ae824 */ /* 0x000fe400078e0a00 */
[----:B------:R-:W-:Y:S01]  /*4c30*/  @!P4 IMAD.MOV R44, RZ, RZ, -R44 ;  /* 0x000000ffff2cc224 */ /* 0x000fe200078e0a2c */
[C---:B------:R-:W-:Y:S01]  /*4c40*/  ISETP.GT.U32.AND P4, PT, R0.reuse, R40, PT ;  /* 0x000000280000720c */ /* 0x040fe20003f84070 */
[C---:B------:R-:W-:Y:S01]  /*4c50*/  IMAD R38, R0.reuse, R5, R9 ;  /* 0x0000000500267224 */ /* 0x040fe200078e0209 */
[----:B------:R-:W-:Y:S01]  /*4c60*/  ISETP.GT.U32.AND P6, PT, R0, R42, PT ;  /* 0x0000002a0000720c */ /* 0x000fe20003fc4070 */
[----:B------:R-:W-:Y:S01]  /*4c70*/  IMAD.HI.U32 R5, R2, R11, RZ ;  /* 0x0000000b02057227 */ /* 0x000fe200078e00ff */
[----:B------:R-:W-:-:S02]  /*4c80*/  LOP3.LUT R9, R3, 0x190, RZ, 0xfc, !PT ;  /* 0x0000019003097812 */ /* 0x000fc400078efcff */
[----:B------:R-:W-:Y:S01]  /*4c90*/  IABS R163, R12 ;  /* 0x0000000c00a37213 */ /* 0x000fe20000000000 */
[----:B------:R-:W-:Y:S01]  /*4ca0*/  IMAD.MOV R22, RZ, RZ, -R5 ;  /* 0x000000ffff167224 */ /* 0x000fe200078e0a05 */
[----:B------:R-:W-:Y:S01]  /*4cb0*/  IABS R165, R9 ;  /* 0x0000000900a57213 */ /* 0x000fe20000000000 */
[--C-:B------:R-:W-:Y:S01]  /*4cc0*/  @!P2 IMAD.IADD R10, R10, 0x1, -R0.reuse ;  /* 0x000000010a0aa824 */ /* 0x100fe200078e0a00 */
[C---:B------:R-:W-:Y:S01]  /*4cd0*/  ISETP.GT.U32.AND P2, PT, R0.reuse, R18, PT ;  /* 0x000000120000720c */ /* 0x040fe20003f44070 */
[----:B------:R-:W-:Y:S01]  /*4ce0*/  IMAD R22, R0, R22, R11 ;  /* 0x0000001600167224 */ /* 0x000fe200078e020b */
[----:B------:R-:W-:Y:S01]  /*4cf0*/  LOP3.LUT R11, R3, 0x194, RZ, 0xfc, !PT ;  /* 0x00000194030b7812 */ /* 0x000fe200078efcff */
[--C-:B------:R-:W-:Y:S02]  /*4d00*/  @!P4 IMAD.IADD R40, R40, 0x1, -R0.reuse ;  /* 0x000000012828c824 */ /* 0x100fe400078e0a00 */
[----:B------:R-:W-:Y:S01]  /*4d10*/  @!P6 IMAD.IADD R42, R42, 0x1, -R0 ;  /* 0x000000012a2ae824 */ /* 0x000fe200078e0a00 */
[C---:B------:R-:W-:Y:S01]  /*4d20*/  ISETP.GT.U32.AND P4, PT, R0.reuse, R22, PT ;  /* 0x000000160000720c */ /* 0x040fe20003f84070 */
[----:B------:R-:W-:Y:S01]  /*4d30*/  @!P1 IMAD.MOV R10, RZ, RZ, -R10 ;  /* 0x000000ffff0a9224 */ /* 0x000fe200078e0a0a */
[C---:B------:R-:W-:Y:S01]  /*4d40*/  ISETP.GT.U32.AND P6, PT, R0.reuse, R20, PT ;  /* 0x000000140000720c */ /* 0x040fe20003fc4070 */
[----:B------:R-:W-:Y:S01]  /*4d50*/  @!P5 IMAD.MOV R16, RZ, RZ, -R16 ;  /* 0x000000ffff10d224 */ /* 0x000fe200078e0a10 */
[----:B------:R-:W-:Y:S01]  /*4d60*/  ISETP.GT.U32.AND P5, PT, R0, R38, PT ;  /* 0x000000260000720c */ /* 0x000fe20003fa4070 */
[----:B------:R-:W-:Y:S01]  /*4d70*/  @!P3 IMAD.MOV R40, RZ, RZ, -R40 ;  /* 0x000000ffff28b224 */ /* 0x000fe200078e0a28 */
[----:B------:R-:W-:Y:S01]  /*4d80*/  IABS R33, R11 ;  /* 0x0000000b00217213 */ /* 0x000fe20000000000 */
[----:B------:R-:W-:Y:S01]  /*4d90*/  @!P2 IMAD.IADD R18, R18, 0x1, -R0 ;  /* 0x000000011212a824 */ /* 0x000fe200078e0a00 */
[----:B------:R-:W-:Y:S01]  /*4da0*/  ISETP.GE.AND P2, PT, R21, RZ, PT ;  /* 0x000000ff1500720c */ /* 0x000fe20003f46270 */
[----:B------:R-:W-:-:S03]  /*4db0*/  IMAD.HI.U32 R5, R2, R167, RZ ;  /* 0x000000a702057227 */ /* 0x000fc600078e00ff */
[----:B------:R-:W-:Y:S01]  /*4dc0*/  ISETP.GT.U32.AND P1, PT, R0, R18, PT ;  /* 0x000000120000720c */ /* 0x000fe20003f24070 */
[--C-:B------:R-:W-:Y:S02]  /*4dd0*/  @!P4 IMAD.IADD R22, R22, 0x1, -R0.reuse ;  /* 0x000000011616c824 */ /* 0x100fe400078e0a00 */
[----:B------:R-:W-:Y:S02]  /*4de0*/  @!P6 IMAD.IADD R20, R20, 0x1, -R0 ;  /* 0x000000011414e824 */ /* 0x000fe400078e0a00 */
[----:B------:R-:W-:Y:S01]  /*4df0*/  IMAD.MOV R5, RZ, RZ, -R5 ;  /* 0x000000ffff057224 */ /* 0x000fe200078e0a05 */
[C---:B------:R-:W-:Y:S01]  /*4e00*/  ISETP.GT.U32.AND P3, PT, R0.reuse, R22, PT ;  /* 0x000000160000720c */ /* 0x040fe20003f64070 */
[----:B------:R-:W-:Y:S01]  /*4e10*/  @!P0 IMAD.MOV R42, RZ, RZ, -R42 ;  /* 0x000000ffff2a8224 */ /* 0x000fe200078e0a2a */
[C---:B------:R-:W-:Y:S01]  /*4e20*/  ISETP.GT.U32.AND P6, PT, R0.reuse, R20, PT ;  /* 0x000000140000720c */ /* 0x040fe20003fc4070 */
[----:B------:R-:W-:Y:S01]  /*4e30*/  IMAD R167, R0, R5, R167 ;  /* 0x0000000500a77224 */ /* 0x000fe200078e02a7 */
[----:B------:R-:W-:Y:S01]  /*4e40*/  ISETP.GE.AND P0, PT, R14, RZ, PT ;  /* 0x000000ff0e00720c */ /* 0x000fe20003f06270 */
[--C-:B------:R-:W-:Y:S01]  /*4e50*/  @!P5 IMAD.IADD R38, R38, 0x1, -R0.reuse ;  /* 0x000000012626d824 */ /* 0x100fe200078e0a00 */
[----:B------:R-:W-:Y:S01]  /*4e60*/  LOP3.LUT R5, R3, 0x18c, RZ, 0xfc, !PT ;  /* 0x0000018c03057812 */ /* 0x000fe200078efcff */
[----:B------:R-:W-:Y:S01]  /*4e70*/  @!P1 IMAD.IADD R18, R18, 0x1, -R0 ;  /* 0x0000000112129824 */ /* 0x000fe200078e0a00 */
[----:B------:R-:W-:-:S02]  /*4e80*/  ISETP.GE.AND P1, PT, R17, RZ, PT ;  /* 0x000000ff1100720c */ /* 0x000fc40003f26270 */
[----:B------:R-:W-:Y:S01]  /*4e90*/  IABS R35, R5 ;  /* 0x0000000500237213 */ /* 0x000fe20000000000 */
[----:B------:R-:W-:Y:S01]  /*4ea0*/  @!P2 IMAD.MOV R18, RZ, RZ, -R18 ;  /* 0x000000ffff12a224 */ /* 0x000fe200078e0a12 */
[----:B------:R-:W-:Y:S01]  /*4eb0*/  ISETP.GT.U32.AND P2, PT, R0, R38, PT ;  /* 0x000000260000720c */ /* 0x000fe20003f44070 */
[--C-:B------:R-:W-:Y:S01]  /*4ec0*/  @!P3 IMAD.IADD R22, R22, 0x1, -R0.reuse ;  /* 0x000000011616b824 */ /* 0x100fe200078e0a00 */
[----:B------:R-:W-:Y:S01]  /*4ed0*/  ISETP.GT.U32.AND P3, PT, R0, R167, PT ;  /* 0x000000a70000720c */ /* 0x000fe20003f64070 */
[----:B------:R-:W-:Y:S01]  /*4ee0*/  @!P6 IMAD.IADD R20, R20, 0x1, -R0 ;  /* 0x000000011414e824 */ /* 0x000fe200078e0a00 */
[----:B------:R-:W-:Y:S02]  /*4ef0*/  ISETP.GE.AND P6, PT, R19, RZ, PT ;  /* 0x000000ff1300720c */ /* 0x000fe40003fc6270 */
[----:B------:R-:W-:Y:S01]  /*4f00*/  ISETP.GE.AND P4, PT, R5, RZ, PT ;  /* 0x000000ff0500720c */ /* 0x000fe20003f86270 */
[----:B------:R-:W-:Y:S01]  /*4f10*/  @!P0 IMAD.MOV R20, RZ, RZ, -R20 ;  /* 0x000000ffff148224 */ /* 0x000fe200078e0a14 */
[----:B------:R-:W-:Y:S01]  /*4f20*/  ISETP.GE.AND P0, PT, R9, RZ, PT ;  /* 0x000000ff0900720c */ /* 0x000fe20003f06270 */
[----:B------:R-:W-:Y:S01]  /*4f30*/  IMAD.HI.U32 R5, R2, R35, RZ ;  /* 0x0000002302057227 */ /* 0x000fe200078e00ff */
[----:B------:R-:W-:-:S02]  /*4f40*/  ISETP.GE.AND P5, PT, R23, RZ, PT ;  /* 0x000000ff1700720c */ /* 0x000fc40003fa6270 */
[C---:B------:R-:W-:Y:S01]  /*4f50*/  LOP3.LUT R14, R3.reuse, 0x19c, RZ, 0xfc, !PT ;  /* 0x0000019c030e7812 */ /* 0x040fe200078efcff */
[----:B------:R-:W-:Y:S01]  /*4f60*/  IMAD.HI.U32 R9, R2, R165, RZ ;  /* 0x000000a502097227 */ /* 0x000fe200078e00ff */
[C---:B------:R-:W-:Y:S02]  /*4f70*/  LOP3.LUT R17, R3.reuse, 0x1a4, RZ, 0xfc, !PT ;  /* 0x000001a403117812 */ /* 0x040fe400078efcff */
[----:B------:R-:W-:Y:S01]  /*4f80*/  IABS R31, R14 ;  /* 0x0000000e001f7213 */ /* 0x000fe20000000000 */
[----:B------:R-:W-:Y:S01]  /*4f90*/  IMAD.MOV R5, RZ, RZ, -R5 ;  /* 0x000000ffff057224 */ /* 0x000fe200078e0a05 */
[----:B------:R-:W-:Y:S01]  /*4fa0*/  LOP3.LUT R19, R3, 0x1a8, RZ, 0xfc, !PT ;  /* 0x000001a803137812 */ /* 0x000fe200078efcff */
[----:B------:R-:W-:Y:S01]  /*4fb0*/  IMAD.MOV R9, RZ, RZ, -R9 ;  /* 0x000000ffff097224 */ /* 0x000fe200078e0a09 */
[----:B------:R-:W-:Y:S01]  /*4fc0*/  IABS R29, R17 ;  /* 0x00000011001d7213 */ /* 0x000fe20000000000 */
[--C-:B------:R-:W-:Y:S01]  /*4fd0*/  @!P3 IMAD.IADD R167, R167, 0x1, -R0.reuse ;  /* 0x00000001a7a7b824 */ /* 0x100fe200078e0a00 */
[----:B------:R-:W-:Y:S01]  /*4fe0*/  IABS R159, R19 ;  /* 0x00000013009f7213 */ /* 0x000fe20000000000 */
[----:B------:R-:W-:Y:S01]  /*4ff0*/  @!P2 IMAD.IADD R38, R38, 0x1, -R0 ;  /* 0x000000012626a824 */ /* 0x000fe200078e0a00 */
[----:B------:R-:W-:Y:S01]  /*5000*/  ISETP.GE.AND P2, PT, R11, RZ, PT ;  /* 0x000000ff0b00720c */ /* 0x000fe20003f46270 */
[C---:B------:R-:W-:Y:S01]  /*5010*/  IMAD R35, R0.reuse, R5, R35 ;  /* 0x0000000500237224 */ /* 0x040fe200078e0223 */
[C---:B------:R-:W-:Y:S01]  /*5020*/  ISETP.GT.U32.AND P3, PT, R0.reuse, R167, PT ;  /* 0x000000a70000720c */ /* 0x040fe20003f64070 */
[----:B------:R-:W-:-:S02]  /*5030*/  IMAD R165, R0, R9, R165 ;  /* 0x0000000900a57224 */ /* 0x000fc400078e02a5 */
[----:B------:R-:W-:Y:S01]  /*5040*/  @!P1 IMAD.MOV R38, RZ, RZ, -R38 ;  /* 0x000000ffff269224 */ /* 0x000fe200078e0a26 */
[C---:B------:R-:W-:Y:S01]  /*5050*/  ISETP.GT.U32.AND P1, PT, R0.reuse, R35, PT ;  /* 0x000000230000720c */ /* 0x040fe20003f24070 */
[----:B------:R-:W-:Y:S01]  /*5060*/  @!P6 IMAD.MOV R22, RZ, RZ, -R22 ;  /* 0x000000ffff16e224 */ /* 0x000fe200078e0a16 */
[----:B------:R-:W-:Y:S01]  /*5070*/  ISETP.GT.U32.AND P6, PT, R0, R165, PT ;  /* 0x000000a50000720c */ /* 0x000fe20003fc4070 */
[----:B------:R-:W-:-:S04]  /*5080*/  IMAD.HI.U32 R11, R2, R33, RZ ;  /* 0x00000021020b7227 */ /* 0x000fc800078e00ff */
[----:B------:R-:W-:-:S04]  /*5090*/  IMAD.HI.U32 R5, R2, R163, RZ ;  /* 0x000000a302057227 */ /* 0x000fc800078e00ff */
[----:B------:R-:W-:Y:S02]  /*50a0*/  IMAD.MOV R11, RZ, RZ, -R11 ;  /* 0x000000ffff0b7224 */ /* 0x000fe400078e0a0b */
[----:B------:R-:W-:Y:S02]  /*50b0*/  IMAD.MOV R5, RZ, RZ, -R5 ;  /* 0x000000ffff057224 */ /* 0x000fe400078e0a05 */
[C---:B------:R-:W-:Y:S01]  /*50c0*/  IMAD R33, R0.reuse, R11, R33 ;  /* 0x0000000b00217224 */ /* 0x040fe200078e0221 */
[----:B------:R-:W-:Y:S01]  /*50d0*/  LOP3.LUT R11, R3, 0x1a0, RZ, 0xfc, !PT ;  /* 0x000001a0030b7812 */ /* 0x000fe200078efcff */
[C---:B------:R-:W-:Y:S02]  /*50e0*/  IMAD R163, R0.reuse, R5, R163 ;  /* 0x0000000500a37224 */ /* 0x040fe400078e02a3 */
[--C-:B------:R-:W-:Y:S01]  /*50f0*/  @!P3 IMAD.IADD R167, R167, 0x1, -R0.reuse ;  /* 0x00000001a7a7b824 */ /* 0x100fe200078e0a00 */
[----:B------:R-:W-:Y:S01]  /*5100*/  IABS R161, R11 ;  /* 0x0000000b00a17213 */ /* 0x000fe20000000000 */
[--C-:B------:R-:W-:Y:S01]  /*5110*/  @!P1 IMAD.IADD R35, R35, 0x1, -R0.reuse ;  /* 0x0000000123239824 */ /* 0x100fe200078e0a00 */
[----:B------:R-:W-:Y:S01]  /*5120*/  ISETP.GT.U32.AND P3, PT, R0, R33, PT ;  /* 0x000000210000720c */ /* 0x000fe20003f64070 */
[----:B------:R-:W-:-:S02]  /*5130*/  @!P6 IMAD.IADD R165, R165, 0x1, -R0 ;  /* 0x00000001a5a5e824 */ /* 0x000fc400078e0a00 */
[----:B------:R-:W-:Y:S01]  /*5140*/  @!P5 IMAD.MOV R167, RZ, RZ, -R167 ;  /* 0x000000ffffa7d224 */ /* 0x000fe200078e0aa7 */
[----:B------:R-:W-:Y:S01]  /*5150*/  ISETP.GT.U32.AND P5, PT, R0, R163, PT ;  /* 0x000000a30000720c */ /* 0x000fe20003fa4070 */
[----:B------:R-:W-:Y:S01]  /*5160*/  IMAD.HI.U32 R9, R2, R31, RZ ;  /* 0x0000001f02097227 */ /* 0x000fe200078e00ff */
[C---:B------:R-:W-:Y:S02]  /*5170*/  ISETP.GT.U32.AND P1, PT, R0.reuse, R35, PT ;  /* 0x000000230000720c */ /* 0x040fe40003f24070 */
[----:B------:R-:W-:Y:S01]  /*5180*/  ISETP.GT.U32.AND P6, PT, R0, R165, PT ;  /* 0x000000a50000720c */ /* 0x000fe20003fc4070 */
[----:B------:R-:W-:-:S04]  /*5190*/  IMAD.HI.U32 R5, R2, R161, RZ ;  /* 0x000000a102057227 */ /* 0x000fc800078e00ff */
[----:B------:R-:W-:Y:S02]  /*51a0*/  IMAD.MOV R9, RZ, RZ, -R9 ;  /* 0x000000ffff097224 */ /* 0x000fe400078e0a09 */
[----:B------:R-:W-:Y:S02]  /*51b0*/  IMAD.MOV R5, RZ, RZ, -R5 ;  /* 0x000000ffff057224 */ /* 0x000fe400078e0a05 */
[C---:B------:R-:W-:Y:S02]  /*51c0*/  IMAD R31, R0.reuse, R9, R31 ;  /* 0x00000009001f7224 */ /* 0x040fe400078e021f */
[C---:B------:R-:W-:Y:S02]  /*51d0*/  IMAD R161, R0.reuse, R5, R161 ;  /* 0x0000000500a17224 */ /* 0x040fe400078e02a1 */
[--C-:B------:R-:W-:Y:S02]  /*51e0*/  @!P5 IMAD.IADD R163, R163, 0x1, -R0.reuse ;  /* 0x00000001a3a3d824 */ /* 0x100fe400078e0a00 */
[--C-:B------:R-:W-:Y:S01]  /*51f0*/  @!P1 IMAD.IADD R35, R35, 0x1, -R0.reuse ;  /* 0x0000000123239824 */ /* 0x100fe200078e0a00 */
[C---:B------:R-:W-:Y:S01]  /*5200*/  ISETP.GT.U32.AND P1, PT, R0.reuse, R31, PT ;  /* 0x0000001f0000720c */ /* 0x040fe20003f24070 */
[----:B------:R-:W-:Y:S01]  /*5210*/  @!P6 IMAD.IADD R165, R165, 0x1, -R0 ;  /* 0x00000001a5a5e824 */ /* 0x000fe200078e0a00 */
[----:B------:R-:W-:Y:S01]  /*5220*/  ISETP.GT.U32.AND P6, PT, R0, R161, PT ;  /* 0x000000a10000720c */ /* 0x000fe20003fc4070 */
[----:B------:R-:W-:Y:S01]  /*5230*/  IMAD.HI.U32 R5, R2, R29, RZ ;  /* 0x0000001d02057227 */ /* 0x000fe200078e00ff */
[----:B------:R-:W-:-:S03]  /*5240*/  ISETP.GT.U32.AND P5, PT, R0, R163, PT ;  /* 0x000000a30000720c */ /* 0x000fc60003fa4070 */
[--C-:B------:R-:W-:Y:S02]  /*5250*/  @!P3 IMAD.IADD R33, R33, 0x1, -R0.reuse ;  /* 0x000000012121b824 */ /* 0x100fe400078e0a00 */
[----:B------:R-:W-:Y:S01]  /*5260*/  @!P4 IMAD.MOV R35, RZ, RZ, -R35 ;  /* 0x000000ffff23c224 */ /* 0x000fe200078e0a23 */
[----:B------:R-:W-:Y:S01]  /*5270*/  ISETP.GE.AND P4, PT, R12, RZ, PT ;  /* 0x000000ff0c00720c */ /* 0x000fe20003f86270 */
[----:B------:R-:W-:Y:S01]  /*5280*/  IMAD.HI.U32 R9, R2, R159, RZ ;  /* 0x0000009f02097227 */ /* 0x000fe200078e00ff */
[C---:B------:R-:W-:Y:S02]  /*5290*/  ISETP.GT.U32.AND P3, PT, R0.reuse, R33, PT ;  /* 0x000000210000720c */ /* 0x040fe40003f64070 */
[C---:B------:R-:W-:Y:S01]  /*52a0*/  LOP3.LUT R12, R3.reuse, 0x1c0, RZ, 0xfc, !PT ;  /* 0x000001c0030c7812 */ /* 0x040fe200078efcff */
[----:B------:R-:W-:Y:S02]  /*52b0*/  IMAD.MOV R5, RZ, RZ, -R5 ;  /* 0x000000ffff057224 */ /* 0x000fe400078e0a05 */
[----:B------:R-:W-:Y:S01]  /*52c0*/  IMAD.MOV R9, RZ, RZ, -R9 ;  /* 0x000000ffff097224 */ /* 0x000fe200078e0a09 */
[----:B------:R-:W-:Y:S01]  /*52d0*/  IABS R21, R12 ;  /* 0x0000000c00157213 */ /* 0x000fe20000000000 */
[C---:B------:R-:W-:Y:S01]  /*52e0*/  IMAD R29, R0.reuse, R5, R29 ;  /* 0x00000005001d7224 */ /* 0x040fe200078e021d */
[----:B------:R-:W-:Y:S01]  /*52f0*/  LOP3.LUT R5, R3, 0x1ac, RZ, 0xfc, !PT ;  /* 0x000001ac03057812 */ /* 0x000fe200078efcff */
[--C-:B------:R-:W-:Y:S01]  /*5300*/  @!P1 IMAD.IADD R31, R31, 0x1, -R0.reuse ;  /* 0x000000011f1f9824 */ /* 0x100fe200078e0a00 */
[----:B------:R-:W-:Y:S01]  /*5310*/  ISETP.GE.AND P1, PT, R11, RZ, PT ;  /* 0x000000ff0b00720c */ /* 0x000fe20003f26270 */
[C---:B------:R-:W-:Y:S01]  /*5320*/  IMAD R159, R0.reuse, R9, R159 ;  /* 0x00000009009f7224 */ /* 0x040fe200078e029f */
[----:B------:R-:W-:Y:S01]  /*5330*/  IABS R27, R5 ;  /* 0x00000005001b7213 */ /* 0x000fe20000000000 */
[--C-:B------:R-:W-:Y:S01]  /*5340*/  @!P6 IMAD.IADD R161, R161, 0x1, -R0.reuse ;  /* 0x00000001a1a1e824 */ /* 0x100fe200078e0a00 */
[C---:B------:R-:W-:Y:S01]  /*5350*/  ISETP.GT.U32.AND P6, PT, R0.reuse, R31, PT ;  /* 0x0000001f0000720c */ /* 0x040fe20003fc4070 */
[--C-:B------:R-:W-:Y:S01]  /*5360*/  @!P5 IMAD.IADD R163, R163, 0x1, -R0.reuse ;  /* 0x00000001a3a3d824 */ /* 0x100fe200078e0a00 */
[C---:B------:R-:W-:Y:S01]  /*5370*/  ISETP.GT.U32.AND P5, PT, R0.reuse, R29, PT ;  /* 0x0000001d0000720c */ /* 0x040fe20003fa4070 */
[----:B------:R-:W-:Y:S01]  /*5380*/  @!P0 IMAD.MOV R165, RZ, RZ, -R165 ;  /* 0x000000ffffa58224 */ /* 0x000fe200078e0aa5 */
[C---:B------:R-:W-:Y:S01]  /*5390*/  ISETP.GT.U32.AND P0, PT, R0.reuse, R161, PT ;  /* 0x000000a10000720c */ /* 0x040fe20003f04070 */
[----:B------:R-:W-:Y:S01]  /*53a0*/  @!P4 IMAD.MOV R163, RZ, RZ, -R163 ;  /* 0x000000ffffa3c224 */ /* 0x000fe200078e0aa3 */
[----:B------:R-:W-:Y:S01]  /*53b0*/  ISETP.GT.U32.AND P4, PT, R0, R159, PT ;  /* 0x0000009f0000720c */ /* 0x000fe20003f84070 */
[----:B------:R-:W-:Y:S01]  /*53c0*/  @!P3 IMAD.IADD R33, R33, 0x1, -R0 ;  /* 0x000000012121b824 */ /* 0x000fe200078e0a00 */
[----:B------:R-:W-:-:S02]  /*53d0*/  ISETP.GE.AND P3, PT, R14, RZ, PT ;  /* 0x000000ff0e00720c */ /* 0x000fc40003f66270 */
[----:B------:R-:W-:Y:S01]  /*53e0*/  LOP3.LUT R11, R3, 0x1b0, RZ, 0xfc, !PT ;  /* 0x000001b0030b7812 */ /* 0x000fe200078efcff */
[----:B------:R-:W-:Y:S01]  /*53f0*/  @!P2 IMAD.MOV R33, RZ, RZ, -R33 ;  /* 0x000000ffff21a224 */ /* 0x000fe200078e0a21 */
[----:B------:R-:W-:Y:S01]  /*5400*/  ISETP.GE.AND P2, PT, R17, RZ, PT ;  /* 0x000000ff1100720c */ /* 0x000fe20003f46270 */
[--C-:B------:R-:W-:Y:S01]  /*5410*/  @!P6 IMAD.IADD R31, R31, 0x1, -R0.reuse ;  /* 0x000000011f1fe824 */ /* 0x100fe200078e0a00 */
[----:B------:R-:W-:Y:S01]  /*5420*/  IABS R25, R11 ;  /* 0x0000000b00197213 */ /* 0x000fe20000000000 */
[--C-:B------:R-:W-:Y:S01]  /*5430*/  @!P5 IMAD.IADD R29, R29, 0x1, -R0.reuse ;  /* 0x000000011d1dd824 */ /* 0x100fe200078e0a00 */
[----:B------:R-:W-:Y:S01]  /*5440*/  ISETP.GE.AND P6, PT, R19, RZ, PT ;  /* 0x000000ff1300720c */ /* 0x000fe20003fc6270 */
[--C-:B------:R-:W-:Y:S01]  /*5450*/  @!P0 IMAD.IADD R161, R161, 0x1, -R0.reuse ;  /* 0x00000001a1a18824 */ /* 0x100fe200078e0a00 */
[----:B------:R-:W-:Y:S01]  /*5460*/  ISETP.GE.AND P0, PT, R5, RZ, PT ;  /* 0x000000ff0500720c */ /* 0x000fe20003f06270 */
[----:B------:R-:W-:Y:S01]  /*5470*/  @!P4 IMAD.IADD R159, R159, 0x1, -R0 ;  /* 0x000000019f9fc824 */ /* 0x000fe200078e0a00 */
[----:B------:R-:W-:Y:S01]  /*5480*/  ISETP.GT.U32.AND P4, PT, R0, R29, PT ;  /* 0x0000001d0000720c */ /* 0x000fe20003f84070 */
[----:B------:R-:W-:Y:S01]  /*5490*/  IMAD.HI.U32 R5, R2, R27, RZ ;  /* 0x0000001b02057227 */ /* 0x000fe200078e00ff */
[----:B------:R-:W-:-:S02]  /*54a0*/  ISETP.GE.AND P5, PT, R11, RZ, PT ;  /* 0x000000ff0b00720c */ /* 0x000fc40003fa6270 */
[C---:B------:R-:W-:Y:S01]  /*54b0*/  LOP3.LUT R11, R3.reuse, 0x1bc, RZ, 0xfc, !PT ;  /* 0x000001bc030b7812 */ /* 0x040fe200078efcff */
[----:B------:R-:W-:Y:S01]  /*54c0*/  @!P3 IMAD.MOV R31, RZ, RZ, -R31 ;  /* 0x000000ffff1fb224 */ /* 0x000fe200078e0a1f */
[----:B------:R-:W-:Y:S01]  /*54d0*/  ISETP.GT.U32.AND P3, PT, R0, R159, PT ;  /* 0x0000009f0000720c */ /* 0x000fe20003f64070 */
[----:B------:R-:W-:Y:S01]  /*54e0*/  IMAD.MOV R5, RZ, RZ, -R5 ;  /* 0x000000ffff057224 */ /* 0x000fe200078e0a05 */
[----:B------:R-:W-:Y:S01]  /*54f0*/  IABS R23, R11 ;  /* 0x0000000b00177213 */ /* 0x000fe20000000000 */
[----:B------:R-:W-:Y:S01]  /*5500*/  IMAD.HI.U32 R9, R2, R25, RZ ;  /* 0x0000001902097227 */ /* 0x000fe200078e00ff */
[----:B------:R-:W-:Y:S02]  /*5510*/  IABS R19, R26 ;  /* 0x0000001a00137213 */ /* 0x000fe40000000000 */
[----:B------:R-:W-:Y:S01]  /*5520*/  IABS R17, R30 ;  /* 0x0000001e00117213 */ /* 0x000fe20000000000 */
[----:B------:R-:W-:Y:S01]  /*5530*/  IMAD R27, R0, R5, R27 ;  /* 0x00000005001b7224 */ /* 0x000fe200078e021b */
[----:B------:R-:W-:Y:S01]  /*5540*/  LOP3.LUT R5, R3, 0x1b4, RZ, 0xfc, !PT ;  /* 0x000001b403057812 */ /* 0x000fe200078efcff */
[----:B------:R-:W-:-:S02]  /*5550*/  IMAD.MOV R9, RZ, RZ, -R9 ;  /* 0x000000ffff097224 */ /* 0x000fc400078e0a09 */
[--C-:B------:R-:W-:Y:S01]  /*5560*/  @!P4 IMAD.IADD R29, R29, 0x1, -R0.reuse ;  /* 0x000000011d1dc824 */ /* 0x100fe200078e0a00 */
[C---:B------:R-:W-:Y:S01]  /*5570*/  ISETP.GT.U32.AND P4, PT, R0.reuse, R27, PT ;  /* 0x0000001b0000720c */ /* 0x040fe20003f84070 */
[C---:B------:R-:W-:Y:S01]  /*5580*/  IMAD R25, R0.reuse, R9, R25 ;  /* 0x0000000900197224 */ /* 0x040fe200078e0219 */
[----:B------:R-:W-:Y:S01]  /*5590*/  IABS R157, R5 ;  /* 0x00000005009d7213 */ /* 0x000fe20000000000 */
[----:B------:R-:W-:Y:S01]  /*55a0*/  @!P3 IMAD.IADD R159, R159, 0x1, -R0 ;  /* 0x000000019f9fb824 */ /* 0x000fe200078e0a00 */
[----:B------:R-:W-:Y:S01]  /*55b0*/  LOP3.LUT R9, R3, 0x1b8, RZ, 0xfc, !PT ;  /* 0x000001b803097812 */ /* 0x000fe200078efcff */
[----:B------:R-:W-:Y:S01]  /*55c0*/  @!P1 IMAD.MOV R161, RZ, RZ, -R161 ;  /* 0x000000ffffa19224 */ /* 0x000fe200078e0aa1 */
[----:B------:R-:W-:Y:S01]  /*55d0*/  ISETP.GE.AND P1, PT, R5, RZ, PT ;  /* 0x000000ff0500720c */ /* 0x000fe20003f26270 */
[----:B------:R-:W-:Y:S01]  /*55e0*/  @!P6 IMAD.MOV R159, RZ, RZ, -R159 ;  /* 0x000000ffff9fe224 */ /* 0x000fe200078e0a9f */
[----:B------:R-:W-:Y:S01]  /*55f0*/  ISETP.GT.U32.AND P6, PT, R0, R25, PT ;  /* 0x000000190000720c */ /* 0x000fe20003fc4070 */
[----:B------:R-:W-:Y:S01]  /*5600*/  IMAD.HI.U32 R5, R2, R157, RZ ;  /* 0x0000009d02057227 */ /* 0x000fe200078e00ff */
[----:B------:R-:W-:-:S02]  /*5610*/  IABS R155, R9 ;  /* 0x00000009009b7213 */ /* 0x000fc40000000000 */
[----:B------:R-:W-:Y:S01]  /*5620*/  ISETP.GE.AND P3, PT, R9, RZ, PT ;  /* 0x000000ff0900720c */ /* 0x000fe20003f66270 */
[----:B------:R-:W-:Y:S02]  /*5630*/  @!P4 IMAD.IADD R27, R27, 0x1, -R0 ;  /* 0x000000011b1bc824 */ /* 0x000fe400078e0a00 */
[----:B------:R-:W-:Y:S02]  /*5640*/  IMAD.MOV R5, RZ, RZ, -R5 ;  /* 0x000000ffff057224 */ /* 0x000fe400078e0a05 */
[----:B------:R-:W-:Y:S01]  /*5650*/  IMAD.HI.U32 R9, R2, R155, RZ ;  /* 0x0000009b02097227 */ /* 0x000fe200078e00ff */
[----:B------:R-:W-:-:S03]  /*5660*/  ISETP.GT.U32.AND P4, PT, R0, R27, PT ;  /* 0x0000001b0000720c */ /* 0x000fc60003f84070 */
[----:B------:R-:W-:Y:S02]  /*5670*/  @!P6 IMAD.IADD R25, R25, 0x1, -R0 ;  /* 0x000000011919e824 */ /* 0x000fe400078e0a00 */
[C---:B------:R-:W-:Y:S02]  /*5680*/  IMAD R157, R0.reuse, R5, R157 ;  /* 0x00000005009d7224 */ /* 0x040fe400078e029d */
[----:B------:R-:W-:Y:S01]  /*5690*/  IMAD.MOV R9, RZ, RZ, -R9 ;  /* 0x000000ffff097224 */ /* 0x000fe200078e0a09 */
[----:B------:R-:W-:Y:S01]  /*56a0*/  ISETP.GT.U32.AND P6, PT, R0, R25, PT ;  /* 0x000000190000720c */ /* 0x000fe20003fc4070 */
[----:B------:R-:W-:-:S04]  /*56b0*/  IMAD.HI.U32 R5, R2, R23, RZ ;  /* 0x0000001702057227 */ /* 0x000fc800078e00ff */
[----:B------:R-:W-:Y:S01]  /*56c0*/  @!P2 IMAD.MOV R29, RZ, RZ, -R29 ;  /* 0x000000ffff1da224 */ /* 0x000fe200078e0a1d */
[----:B------:R-:W-:Y:S01]  /*56d0*/  ISETP.GE.AND P2, PT, R11, RZ, PT ;  /* 0x000000ff0b00720c */ /* 0x000fe20003f46270 */
[C---:B------:R-:W-:Y:S02]  /*56e0*/  IMAD R155, R0.reuse, R9, R155 ;  /* 0x00000009009b7224 */ /* 0x040fe400078e029b */
[----:B------:R-:W-:Y:S01]  /*56f0*/  @!P4 IMAD.IADD R27, R27, 0x1, -R0 ;  /* 0x000000011b1bc824 */ /* 0x000fe200078e0a00 */
[C---:B------:R-:W-:Y:S01]  /*5700*/  ISETP.GT.U32.AND P4, PT, R0.reuse, R157, PT ;  /* 0x0000009d0000720c */ /* 0x040fe20003f84070 */
[----:B------:R-:W-:Y:S02]  /*5710*/  IMAD.MOV R11, RZ, RZ, -R5 ;  /* 0x000000ffff0b7224 */ /* 0x000fe400078e0a05 */
[----:B------:R-:W-:Y:S01]  /*5720*/  @!P0 IMAD.MOV R27, RZ, RZ, -R27 ;  /* 0x000000ffff1b8224 */ /* 0x000fe200078e0a1b */
[C---:B------:R-:W-:Y:S01]  /*5730*/  ISETP.GT.U32.AND P0, PT, R0.reuse, R155, PT ;  /* 0x0000009b0000720c */ /* 0x040fe20003f04070 */
[----:B------:R-:W-:-:S02]  /*5740*/  IMAD R23, R0, R11, R23 ;  /* 0x0000000b00177224 */ /* 0x000fc400078e0217 */
[----:B------:R-:W-:Y:S02]  /*5750*/  @!P6 IMAD.IADD R25, R25, 0x1, -R0 ;  /* 0x000000011919e824 */ /* 0x000fe400078e0a00 */
[----:B------:R-:W-:Y:S01]  /*5760*/  IMAD.HI.U32 R5, R2, R153, RZ ;  /* 0x0000009902057227 */ /* 0x000fe200078e00ff */
[----:B------:R-:W-:-:S03]  /*5770*/  ISETP.GT.U32.AND P6, PT, R0, R23, PT ;  /* 0x000000170000720c */ /* 0x000fc60003fc4070 */
[----:B------:R-:W-:Y:S02]  /*5780*/  IMAD.MOV R5, RZ, RZ, -R5 ;  /* 0x000000ffff057224 */ /* 0x000fe400078e0a05 */
[--C-:B------:R-:W-:Y:S02]  /*5790*/  @!P4 IMAD.IADD R157, R157, 0x1, -R0.reuse ;  /* 0x000000019d9dc824 */ /* 0x100fe400078e0a00 */
[----:B------:R-:W-:Y:S02]  /*57a0*/  @!P0 IMAD.IADD R155, R155, 0x1, -R0 ;  /* 0x000000019b9b8824 */ /* 0x000fe400078e0a00 */
[C---:B------:R-:W-:Y:S01]  /*57b0*/  IMAD R153, R0.reuse, R5, R153 ;  /* 0x0000000500997224 */ /* 0x040fe200078e0299 */
[----:B------:R-:W-:Y:S01]  /*57c0*/  ISETP.GT.U32.AND P4, PT, R0, R157, PT ;  /* 0x0000009d0000720c */ /* 0x000fe20003f84070 */
[----:B------:R-:W-:Y:S01]  /*57d0*/  IMAD.HI.U32 R5, R2, R19, RZ ;  /* 0x0000001302057227 */ /* 0x000fe200078e00ff */
[----:B------:R-:W-:-:S03]  /*57e0*/  ISETP.GT.U32.AND P0, PT, R0, R155, PT ;  /* 0x0000009b0000720c */ /* 0x000fc60003f04070 */
[----:B------:R-:W-:Y:S02]  /*57f0*/  @!P6 IMAD.IADD R23, R23, 0x1, -R0 ;  /* 0x000000011717e824 */ /* 0x000fe400078e0a00 */
[----:B------:R-:W-:Y:S02]  /*5800*/  IMAD.MOV R5, RZ, RZ, -R5 ;  /* 0x000000ffff057224 */ /* 0x000fe400078e0a05 */
[----:B------:R-:W-:Y:S01]  /*5810*/  IMAD.HI.U32 R9, R2, R21, RZ ;  /* 0x0000001502097227 */ /* 0x000fe200078e00ff */
[----:B------:R-:W-:-:S03]  /*5820*/  ISETP.GT.U32.AND P6, PT, R0, R23, PT ;  /* 0x000000170000720c */ /* 0x000fc60003fc4070 */
[C---:B------:R-:W-:Y:S02]  /*5830*/  IMAD R19, R0.reuse, R5, R19 ;  /* 0x0000000500137224 */ /* 0x040fe400078e0213 */
[----:B------:R-:W-:Y:S01]  /*5840*/  @!P0 IMAD.IADD R155, R155, 0x1, -R0 ;  /* 0x000000019b9b8824 */ /* 0x000fe200078e0a00 */
[----:B------:R-:W-:Y:S01]  /*5850*/  ISETP.GT.U32.AND P0, PT, R0, R153, PT ;  /* 0x000000990000720c */ /* 0x000fe20003f04070 */
[----:B------:R-:W-:Y:S02]  /*5860*/  IMAD.MOV R9, RZ, RZ, -R9 ;  /* 0x000000ffff097224 */ /* 0x000fe400078e0a09 */
[----:B------:R-:W-:-:S04]  /*5870*/  IMAD.HI.U32 R5, R2, R151, RZ ;  /* 0x0000009702057227 */ /* 0x000fc800078e00ff */
[----:B------:R-:W-:Y:S01]  /*5880*/  @!P6 IMAD.IADD R23, R23, 0x1, -R0 ;  /* 0x000000011717e824 */ /* 0x000fe200078e0a00 */
[C---:B------:R-:W-:Y:S01]  /*5890*/  ISETP.GT.U32.AND P6, PT, R0.reuse, R19, PT ;  /* 0x000000130000720c */ /* 0x040fe20003fc4070 */
[----:B------:R-:W-:Y:S02]  /*58a0*/  IMAD R21, R0, R9, R21 ;  /* 0x0000000900157224 */ /* 0x000fe400078e0215 */
[----:B------:R-:W-:-:S04]  /*58b0*/  IMAD.HI.U32 R9, R2, R17, RZ ;  /* 0x0000001102097227 */ /* 0x000fc800078e00ff */
[--C-:B------:R-:W-:Y:S02]  /*58c0*/  @!P0 IMAD.IADD R153, R153, 0x1, -R0.reuse ;  /* 0x0000000199998824 */ /* 0x100fe400078e0a00 */
[----:B------:R-:W-:Y:S02]  /*58d0*/  IMAD.MOV R9, RZ, RZ, -R9 ;  /* 0x000000ffff097224 */ /* 0x000fe400078e0a09 */
[--C-:B------:R-:W-:Y:S01]  /*58e0*/  @!P4 IMAD.IADD R157, R157, 0x1, -R0.reuse ;  /* 0x000000019d9dc824 */ /* 0x100fe200078e0a00 */
[C---:B------:R-:W-:Y:S01]  /*58f0*/  ISETP.GT.U32.AND P4, PT, R0.reuse, R21, PT ;  /* 0x000000150000720c */ /* 0x040fe20003f84070 */
[----:B------:R-:W-:Y:S01]  /*5900*/  @!P6 IMAD.IADD R19, R19, 0x1, -R0 ;  /* 0x000000011313e824 */ /* 0x000fe200078e0a00 */
[C---:B------:R-:W-:Y:S01]  /*5910*/  ISETP.GT.U32.AND P6, PT, R0.reuse, R153, PT ;  /* 0x000000990000720c */ /* 0x040fe20003fc4070 */
[----:B------:R-:W-:Y:S01]  /*5920*/  IMAD R17, R0, R9, R17 ;  /* 0x0000000900117224 */ /* 0x000fe200078e0211 */
[----:B------:R-:W-:Y:S01]  /*5930*/  IABS R9, R34 ;  /* 0x0000002200097213 */ /* 0x000fe20000000000 */
[----:B------:R-:W-:-:S02]  /*5940*/  IMAD.MOV R5, RZ, RZ, -R5 ;  /* 0x000000ffff057224 */ /* 0x000fc400078e0a05 */
[----:B------:R-:W-:-:S04]  /*5950*/  IMAD.HI.U32 R11, R2, R117, RZ ;  /* 0x00000075020b7227 */ /* 0x000fc800078e00ff */
[----:B------:R-:W-:Y:S02]  /*5960*/  IMAD R151, R0, R5, R151 ;  /* 0x0000000500977224 */ /* 0x000fe400078e0297 */
[----:B------:R-:W-:-:S04]  /*5970*/  IMAD.HI.U32 R5, R2, R9, RZ ;  /* 0x0000000902057227 */ /* 0x000fc800078e00ff */
[--C-:B------:R-:W-:Y:S01]  /*5980*/  @!P6 IMAD.IADD R153, R153, 0x1, -R0.reuse ;  /* 0x000000019999e824 */ /* 0x100fe200078e0a00 */
[----:B------:R-:W-:Y:S01]  /*5990*/  ISETP.GT.U32.AND P6, PT, R0, R17, PT ;  /* 0x000000110000720c */ /* 0x000fe20003fc4070 */
[----:B------:R-:W-:Y:S02]  /*59a0*/  IMAD.MOV R14, RZ, RZ, -R5 ;  /* 0x000000ffff0e7224 */ /* 0x000fe400078e0a05 */
[----:B------:R-:W-:Y:S01]  /*59b0*/  @!P4 IMAD.IADD R21, R21, 0x1, -R0 ;  /* 0x000000011515c824 */ /* 0x000fe200078e0a00 */
[----:B------:R-:W-:Y:S01]  /*59c0*/  ISETP.GE.AND P4, PT, R12, RZ, PT ;  /* 0x000000ff0c00720c */ /* 0x000fe20003f86270 */
[----:B------:R-:W-:Y:S02]  /*59d0*/  IMAD R9, R0, R14, R9 ;  /* 0x0000000e00097224 */ /* 0x000fe400078e0209 */
[----:B------:R-:W-:Y:S01]  /*59e0*/  IMAD.HI.U32 R5, R2, R143, RZ ;  /* 0x0000008f02057227 */ /* 0x000fe200078e00ff */
[----:B------:R-:W-:-:S03]  /*59f0*/  ISETP.GT.U32.AND P0, PT, R0, R21, PT ;  /* 0x000000150000720c */ /* 0x000fc60003f04070 */
[----:B------:R-:W-:Y:S01]  /*5a00*/  @!P5 IMAD.MOV R25, RZ, RZ, -R25 ;  /* 0x000000ffff19d224 */ /* 0x000fe200078e0a19 */
[C---:B------:R-:W-:Y:S01]  /*5a10*/  ISETP.GT.U32.AND P5, PT, R0.reuse, R19, PT ;  /* 0x000000130000720c */ /* 0x040fe20003fa4070 */
[----:B------:R-:W-:Y:S01]  /*5a20*/  @!P6 IMAD.IADD R17, R17, 0x1, -R0 ;  /* 0x000000011111e824 */ /* 0x000fe200078e0a00 */
[C---:B------:R-:W-:Y:S01]  /*5a30*/  ISETP.GT.U32.AND P6, PT, R0.reuse, R9, PT ;  /* 0x000000090000720c */ /* 0x040fe20003fc4070 */
[----:B------:R-:W-:Y:S02]  /*5a40*/  IMAD.MOV R11, RZ, RZ, -R11 ;  /* 0x000000ffff0b7224 */ /* 0x000fe400078e0a0b */
[----:B------:R-:W-:Y:S02]  /*5a50*/  IMAD.MOV R5, RZ, RZ, -R5 ;  /* 0x000000ffff057224 */ /* 0x000fe400078e0a05 */
[C---:B------:R-:W-:Y:S01]  /*5a60*/  IMAD R11, R0.reuse, R11, R117 ;  /* 0x0000000b000b7224 */ /* 0x040fe200078e0275 */
[----:B------:R-:W-:Y:S01]  /*5a70*/  IABS R117, R46 ;  /* 0x0000002e00757213 */ /* 0x000fe20000000000 */
[----:B------:R-:W-:-:S02]  /*5a80*/  IMAD R143, R0, R5, R143 ;  /* 0x00000005008f7224 */ /* 0x000fc400078e028f */
[----:B------:R-:W-:Y:S01]  /*5a90*/  @!P0 IMAD.IADD R21, R21, 0x1, -R0 ;  /* 0x0000000115158824 */ /* 0x000fe200078e0a00 */
[----:B------:R-:W-:Y:S01]  /*5aa0*/  ISETP.GT.U32.AND P0, PT, R0, R151, PT ;  /* 0x000000970000720c */ /* 0x000fe20003f04070 */
[----:B------:R-:W-:-:S04]  /*5ab0*/  IMAD.HI.U32 R12, R2, R117, RZ ;  /* 0x00000075020c7227 */ /* 0x000fc800078e00ff */
[--C-:B------:R-:W-:Y:S01]  /*5ac0*/  @!P6 IMAD.IADD R9, R9, 0x1, -R0.reuse ;  /* 0x000000010909e824 */ /* 0x100fe200078e0a00 */
[C---:B------:R-:W-:Y:S01]  /*5ad0*/  ISETP.GT.U32.AND P6, PT, R0.reuse, R143, PT ;  /* 0x0000008f0000720c */ /* 0x040fe20003fc4070 */
[----:B------:R-:W-:Y:S01]  /*5ae0*/  @!P5 IMAD.IADD R19, R19, 0x1, -R0 ;  /* 0x000000011313d824 */ /* 0x000fe200078e0a00 */
[C---:B------:R-:W-:Y:S01]  /*5af0*/  ISETP.GT.U32.AND P5, PT, R0.reuse, R11, PT ;  /* 0x0000000b0000720c */ /* 0x040fe20003fa4070 */
[----:B------:R-:W-:Y:S02]  /*5b00*/  IMAD.MOV R12, RZ, RZ, -R12 ;  /* 0x000000ffff0c7224 */ /* 0x000fe400078e0a0c */
[----:B------:R-:W-:Y:S02]  /*5b10*/  @!P1 IMAD.MOV R157, RZ, RZ, -R157 ;  /* 0x000000ffff9d9224 */ /* 0x000fe400078e0a9d */
[----:B------:R-:W-:Y:S01]  /*5b20*/  IMAD R5, R0, R12, R117 ;  /* 0x0000000c00057224 */ /* 0x000fe200078e0275 */
[----:B------:R-:W-:Y:S01]  /*5b30*/  IABS R117, R54 ;  /* 0x0000003600757213 */ /* 0x000fe20000000000 */
[----:B------:R-:W-:Y:S01]  /*5b40*/  @!P0 IMAD.IADD R151, R151, 0x1, -R0 ;  /* 0x0000000197978824 */ /* 0x000fe200078e0a00 */
[----:B------:R-:W-:Y:S01]  /*5b50*/  ISETP.GE.AND P0, PT, R24, RZ, PT ;  /* 0x000000ff1800720c */ /* 0x000fe20003f06270 */
[----:B------:R-:W-:-:S03]  /*5b60*/  IMAD.HI.U32 R14, R2, R147, RZ ;  /* 0x00000093020e7227 */ /* 0x000fc600078e00ff */
[C---:B------:R-:W-:Y:S01]  /*5b70*/  ISETP.GT.U32.AND P1, PT, R0.reuse, R151, PT ;  /* 0x000000970000720c */ /* 0x040fe20003f24070 */
[--C-:B------:R-:W-:Y:S01]  /*5b80*/  @!P6 IMAD.IADD R143, R143, 0x1, -R0.reuse ;  /* 0x000000018f8fe824 */ /* 0x100fe200078e0a00 */
[----:B------:R-:W-:Y:S01]  /*5b90*/  ISETP.GT.U32.AND P6, PT, R0, R5, PT ;  /* 0x000000050000720c */ /* 0x000fe20003fc4070 */
[----:B------:R-:W-:Y:S01]  /*5ba0*/  @!P5 IMAD.IADD R11, R11, 0x1, -R0 ;  /* 0x000000010b0bd824 */ /* 0x000fe200078e0a00 */
[----:B------:R-:W-:Y:S01]  /*5bb0*/  ISETP.GE.AND P5, PT, R26, RZ, PT ;  /* 0x000000ff1a00720c */ /* 0x000fe20003fa6270 */
[----:B------:R-:W-:Y:S01]  /*5bc0*/  @!P3 IMAD.MOV R155, RZ, RZ, -R155 ;  /* 0x000000ffff9bb224 */ /* 0x000fe200078e0a9b */
[----:B------:R-:W-:Y:S01]  /*5bd0*/  LOP3.LUT R26, R3, 0x1f8, RZ, 0xfc, !PT ;  /* 0x000001f8031a7812 */ /* 0x000fe200078efcff */
[----:B------:R-:W-:Y:S01]  /*5be0*/  IMAD.HI.U32 R3, R2, R149, RZ ;  /* 0x0000009502037227 */ /* 0x000fe200078e00ff */
[----:B------:R-:W-:Y:S02]  /*5bf0*/  ISETP.GT.U32.AND P3, PT, R0, R17, PT ;  /* 0x000000110000720c */ /* 0x000fe40003f64070 */
[----:B------:R-:W-:Y:S01]  /*5c00*/  IABS R141, R26 ;  /* 0x0000001a008d7213 */ /* 0x000fe20000000000 */
[----:B------:R-:W-:-:S02]  /*5c10*/  IMAD.MOV R3, RZ, RZ, -R3 ;  /* 0x000000ffff037224 */ /* 0x000fc400078e0a03 */
[----:B------:R-:W-:-:S04]  /*5c20*/  IMAD.HI.U32 R12, R2, R145, RZ ;  /* 0x00000091020c7227 */ /* 0x000fc800078e00ff */
[C---:B------:R-:W-:Y:S02]  /*5c30*/  IMAD R149, R0.reuse, R3, R149 ;  /* 0x0000000300957224 */ /* 0x040fe400078e0295 */
[----:B------:R-:W-:Y:S01]  /*5c40*/  @!P6 IMAD.IADD R5, R5, 0x1, -R0 ;  /* 0x000000010505e824 */ /* 0x000fe200078e0a00 */
[----:B------:R-:W-:Y:S01]  /*5c50*/  ISETP.GT.U32.AND P6, PT, R0, R9, PT ;  /* 0x000000090000720c */ /* 0x000fe20003fc4070 */
[----:B------:R-:W-:-:S04]  /*5c60*/  IMAD.HI.U32 R24, R2, R119, RZ ;  /* 0x0000007702187227 */ /* 0x000fc800078e00ff */
[----:B------:R-:W-:Y:S02]  /*5c70*/  IMAD.MOV R14, RZ, RZ, -R14 ;  /* 0x000000ffff0e7224 */ /* 0x000fe400078e0a0e */
[----:B------:R-:W-:Y:S01]  /*5c80*/  @!P1 IMAD.IADD R151, R151, 0x1, -R0 ;  /* 0x0000000197979824 */ /* 0x000fe200078e0a00 */
[C---:B------:R-:W-:Y:S01]  /*5c90*/  ISETP.GT.U32.AND P1, PT, R0.reuse, R149, PT ;  /* 0x000000950000720c */ /* 0x040fe20003f24070 */
[----:B------:R-:W-:Y:S02]  /*5ca0*/  IMAD.MOV R12, RZ, RZ, -R12 ;  /* 0x000000ffff0c7224 */ /* 0x000fe400078e0a0c */
[----:B------:R-:W-:Y:S02]  /*5cb0*/  IMAD.MOV R24, RZ, RZ, -R24 ;  /* 0x000000ffff187224 */ /* 0x000fe400078e0a18 */
[C---:B------:R-:W-:Y:S02]  /*5cc0*/  IMAD R147, R0.reuse, R14, R147 ;  /* 0x0000000e00937224 */ /* 0x040fe400078e0293 */
[----:B------:R-:W-:-:S02]  /*5cd0*/  IMAD R145, R0, R12, R145 ;  /* 0x0000000c00917224 */ /* 0x000fc400078e0291 */
[C---:B------:R-:W-:Y:S02]  /*5ce0*/  IMAD R119, R0.reuse, R24, R119 ;  /* 0x0000001800777224 */ /* 0x040fe400078e0277 */
[----:B------:R-:W-:Y:S01]  /*5cf0*/  @!P2 IMAD.MOV R23, RZ, RZ, -R23 ;  /* 0x000000ffff17a224 */ /* 0x000fe200078e0a17 */
[C---:B------:R-:W-:Y:S01]  /*5d00*/  ISETP.GT.U32.AND P2, PT, R0.reuse, R11, PT ;  /* 0x0000000b0000720c */ /* 0x040fe20003f44070 */
[----:B------:R-:W-:Y:S01]  /*5d10*/  @!P0 IMAD.MOV R153, RZ, RZ, -R153 ;  /* 0x000000ffff998224 */ /* 0x000fe200078e0a99 */
[C---:B------:R-:W-:Y:S01]  /*5d20*/  ISETP.GT.U32.AND P0, PT, R0.reuse, R143, PT ;  /* 0x0000008f0000720c */ /* 0x040fe20003f04070 */
[----:B------:R-:W-:Y:S01]  /*5d30*/  @!P5 IMAD.MOV R19, RZ, RZ, -R19 ;  /* 0x000000ffff13d224 */ /* 0x000fe200078e0a13 */
[----:B------:R-:W-:Y:S01]  /*5d40*/  ISETP.GT.U32.AND P5, PT, R0, R147, PT ;  /* 0x000000930000720c */ /* 0x000fe20003fa4070 */
[----:B------:R-:W-:-:S04]  /*5d50*/  IMAD.HI.U32 R14, R2, R117, RZ ;  /* 0x00000075020e7227 */ /* 0x000fc800078e00ff */
[----:B------:R-:W-:-:S04]  /*5d60*/  IMAD.HI.U32 R2, R2, R141, RZ ;  /* 0x0000008d02027227 */ /* 0x000fc800078e00ff */
[--C-:B------:R-:W-:Y:S01]  /*5d70*/  @!P3 IMAD.IADD R17, R17, 0x1, -R0.reuse ;  /* 0x000000011111b824 */ /* 0x100fe200078e0a00 */
[C---:B------:R-:W-:Y:S01]  /*5d80*/  ISETP.GT.U32.AND P3, PT, R0.reuse, R145, PT ;  /* 0x000000910000720c */ /* 0x040fe20003f64070 */
[----:B------:R-:W-:Y:S01]  /*5d90*/  @!P6 IMAD.IADD R9, R9, 0x1, -R0 ;  /* 0x000000010909e824 */ /* 0x000fe200078e0a00 */
[----:B------:R-:W-:Y:S01]  /*5da0*/  ISETP.GT.U32.AND P6, PT, R0, R119, PT ;  /* 0x000000770000720c */ /* 0x000fe20003fc4070 */
[----:B------:R-:W-:Y:S02]  /*5db0*/  IMAD.MOV R14, RZ, RZ, -R14 ;  /* 0x000000ffff0e7224 */ /* 0x000fe400078e0a0e */
[----:B------:R-:W-:Y:S02]  /*5dc0*/  IMAD.MOV R2, RZ, RZ, -R2 ;  /* 0x000000ffff027224 */ /* 0x000fe400078e0a02 */
[----:B------:R-:W-:Y:S01]  /*5dd0*/  @!P1 IMAD.IADD R149, R149, 0x1, -R0 ;  /* 0x0000000195959824 */ /* 0x000fe200078e0a00 */
[----:B------:R-:W-:Y:S01]  /*5de0*/  ISETP.GE.AND P1, PT, R32, RZ, PT ;  /* 0x000000ff2000720c */ /* 0x000fe20003f26270 */
[C---:B------:R-:W-:Y:S01]  /*5df0*/  IMAD R117, R0.reuse, R14, R117 ;  /* 0x0000000e00757224 */ /* 0x040fe200078e0275 */
[----:B------:R-:W-:Y:S01]  /*5e00*/  SHF.R.U32.HI R14, RZ, 0x6, R4 ;  /* 0x00000006ff0e7819 */ /* 0x000fe20000011604 */
[----:B------:R-:W-:-:S02]  /*5e10*/  IMAD R141, R0, R2, R141 ;  /* 0x00000002008d7224 */ /* 0x000fc400078e028d */
[----:B------:R-:W-:Y:S01]  /*5e20*/  @!P4 IMAD.MOV R21, RZ, RZ, -R21 ;  /* 0x000000ffff15c224 */ /* 0x000fe200078e0a15 */
[C---:B------:R-:W-:Y:S01]  /*5e30*/  ISETP.GT.U32.AND P4, PT, R0.reuse, R5, PT ;  /* 0x000000050000720c */ /* 0x040fe20003f84070 */
[--C-:B------:R-:W-:Y:S01]  /*5e40*/  @!P2 IMAD.IADD R11, R11, 0x1, -R0.reuse ;  /* 0x000000010b0ba824 */ /* 0x100fe200078e0a00 */
[----:B------:R-:W-:Y:S01]  /*5e50*/  ISETP.GT.U32.AND P2, PT, R0, R117, PT ;  /* 0x000000750000720c */ /* 0x000fe20003f44070 */
[--C-:B------:R-:W-:Y:S01]  /*5e60*/  @!P0 IMAD.IADD R143, R143, 0x1, -R0.reuse ;  /* 0x000000018f8f8824 */ /* 0x100fe200078e0a00 */
[----:B------:R-:W-:Y:S01]  /*5e70*/  ISETP.GE.AND P0, PT, R28, RZ, PT ;  /* 0x000000ff1c00720c */ /* 0x000fe20003f06270 */
[--C-:B------:R-:W-:Y:S01]  /*5e80*/  @!P5 IMAD.IADD R147, R147, 0x1, -R0.reuse ;  /* 0x000000019393d824 */ /* 0x100fe200078e0a00 */
[----:B------:R-:W-:Y:S01]  /*5e90*/  ISETP.GT.U32.AND P5, PT, R0, R141, PT ;  /* 0x0000008d0000720c */ /* 0x000fe20003fa4070 */
[--C-:B------:R-:W-:Y:S01]  /*5ea0*/  @!P3 IMAD.IADD R145, R145, 0x1, -R0.reuse ;  /* 0x000000019191b824 */ /* 0x100fe200078e0a00 */
[----:B------:R-:W1:Y:S01]  /*5eb0*/  LDC.64 R2, c[0x0][0x230] ;  /* 0x00008c00ff027b82 */ /* 0x000e620000000a00 */
[--C-:B------:R-:W-:Y:S01]  /*5ec0*/  @!P6 IMAD.IADD R119, R119, 0x1, -R0.reuse ;  /* 0x000000017777e824 */ /* 0x100fe200078e0a00 */
[----:B------:R-:W-:Y:S01]  /*5ed0*/  ISETP.GE.AND P3, PT, R34, RZ, PT ;  /* 0x000000ff2200720c */ /* 0x000fe20003f66270 */
[----:B------:R-:W-:Y:S01]  /*5ee0*/  @!P1 IMAD.MOV R11, RZ, RZ, -R11 ;  /* 0x000000ffff0b9224 */ /* 0x000fe200078e0a0b */
[----:B------:R-:W-:Y:S01]  /*5ef0*/  ISETP.GE.AND P6, PT, R46, RZ, PT ;  /* 0x000000ff2e00720c */ /* 0x000fe20003fc6270 */
[--C-:B------:R-:W-:Y:S01]  /*5f00*/  @!P4 IMAD.IADD R5, R5, 0x1, -R0.reuse ;  /* 0x000000010505c824 */ /* 0x100fe200078e0a00 */
[----:B------:R-:W-:Y:S01]  /*5f10*/  ISETP.GT.U32.AND P1, PT, R0, R145, PT ;  /* 0x000000910000720c */ /* 0x000fe20003f24070 */
[--C-:B------:R-:W-:Y:S01]  /*5f20*/  @!P2 IMAD.IADD R117, R117, 0x1, -R0.reuse ;  /* 0x000000017575a824 */ /* 0x100fe200078e0a00 */
[----:B------:R-:W-:Y:S01]  /*5f30*/  ISETP.GE.AND P4, PT, R30, RZ, PT ;  /* 0x000000ff1e00720c */ /* 0x000fe20003f86270 */
[----:B------:R-:W-:Y:S01]  /*5f40*/  @!P0 IMAD.MOV R151, RZ, RZ, -R151 ;  /* 0x000000ffff978224 */ /* 0x000fe200078e0a97 */
[C---:B------:R-:W-:Y:S01]  /*5f50*/  ISETP.GT.U32.AND P0, PT, R0.reuse, R147, PT ;  /* 0x000000930000720c */ /* 0x040fe20003f04070 */
[--C-:B------:R-:W-:Y:S01]  /*5f60*/  @!P5 IMAD.IADD R141, R141, 0x1, -R0.reuse ;  /* 0x000000018d8dd824 */ /* 0x100fe200078e0a00 */
[----:B------:R-:W-:Y:S01]  /*5f70*/  ISETP.GT.U32.AND P5, PT, R0, R149, PT ;  /* 0x000000950000720c */ /* 0x000fe20003fa4070 */
[----:B------:R-:W-:Y:S01]  /*5f80*/  IMAD.SHL.U32 R12, R4, 0x10, RZ ;  /* 0x00000010040c7824 */ /* 0x000fe200078e00ff */
[----:B------:R-:W-:Y:S01]  /*5f90*/  ISETP.GE.AND P2, PT, R36, RZ, PT ;  /* 0x000000ff2400720c */ /* 0x000fe20003f46270 */
[----:B------:R-:W-:Y:S01]  /*5fa0*/  @!P3 IMAD.MOV R9, RZ, RZ, -R9 ;  /* 0x000000ffff09b224 */ /* 0x000fe200078e0a09 */
[----:B------:R-:W-:Y:S01]  /*5fb0*/  ISETP.GT.U32.AND P3, PT, R0, R117, PT ;  /* 0x000000750000720c */ /* 0x000fe20003f64070 */
[----:B------:R-:W-:Y:S01]  /*5fc0*/  @!P6 IMAD.MOV R5, RZ, RZ, -R5 ;  /* 0x000000ffff05e224 */ /* 0x000fe200078e0a05 */
[----:B------:R-:W-:Y:S01]  /*5fd0*/  ISETP.GE.AND P6, PT, R48, RZ, PT ;  /* 0x000000ff3000720c */ /* 0x000fe20003fc6270 */
[--C-:B------:R-:W-:Y:S01]  /*5fe0*/  @!P1 IMAD.IADD R145, R145, 0x1, -R0.reuse ;  /* 0x0000000191919824 */ /* 0x100fe200078e0a00 */
[----:B------:R-:W-:Y:S01]  /*5ff0*/  ISETP.GE.AND P1, PT, R54, RZ, PT ;  /* 0x000000ff3600720c */ /* 0x000fe20003f26270 */
[----:B------:R-:W-:Y:S01]  /*6000*/  @!P4 IMAD.MOV R17, RZ, RZ, -R17 ;  /* 0x000000ffff11c224 */ /* 0x000fe200078e0a11 */
[----:B------:R-:W-:Y:S01]  /*6010*/  ISETP.GT.U32.AND P4, PT, R0, R119, PT ;  /* 0x000000770000720c */ /* 0x000fe20003f84070 */
[--C-:B------:R-:W-:Y:S01]  /*6020*/  @!P0 IMAD.IADD R147, R147, 0x1, -R0.reuse ;  /* 0x0000000193938824 */ /* 0x100fe200078e0a00 */
[----:B------:R-:W-:Y:S01]  /*6030*/  ISETP.GE.AND P0, PT, R50, RZ, PT ;  /* 0x000000ff3200720c */ /* 0x000fe20003f06270 */
[----:B-1----:R-:W-:Y:S01]  /*6040*/  VIADD R2, R2, 0x1f ;  /* 0x0000001f02027836 */ /* 0x002fe20000000000 */
[----:B------:R-:W-:Y:S01]  /*6050*/  SGXT.U32 R14, R14, 0x1 ;  /* 0x000000010e0e781a */ /* 0x000fe20000000000 */
[--C-:B------:R-:W-:Y:S01]  /*6060*/  @!P5 IMAD.IADD R149, R149, 0x1, -R0.reuse ;  /* 0x000000019595d824 */ /* 0x100fe200078e0a00 */
[----:B------:R-:W-:Y:S01]  /*6070*/  ISETP.GE.AND P5, PT, R52, RZ, PT ;  /* 0x000000ff3400720c */ /* 0x000fe20003fa6270 */
[--C-:B------:R-:W-:Y:S01]  /*6080*/  @!P3 IMAD.IADD R117, R117, 0x1, -R0.reuse ;  /* 0x000000017575b824 */ /* 0x100fe200078e0a00 */
[----:B------:R-:W-:Y:S01]  /*6090*/  ISETP.GE.AND P3, PT, R56, RZ, PT ;  /* 0x000000ff3800720c */ /* 0x000fe20003f66270 */
[----:B------:R-:W-:Y:S01]  /*60a0*/  @!P6 IMAD.MOV R147, RZ, RZ, -R147 ;  /* 0x000000ffff93e224 */ /* 0x000fe200078e0a93 */
[----:B------:R-:W-:Y:S01]  /*60b0*/  ISETP.GT.AND P6, PT, R2, 0x1f, PT ;  /* 0x0000001f0200780c */ /* 0x000fe20003fc4270 */
[----:B------:R-:W-:Y:S01]  /*60c0*/  @!P2 IMAD.MOV R143, RZ, RZ, -R143 ;  /* 0x000000ffff8fa224 */ /* 0x000fe200078e0a8f */
[----:B------:R-:W-:Y:S01]  /*60d0*/  ISETP.GT.U32.AND P2, PT, R0, R141, PT ;  /* 0x0000008d0000720c */ /* 0x000fe20003f44070 */
[----:B------:R-:W-:Y:S01]  /*60e0*/  @!P1 IMAD.MOV R117, RZ, RZ, -R117 ;  /* 0x000000ffff759224 */ /* 0x000fe200078e0a75 */
[----:B------:R-:W-:Y:S01]  /*60f0*/  SEL R139, RZ, 0x4, !P6 ;  /* 0x00000004ff8b7807 */ /* 0x000fe20007000000 */
[--C-:B------:R-:W-:Y:S01]  /*6100*/  @!P4 IMAD.IADD R119, R119, 0x1, -R0.reuse ;  /* 0x000000017777c824 */ /* 0x100fe200078e0a00 */
[----:B------:R-:W-:Y:S01]  /*6110*/  ISETP.GE.AND P1, PT, R58, RZ, PT ;  /* 0x000000ff3a00720c */ /* 0x000fe20003f26270 */
[----:B------:R-:W-:Y:S01]  /*6120*/  @!P0 IMAD.MOV R149, RZ, RZ, -R149 ;  /* 0x000000ffff958224 */ /* 0x000fe200078e0a95 */
[----:B------:R-:W-:Y:S01]  /*6130*/  ISETP.NE.AND P6, PT, R140, RZ, PT ;  /* 0x000000ff8c00720c */ /* 0x000fe20003fc5270 */
[----:B------:R-:W-:Y:S01]  /*6140*/  @!P5 IMAD.MOV R145, RZ, RZ, -R145 ;  /* 0x000000ffff91d224 */ /* 0x000fe200078e0a91 */
[----:B------:R-:W-:Y:S01]  /*6150*/  ISETP.GE.AND P4, PT, R26, RZ, PT ;  /* 0x000000ff1a00720c */ /* 0x000fe20003f86270 */
[----:B------:R-:W-:Y:S01]  /*6160*/  @!P3 IMAD.MOV R119, RZ, RZ, -R119 ;  /* 0x000000ffff77b224 */ /* 0x000fe200078e0a77 */
[----:B------:R-:W-:Y:S01]  /*6170*/  ISETP.GE.AND P0, PT, R14, UR5, PT ;  /* 0x000000050e007c0c */ /* 0x000fe2000bf06270 */
[----:B------:R-:W-:Y:S01]  /*6180*/  ULDC UR5, c[0x0][0x230] ;  /* 0x00008c0000057ab9 */ /* 0x000fe20000000800 */
[----:B------:R-:W-:Y:S01]  /*6190*/  ISETP.GE.AND P5, PT, R7, UR4, PT ;  /* 0x0000000407007c0c */ /* 0x000fe2000bfa6270 */
[----:B------:R-:W-:Y:S01]  /*61a0*/  @!P2 IMAD.IADD R141, R141, 0x1, -R0 ;  /* 0x000000018d8da824 */ /* 0x000fe200078e0a00 */
[----:B------:R-:W-:Y:S01]  /*61b0*/  SEL R252, R139, RZ, !P0 ;  /* 0x000000ff8bfc7207 */ /* 0x000fe20004000000 */
[----:B------:R-:W-:Y:S01]  /*61c0*/  UIADD3 UR5, UR5, -0x40, URZ ;  /* 0xffffffc005057890 */ /* 0x000fe2000fffe03f */
[----:B------:R-:W-:Y:S01]  /*61d0*/  ISETP.GT.AND P0, PT, R2, 0x3f, PT ;  /* 0x0000003f0200780c */ /* 0x000fe20003f04270 */
[----:B------:R-:W-:Y:S01]  /*61e0*/  @!P1 IMAD.MOV R8, RZ, RZ, -R8 ;  /* 0x000000ffff089224 */ /* 0x000fe200078e0a08 */
[----:B------:R-:W-:Y:S01]  /*61f0*/  SEL R0, RZ, 0x4, P5 ;  /* 0x00000004ff007807 */ /* 0x000fe20002800000 */
[----:B---3--:R-:W-:Y:S01]  /*6200*/  IMAD R224, R14, R220, RZ ;  /* 0x000000dc0ee07224 */ /* 0x008fe200078e02ff */
[----:B------:R-:W-:Y:S01]  /*6210*/  LOP3.LUT R12, R12, 0x70, RZ, 0xc0, !PT ;  /* 0x000000700c0c7812 */ /* 0x000fe200078ec0ff */
[----:B------:R-:W-:Y:S01]  /*6220*/  @!P4 IMAD.MOV R141, RZ, RZ, -R141 ;  /* 0x000000ffff8dc224 */ /* 0x000fe200078e0a8d */
[----:B------:R-:W-:Y:S01]  /*6230*/  ISETP.GE.AND P5, PT, R7, UR6, PT ;  /* 0x0000000607007c0c */ /* 0x000fe2000bfa6270 */
[----:B------:R-:W-:Y:S01]  /*6240*/  ULDC.64 UR6, c[0x0][0x210] ;  /* 0x0000840000067ab9 */ /* 0x000fe20000000a00 */
[----:B------:R-:W-:Y:S01]  /*6250*/  @!P6 LOP3.LUT R8, RZ, R140, RZ, 0x33, !PT ;  /* 0x0000008cff08e212 */ /* 0x000fe200078e33ff */
[----:B------:R-:W-:Y:S01]  /*6260*/  IMAD.IADD R13, R12, 0x1, R13 ;  /* 0x000000010c0d7824 */ /* 0x000fe200078e020d */
[----:B------:R-:W-:-:S02]  /*6270*/  SEL R0, R0, RZ, P0 ;  /* 0x000000ff00007207 */ /* 0x000fc40000000000 */
[----:B------:R-:W-:Y:S01]  /*6280*/  ISETP.NE.AND P2, PT, R60, RZ, PT ;  /* 0x000000ff3c00720c */ /* 0x000fe20003f45270 */
[----:B------:R-:W-:Y:S01]  /*6290*/  IMAD R3, R8, R3, RZ ;  /* 0x0000000308037224 */ /* 0x000fe200078e02ff */
[----:B------:R-:W-:Y:S02]  /*62a0*/  SEL R12, R139, RZ, !P5 ;  /* 0x000000ff8b0c7207 */ /* 0x000fe40006800000 */
[----:B------:R-:W-:Y:S01]  /*62b0*/  ISETP.NE.U32.AND P5, PT, R0, RZ, PT ;  /* 0x000000ff0000720c */ /* 0x000fe20003fa5070 */
[----:B------:R-:W-:Y:S01]  /*62c0*/  IMAD R0, R7, R221, RZ ;  /* 0x000000dd07007224 */ /* 0x000fe200078e02ff */
[C---:B------:R-:W-:Y:S01]  /*62d0*/  SEL R136, R216.reuse, R39, !P2 ;  /* 0x00000027d8887207 */ /* 0x040fe20005000000 */
[----:B------:R1:W-:Y:S01]  /*62e0*/  STL [R1+0x2f0], R3 ;  /* 0x0002f00301007387 */ /* 0x0003e20000100800 */
[C---:B------:R-:W-:Y:S02]  /*62f0*/  SEL R134, R216.reuse, R41, !P2 ;  /* 0x00000029d8867207 */ /* 0x040fe40005000000 */
[C---:B------:R-:W-:Y:S01]  /*6300*/  SEL R132, R216.reuse, R43, !P2 ;  /* 0x0000002bd8847207 */ /* 0x040fe20005000000 */
[----:B------:R3:W-:Y:S01]  /*6310*/  STL [R1+0x6cc], R0 ;  /* 0x0006cc0001007387 */ /* 0x0007e20000100800 */
[----:B------:R-:W-:-:S02]  /*6320*/  SEL R130, R216, R45, !P2 ;  /* 0x0000002dd8827207 */ /* 0x000fc40005000000 */
[C---:B------:R-:W-:Y:S02]  /*6330*/  SEL R138, R216.reuse, R37, !P2 ;  /* 0x00000025d88a7207 */ /* 0x040fe40005000000 */
[C---:B------:R-:W-:Y:S02]  /*6340*/  SEL R128, R216.reuse, R47, !P2 ;  /* 0x0000002fd8807207 */ /* 0x040fe40005000000 */
[C---:B------:R-:W-:Y:S02]  /*6350*/  SEL R126, R216.reuse, R49, !P2 ;  /* 0x00000031d87e7207 */ /* 0x040fe40005000000 */
[C---:B------:R-:W-:Y:S02]  /*6360*/  SEL R124, R216.reuse, R51, !P2 ;  /* 0x00000033d87c7207 */ /* 0x040fe40005000000 */
[C---:B------:R-:W-:Y:S02]  /*6370*/  SEL R122, R216.reuse, R53, !P2 ;  /* 0x00000035d87a7207 */ /* 0x040fe40005000000 */
        /* <DEDUP_REMOVED lines=73> */
[C---:B--2---:R-:W-:Y:S02]  /*6810*/  SEL R58, R216.reuse, R227, !P2 ;  /* 0x000000e3d83a7207 */ /* 0x044fe40005000000 */
        /* <DEDUP_REMOVED lines=44> */
[----:B------:R-:W-:Y:S02]  /*6ae0*/  SEL R216, R216, R141, !P2 ;  /* 0x0000008dd8d87207 */ /* 0x000fe40005000000 */
[----:B------:R-:W-:Y:S01]  /*6af0*/  LEA R244, P2, R3, UR6, 0x2 ;  /* 0x0000000603f47c11 */ /* 0x000fe2000f8410ff */
[----:B------:R-:W-:Y:S01]  /*6b00*/  ULDC UR6, c[0x0][0x230] ;  /* 0x00008c0000067ab9 */ /* 0x000fe20000000800 */
[----:B------:R-:W-:Y:S01]  /*6b10*/  LEA R8, P3, R0, UR8, 0x2 ;  /* 0x0000000800087c11 */ /* 0x000fe2000f8610ff */
[----:B------:R-:W-:Y:S01]  /*6b20*/  UIADD3 UR6, UR6, -0x60, URZ ;  /* 0xffffffa006067890 */ /* 0x000fe2000fffe03f */
[----:B------:R-:W-:-:S02]  /*6b30*/  LOP3.LUT R150, R14, 0x2, RZ, 0xfc, !PT ;  /* 0x000000020e967812 */ /* 0x000fc400078efcff */
[----:B------:R-:W-:Y:S02]  /*6b40*/  LOP3.LUT R149, R14, 0x4, RZ, 0xfc, !PT ;  /* 0x000000040e957812 */ /* 0x000fe400078efcff */
[----:B------:R-:W-:Y:S02]  /*6b50*/  ISETP.NE.U32.AND P1, PT, R12, RZ, PT ;  /* 0x000000ff0c00720c */ /* 0x000fe40003f25070 */
[----:B------:R-:W-:Y:S02]  /*6b60*/  LEA.HI.X.SX32 R12, R3, UR7, 0x2, P2 ;  /* 0x00000007030c7c11 */ /* 0x000fe400090f16ff */
[----:B-1----:R-:W-:Y:S02]  /*6b70*/  LEA.HI.X.SX32 R3, R0, UR9, 0x2, P3 ;  /* 0x0000000900037c11 */ /* 0x002fe400098f16ff */
[----:B------:R-:W-:Y:S02]  /*6b80*/  ISETP.GE.AND P2, PT, R150, UR10, PT ;  /* 0x0000000a96007c0c */ /* 0x000fe4000bf46270 */
[----:B------:R-:W-:-:S02]  /*6b90*/  ISETP.GE.AND P3, PT, R149, UR11, PT ;  /* 0x0000000b95007c0c */ /* 0x000fc4000bf66270 */
[C---:B------:R-:W-:Y:S02]  /*6ba0*/  LOP3.LUT R148, R14.reuse, 0x6, RZ, 0xfc, !PT ;  /* 0x000000060e947812 */ /* 0x040fe400078efcff */
[----:B---3--:R-:W-:Y:S02]  /*6bb0*/  LOP3.LUT R0, R14, 0x8, RZ, 0xfc, !PT ;  /* 0x000000080e007812 */ /* 0x008fe400078efcff */
[C---:B------:R-:W-:Y:S02]  /*6bc0*/  SEL R22, R139.reuse, RZ, !P2 ;  /* 0x000000ff8b167207 */ /* 0x040fe40005000000 */
[----:B------:R-:W-:Y:S02]  /*6bd0*/  SEL R251, R139, RZ, !P3 ;  /* 0x000000ff8bfb7207 */ /* 0x000fe40005800000 */
[----:B------:R-:W-:Y:S02]  /*6be0*/  ISETP.GE.AND P2, PT, R148, UR12, PT ;  /* 0x0000000c94007c0c */ /* 0x000fe4000bf46270 */
[----:B------:R-:W-:-:S02]  /*6bf0*/  ISETP.GE.AND P3, PT, R0, UR13, PT ;  /* 0x0000000d00007c0c */ /* 0x000fc4000bf66270 */
[C---:B------:R-:W-:Y:S02]  /*6c00*/  LOP3.LUT R147, R14.reuse, 0xa, RZ, 0xfc, !PT ;  /* 0x0000000a0e937812 */ /* 0x040fe400078efcff */
[----:B------:R-:W-:Y:S02]  /*6c10*/  LOP3.LUT R146, R14, 0xc, RZ, 0xfc, !PT ;  /* 0x0000000c0e927812 */ /* 0x000fe400078efcff */
[C---:B------:R-:W-:Y:S02]  /*6c20*/  SEL R218, R139.reuse, RZ, !P2 ;  /* 0x000000ff8bda7207 */ /* 0x040fe40005000000 */
[----:B------:R-:W-:Y:S02]  /*6c30*/  SEL R15, R139, RZ, !P3 ;  /* 0x000000ff8b0f7207 */ /* 0x000fe40005800000 */
[----:B------:R-:W-:Y:S02]  /*6c40*/  ISETP.GE.AND P2, PT, R147, UR14, PT ;  /* 0x0000000e93007c0c */ /* 0x000fe4000bf46270 */
[----:B------:R-:W-:Y:S01]  /*6c50*/  ISETP.GE.AND P3, PT, R146, UR15, PT ;  /* 0x0000000f92007c0c */ /* 0x000fe2000bf66270 */
[----:B------:R1:W-:Y:S01]  /*6c60*/  STL [R1+0xc8], R15 ;  /* 0x0000c80f01007387 */ /* 0x0003e20000100800 */
[----:B------:R-:W-:-:S02]  /*6c70*/  LOP3.LUT R145, R14, 0xe, RZ, 0xfc, !PT ;  /* 0x0000000e0e917812 */ /* 0x000fc400078efcff */
[C---:B------:R-:W-:Y:S02]  /*6c80*/  LOP3.LUT R144, R14.reuse, 0x10, RZ, 0xfc, !PT ;  /* 0x000000100e907812 */ /* 0x040fe400078efcff */
[----:B------:R-:W-:Y:S02]  /*6c90*/  SEL R140, R139, RZ, !P2 ;  /* 0x000000ff8b8c7207 */ /* 0x000fe40005000000 */
[----:B------:R-:W-:Y:S02]  /*6ca0*/  ISETP.GE.AND P2, PT, R145, UR16, PT ;  /* 0x0000001091007c0c */ /* 0x000fe4000bf46270 */
[----:B------:R-:W-:Y:S01]  /*6cb0*/  LOP3.LUT R143, R14, 0x12, RZ, 0xfc, !PT ;  /* 0x000000120e8f7812 */ /* 0x000fe200078efcff */
[----:B------:R2:W-:Y:S01]  /*6cc0*/  STL [R1+0xc4], R140 ;  /* 0x0000c48c01007387 */ /* 0x0005e20000100800 */
[----:B-1----:R-:W-:Y:S02]  /*6cd0*/  SEL R15, R139, RZ, !P3 ;  /* 0x000000ff8b0f7207 */ /* 0x002fe40005800000 */
[----:B------:R-:W-:-:S02]  /*6ce0*/  ISETP.GE.AND P3, PT, R144, UR17, PT ;  /* 0x0000001190007c0c */ /* 0x000fc4000bf66270 */
[C---:B------:R-:W-:Y:S01]  /*6cf0*/  LOP3.LUT R142, R14.reuse, 0x14, RZ, 0xfc, !PT ;  /* 0x000000140e8e7812 */ /* 0x040fe200078efcff */
[----:B------:R1:W-:Y:S01]  /*6d00*/  STL [R1+0xcc], R15 ;  /* 0x0000cc0f01007387 */ /* 0x0003e20000100800 */
[----:B------:R-:W-:Y:S02]  /*6d10*/  SEL R217, R139, RZ, !P2 ;  /* 0x000000ff8bd97207 */ /* 0x000fe40005000000 */
[----:B------:R-:W-:Y:S02]  /*6d20*/  ISETP.GE.AND P2, PT, R143, UR18, PT ;  /* 0x000000128f007c0c */ /* 0x000fe4000bf46270 */
[C---:B------:R-:W-:Y:S02]  /*6d30*/  LOP3.LUT R141, R14.reuse, 0x16, RZ, 0xfc, !PT ;  /* 0x000000160e8d7812 */ /* 0x040fe400078efcff */
[----:B--2---:R-:W-:Y:S02]  /*6d40*/  LOP3.LUT R140, R14, 0x18, RZ, 0xfc, !PT ;  /* 0x000000180e8c7812 */ /* 0x004fe400078efcff */
[----:B------:R-:W-:-:S02]  /*6d50*/  SEL R151, R139, RZ, !P2 ;  /* 0x000000ff8b977207 */ /* 0x000fc40005000000 */
[----:B-1----:R-:W-:Y:S02]  /*6d60*/  SEL R15, R139, RZ, !P3 ;  /* 0x000000ff8b0f7207 */ /* 0x002fe40005800000 */
[----:B------:R-:W-:Y:S02]  /*6d70*/  ISETP.GE.AND P3, PT, R142, UR19, PT ;  /* 0x000000138e007c0c */ /* 0x000fe4000bf66270 */
[----:B------:R-:W-:Y:S01]  /*6d80*/  ISETP.GE.AND P2, PT, R141, UR20, PT ;  /* 0x000000148d007c0c */ /* 0x000fe2000bf46270 */
[----:B------:R1:W-:Y:S01]  /*6d90*/  STL [R1+0xd4], R15 ;  /* 0x0000d40f01007387 */ /* 0x0003e20000100800 */
[C---:B------:R-:W-:Y:S02]  /*6da0*/  LOP3.LUT R186, R14.reuse, 0x1a, RZ, 0xfc, !PT ;  /* 0x0000001a0eba7812 */ /* 0x040fe400078efcff */
[C---:B------:R-:W-:Y:S01]  /*6db0*/  LOP3.LUT R185, R14.reuse, 0x1c, RZ, 0xfc, !PT ;  /* 0x0000001c0eb97812 */ /* 0x040fe200078efcff */
[----:B------:R2:W-:Y:S01]  /*6dc0*/  STL [R1+0xd0], R151 ;  /* 0x0000d09701007387 */ /* 0x0005e20000100800 */
[----:B------:R-:W-:-:S02]  /*6dd0*/  ISETP.GE.AND P4, PT, R14, UR4, PT ;  /* 0x000000040e007c0c */ /* 0x000fc4000bf86270 */
[----:B------:R-:W-:Y:S02]  /*6de0*/  LOP3.LUT R184, R14, 0x1e, RZ, 0xfc, !PT ;  /* 0x0000001e0eb87812 */ /* 0x000fe400078efcff */
[----:B------:R-:W-:Y:S02]  /*6df0*/  SEL R156, RZ, 0x4, P4 ;  /* 0x00000004ff9c7807 */ /* 0x000fe40002000000 */
[C---:B-1----:R-:W-:Y:S02]  /*6e00*/  SEL R15, R139.reuse, RZ, !P3 ;  /* 0x000000ff8b0f7207 */ /* 0x042fe40005800000 */
[----:B------:R-:W-:Y:S02]  /*6e10*/  ISETP.GE.AND P3, PT, R140, UR21, PT ;  /* 0x000000158c007c0c */ /* 0x000fe4000bf66270 */
[----:B--2---:R-:W-:Y:S01]  /*6e20*/  SEL R151, R139, RZ, !P2 ;  /* 0x000000ff8b977207 */ /* 0x004fe20005000000 */
[----:B------:R1:W-:Y:S01]  /*6e30*/  STL [R1+0xdc], R15 ;  /* 0x0000dc0f01007387 */ /* 0x0003e20000100800 */
[----:B------:R-:W-:-:S02]  /*6e40*/  ISETP.GE.AND P2, PT, R186, UR22, PT ;  /* 0x00000016ba007c0c */ /* 0x000fc4000bf46270 */
[----:B------:R-:W-:Y:S01]  /*6e50*/  ISETP.GE.AND P4, PT, R148, UR4, PT ;  /* 0x0000000494007c0c */ /* 0x000fe2000bf86270 */
[----:B------:R-:W-:Y:S01]  /*6e60*/  STL [R1+0xd8], R151 ;  /* 0x0000d89701007387 */ /* 0x000fe20000100800 */
[----:B------:R-:W-:Y:S02]  /*6e70*/  @P5 LOP3.LUT R6, R6, 0x2000000, RZ, 0xfc, !PT ;  /* 0x0200000006065812 */ /* 0x000fe400078efcff */
[----:B------:R-:W-:Y:S02]  /*6e80*/  SEL R159, RZ, 0x4, P4 ;  /* 0x00000004ff9f7807 */ /* 0x000fe40002000000 */
[----:B------:R-:W-:Y:S02]  /*6e90*/  ISETP.GE.AND P4, PT, R146, UR4, PT ;  /* 0x0000000492007c0c */ /* 0x000fe4000bf86270 */
[----:B-1----:R-:W-:Y:S02]  /*6ea0*/  SEL R15, R139, RZ, !P3 ;  /* 0x000000ff8b0f7207 */ /* 0x002fe40005800000 */
[----:B------:R-:W-:-:S02]  /*6eb0*/  ISETP.GE.AND P3, PT, R185, UR23, PT ;  /* 0x00000017b9007c0c */ /* 0x000fc4000bf66270 */
[----:B------:R-:W-:Y:S01]  /*6ec0*/  SEL R162, RZ, 0x4, P4 ;  /* 0x00000004ffa27807 */ /* 0x000fe20002000000 */
[----:B------:R1:W-:Y:S01]  /*6ed0*/  STL [R1+0xe4], R15 ;  /* 0x0000e40f01007387 */ /* 0x0003e20000100800 */
[----:B------:R-:W-:Y:S02]  /*6ee0*/  ISETP.GE.AND P4, PT, R143, UR4, PT ;  /* 0x000000048f007c0c */ /* 0x000fe4000bf86270 */
[----:B------:R-:W-:Y:S02]  /*6ef0*/  LOP3.LUT R6, R6, 0xffbfffff, RZ, 0xc0, !PT ;  /* 0xffbfffff06067812 */ /* 0x000fe400078ec0ff */
[----:B------:R-:W-:Y:S02]  /*6f00*/  SEL R165, RZ, 0x4, P4 ;  /* 0x00000004ffa57807 */ /* 0x000fe40002000000 */
[----:B------:R-:W-:Y:S02]  /*6f10*/  ISETP.GE.AND P4, PT, R140, UR4, PT ;  /* 0x000000048c007c0c */ /* 0x000fe4000bf86270 */
[----:B-1----:R-:W-:-:S02]  /*6f20*/  SEL R15, R139, RZ, !P2 ;  /* 0x000000ff8b0f7207 */ /* 0x002fc40005000000 */
[----:B------:R-:W-:Y:S02]  /*6f30*/  ISETP.GE.AND P2, PT, R150, UR4, PT ;  /* 0x0000000496007c0c */ /* 0x000fe4000bf46270 */
[----:B------:R-:W-:Y:S01]  /*6f40*/  SEL R168, RZ, 0x4, P4 ;  /* 0x00000004ffa87807 */ /* 0x000fe20002000000 */
[----:B------:R1:W-:Y:S01]  /*6f50*/  STL [R1+0x904], R15 ;  /* 0x0009040f01007387 */ /* 0x0003e20000100800 */
[----:B------:R-:W-:Y:S02]  /*6f60*/  SEL R157, RZ, 0x4, P2 ;  /* 0x00000004ff9d7807 */ /* 0x000fe40001000000 */
[----:B------:R-:W-:Y:S02]  /*6f70*/  ISETP.GE.AND P2, PT, R0, UR4, PT ;  /* 0x0000000400007c0c */ /* 0x000fe4000bf46270 */
[----:B------:R-:W-:Y:S02]  /*6f80*/  ISETP.GE.AND P4, PT, R184, UR4, PT ;  /* 0x00000004b8007c0c */ /* 0x000fe4000bf86270 */
[----:B------:R-:W-:-:S02]  /*6f90*/  SEL R160, RZ, 0x4, P2 ;  /* 0x00000004ffa07807 */ /* 0x000fc40001000000 */
[----:B------:R-:W-:Y:S02]  /*6fa0*/  ISETP.GE.AND P2, PT, R145, UR4, PT ;  /* 0x0000000491007c0c */ /* 0x000fe4000bf46270 */
[----:B-1----:R-:W-:Y:S02]  /*6fb0*/  SEL R15, R139, RZ, !P3 ;  /* 0x000000ff8b0f7207 */ /* 0x002fe40005800000 */
[----:B------:R-:W-:Y:S02]  /*6fc0*/  ISETP.GE.AND P3, PT, R149, UR4, PT ;  /* 0x0000000495007c0c */ /* 0x000fe4000bf66270 */
[----:B------:R-:W-:Y:S01]  /*6fd0*/  SEL R163, RZ, 0x4, P2 ;  /* 0x00000004ffa37807 */ /* 0x000fe20001000000 */
[----:B------:R1:W-:Y:S01]  /*6fe0*/  STL [R1+0xec], R15 ;  /* 0x0000ec0f01007387 */ /* 0x0003e20000100800 */
[----:B------:R-:W-:Y:S02]  /*6ff0*/  SEL R158, RZ, 0x4, P3 ;  /* 0x00000004ff9e7807 */ /* 0x000fe40001800000 */
[----:B------:R-:W-:-:S02]  /*7000*/  ISETP.GE.AND P3, PT, R147, UR4, PT ;  /* 0x0000000493007c0c */ /* 0x000fc4000bf66270 */
[----:B------:R-:W-:Y:S02]  /*7010*/  ISETP.GE.AND P2, PT, R142, UR4, PT ;  /* 0x000000048e007c0c */ /* 0x000fe4000bf46270 */
[----:B------:R-:W-:Y:S02]  /*7020*/  SEL R161, RZ, 0x4, P3 ;  /* 0x00000004ffa17807 */ /* 0x000fe40001800000 */
[----:B------:R-:W-:Y:S02]  /*7030*/  ISETP.GE.AND P3, PT, R144, UR4, PT ;  /* 0x0000000490007c0c */ /* 0x000fe4000bf66270 */
[----:B------:R-:W-:Y:S02]  /*7040*/  SEL R166, RZ, 0x4, P2 ;  /* 0x00000004ffa67807 */ /* 0x000fe40001000000 */
[----:B------:R-:W-:Y:S02]  /*7050*/  SEL R164, RZ, 0x4, P3 ;  /* 0x00000004ffa47807 */ /* 0x000fe40001800000 */
[----:B------:R-:W-:-:S02]  /*7060*/  ISETP.GE.AND P3, PT, R141, UR4, PT ;  /* 0x000000048d007c0c */ /* 0x000fc4000bf66270 */
[----:B------:R-:W-:Y:S02]  /*7070*/  ISETP.GE.AND P2, PT, R186, UR4, PT ;  /* 0x00000004ba007c0c */ /* 0x000fe4000bf46270 */
[----:B------:R-:W-:Y:S02]  /*7080*/  SEL R167, RZ, 0x4, P3 ;  /* 0x00000004ffa77807 */ /* 0x000fe40001800000 */
[----:B------:R-:W-:Y:S01]  /*7090*/  ISETP.GE.AND P3, PT, R185, UR4, PT ;  /* 0x00000004b9007c0c */ /* 0x000fe2000bf66270 */
[----:B------:R-:W-:Y:S01]  /*70a0*/  ULDC UR4, c[0x0][0x240] ;  /* 0x0000900000047ab9 */ /* 0x000fe20000000800 */
[----:B------:R-:W-:Y:S01]  /*70b0*/  SEL R170, RZ, 0x4, P4 ;  /* 0x00000004ffaa7807 */ /* 0x000fe20002000000 */
[----:B------:R-:W-:Y:S01]  /*70c0*/  IMAD R138, R138, UR4, RZ ;  /* 0x000000048a8a7c24 */ /* 0x000fe2000f8e02ff */
[----:B------:R-:W-:Y:S01]  /*70d0*/  SEL R169, RZ, 0x4, P2 ;  /* 0x00000004ffa97807 */ /* 0x000fe20001000000 */
[----:B------:R-:W-:Y:S01]  /*70e0*/  IMAD R137, R137, UR4, RZ ;  /* 0x0000000489897c24 */ /* 0x000fe2000f8e02ff */
[----:B------:R-:W-:Y:S01]  /*70f0*/  ISETP.GE.AND P4, PT, R149, UR5, PT ;  /* 0x0000000595007c0c */ /* 0x000fe2000bf86270 */
[----:B------:R-:W-:Y:S01]  /*7100*/  IMAD R136, R136, UR4, RZ ;  /* 0x0000000488887c24 */ /* 0x000fe2000f8e02ff */
[----:B------:R-:W-:Y:S01]  /*7110*/  ISETP.GE.AND P2, PT, R14, UR5, PT ;  /* 0x000000050e007c0c */ /* 0x000fe2000bf46270 */
[----:B------:R-:W-:Y:S01]  /*7120*/  IMAD R135, R135, UR4, RZ ;  /* 0x0000000487877c24 */ /* 0x000fe2000f8e02ff */
[----:B------:R-:W-:Y:S01]  /*7130*/  SEL R232, RZ, 0x4, P3 ;  /* 0x00000004ffe87807 */ /* 0x000fe20001800000 */
[----:B------:R-:W-:Y:S01]  /*7140*/  IMAD R134, R134, UR4, RZ ;  /* 0x0000000486867c24 */ /* 0x000fe2000f8e02ff */
[----:B------:R-:W-:Y:S01]  /*7150*/  ISETP.GE.AND P3, PT, R150, UR5, PT ;  /* 0x0000000596007c0c */ /* 0x000fe2000bf66270 */
[----:B------:R-:W-:Y:S01]  /*7160*/  IMAD R133, R133, UR4, RZ ;  /* 0x0000000485857c24 */ /* 0x000fe2000f8e02ff */
        /* <DEDUP_REMOVED lines=52> */
[C---:B------:R-:W-:Y:S01]  /*74b0*/  ISETP.GE.AND P4, PT, R184.reuse, UR24, PT ;  /* 0x00000018b8007c0c */ /* 0x040fe2000bf86270 */
[----:B------:R-:W-:Y:S01]  /*74c0*/  IMAD R99, R99, UR4, RZ ;  /* 0x0000000463637c24 */ /* 0x000fe2000f8e02ff */
[----:B------:R-:W-:Y:S01]  /*74d0*/  ISETP.GE.AND P2, PT, R184, UR5, PT ;  /* 0x00000005b8007c0c */ /* 0x000fe2000bf46270 */
[----:B------:R-:W-:Y:S01]  /*74e0*/  IMAD R98, R98, UR4, RZ ;  /* 0x0000000462627c24 */ /* 0x000fe2000f8e02ff */
[----:B------:R-:W-:Y:S01]  /*74f0*/  SEL R155, RZ, 0x4, P3 ;  /* 0x00000004ff9b7807 */ /* 0x000fe20001800000 */
[----:B------:R-:W-:Y:S01]  /*7500*/  IMAD R97, R97, UR4, RZ ;  /* 0x0000000461617c24 */ /* 0x000fe2000f8e02ff */
[----:B------:R-:W-:Y:S01]  /*7510*/  ISETP.GE.AND P3, PT, R7, UR5, PT ;  /* 0x0000000507007c0c */ /* 0x000fe2000bf66270 */
[----:B------:R-:W-:Y:S01]  /*7520*/  IMAD R96, R96, UR4, RZ ;  /* 0x0000000460607c24 */ /* 0x000fe2000f8e02ff */
[----:B-1----:R-:W-:Y:S01]  /*7530*/  SEL R15, R139, RZ, !P4 ;  /* 0x000000ff8b0f7207 */ /* 0x002fe20006000000 */
[----:B------:R-:W-:Y:S01]  /*7540*/  IMAD R95, R95, UR4, RZ ;  /* 0x000000045f5f7c24 */ /* 0x000fe2000f8e02ff */
[----:B------:R-:W-:Y:S01]  /*7550*/  SEL R151, RZ, 0x4, P2 ;  /* 0x00000004ff977807 */ /* 0x000fe20001000000 */
[----:B------:R-:W-:Y:S01]  /*7560*/  IMAD R94, R94, UR4, RZ ;  /* 0x000000045e5e7c24 */ /* 0x000fe2000f8e02ff */
[----:B------:R-:W-:Y:S01]  /*7570*/  ISETP.GE.AND P4, PT, R150, UR6, PT ;  /* 0x0000000696007c0c */ /* 0x000fe2000bf86270 */
[----:B------:R-:W-:Y:S01]  /*7580*/  STL [R1+0xe8], R15 ;  /* 0x0000e80f01007387 */ /* 0x000fe20000100800 */
[----:B------:R-:W-:Y:S01]  /*7590*/  ISETP.GE.AND P2, PT, R14, UR6, PT ;  /* 0x000000060e007c0c */ /* 0x000fe2000bf46270 */
[----:B------:R-:W-:Y:S01]  /*75a0*/  IMAD R93, R93, UR4, RZ ;  /* 0x000000045d5d7c24 */ /* 0x000fe2000f8e02ff */
[----:B------:R-:W-:Y:S01]  /*75b0*/  SEL R183, RZ, 0x4, P3 ;  /* 0x00000004ffb77807 */ /* 0x000fe20001800000 */
[----:B------:R1:W-:Y:S01]  /*75c0*/  STL [R1+0x7f0], R7 ;  /* 0x0007f00701007387 */ /* 0x0003e20000100800 */
        /* <DEDUP_REMOVED lines=40> */
[----:B------:R-:W-:Y:S01]  /*7850*/  ISETP.GE.AND P4, PT, R7, UR6, PT ;  /* 0x0000000607007c0c */ /* 0x000fe2000bf86270 */
[----:B------:R-:W-:Y:S01]  /*7860*/  IMAD R72, R72, UR4, RZ ;  /* 0x0000000448487c24 */ /* 0x000fe2000f8e02ff */
[----:B-1----:R-:W-:Y:S01]  /*7870*/  SEL R7, R156, RZ, P0 ;  /* 0x000000ff9c077207 */ /* 0x002fe20000000000 */
[----:B------:R-:W-:Y:S01]  /*7880*/  IMAD R71, R71, UR4, RZ ;  /* 0x0000000447477c24 */ /* 0x000fe2000f8e02ff */
[----:B------:R-:W-:Y:S01]  /*7890*/  SEL R15, R157, RZ, P0 ;  /* 0x000000ff9d0f7207 */ /* 0x000fe20000000000 */
[----:B------:R-:W-:Y:S01]  /*78a0*/  IMAD R70, R70, UR4, RZ ;  /* 0x0000000446467c24 */ /* 0x000fe2000f8e02ff */
[----:B------:R-:W-:Y:S01]  /*78b0*/  SEL R156, R158, RZ, P0 ;  /* 0x000000ff9e9c7207 */ /* 0x000fe20000000000 */
[----:B------:R1:W-:Y:S01]  /*78c0*/  STL [R1+0xf4], R7 ;  /* 0x0000f40701007387 */ /* 0x0003e20000100800 */
[----:B------:R-:W-:Y:S01]  /*78d0*/  SEL R142, RZ, 0x4, P2 ;  /* 0x00000004ff8e7807 */ /* 0x000fe20001000000 */
[----:B------:R-:W-:Y:S01]  /*78e0*/  IMAD R69, R69, UR4, RZ ;  /* 0x0000000445457c24 */ /* 0x000fe2000f8e02ff */
[----:B------:R-:W-:Y:S01]  /*78f0*/  ISETP.GE.AND P2, PT, R140, UR6, PT ;  /* 0x000000068c007c0c */ /* 0x000fe2000bf46270 */
[----:B------:R2:W-:Y:S01]  /*7900*/  STL [R1+0xf0], R15 ;  /* 0x0000f00f01007387 */ /* 0x0005e20000100800 */
[----:B------:R-:W-:Y:S01]  /*7910*/  SEL R140, RZ, 0x4, P3 ;  /* 0x00000004ff8c7807 */ /* 0x000fe20001800000 */
[----:B------:R-:W-:Y:S01]  /*7920*/  IMAD R68, R68, UR4, RZ ;  /* 0x0000000444447c24 */ /* 0x000fe2000f8e02ff */
[----:B------:R-:W-:Y:S01]  /*7930*/  ISETP.GT.AND P3, PT, R2, 0x5f, PT ;  /* 0x0000005f0200780c */ /* 0x000fe20003f64270 */
[----:B------:R3:W-:Y:S01]  /*7940*/  STL [R1+0xf8], R156 ;  /* 0x0000f89c01007387 */ /* 0x0007e20000100800 */
[----:B------:R-:W-:Y:S01]  /*7950*/  SEL R139, RZ, 0x4, P2 ;  /* 0x00000004ff8b7807 */ /* 0x000fe20001000000 */
[----:B------:R-:W-:Y:S01]  /*7960*/  IMAD R66, R66, UR4, RZ ;  /* 0x0000000442427c24 */ /* 0x000fe2000f8e02ff */
[----:B-1----:R-:W-:Y:S01]  /*7970*/  SEL R7, R159, RZ, P0 ;  /* 0x000000ff9f077207 */ /* 0x002fe20000000000 */
[----:B------:R-:W-:Y:S01]  /*7980*/  IMAD R65, R65, UR4, RZ ;  /* 0x0000000441417c24 */ /* 0x000fe2000f8e02ff */
[----:B------:R-:W-:Y:S01]  /*7990*/  ISETP.GT.AND P2, PT, R2, 0x7f, PT ;  /* 0x0000007f0200780c */ /* 0x000fe20003f44270 */
[----:B------:R-:W-:Y:S01]  /*79a0*/  IMAD R64, R64, UR4, RZ ;  /* 0x0000000440407c24 */ /* 0x000fe2000f8e02ff */
[----:B--2---:R-:W-:Y:S01]  /*79b0*/  SEL R15, R160, RZ, P0 ;  /* 0x000000ffa00f7207 */ /* 0x004fe20000000000 */
[----:B------:R1:W-:Y:S01]  /*79c0*/  STL [R1+0xfc], R7 ;  /* 0x0000fc0701007387 */ /* 0x0003e20000100800 */
[----:B------:R-:W-:Y:S01]  /*79d0*/  SEL R150, R150, RZ, P2 ;  /* 0x000000ff96967207 */ /* 0x000fe20001000000 */
[----:B------:R-:W-:Y:S01]  /*79e0*/  IMAD R63, R63, UR4, RZ ;  /* 0x000000043f3f7c24 */ /* 0x000fe2000f8e02ff */
[----:B---3--:R-:W-:Y:S01]  /*79f0*/  SEL R156, R161, RZ, P0 ;  /* 0x000000ffa19c7207 */ /* 0x008fe20000000000 */
[----:B------:R2:W-:Y:S01]  /*7a00*/  STL [R1+0x100], R15 ;  /* 0x0001000f01007387 */ /* 0x0005e20000100800 */
[----:B------:R-:W-:Y:S01]  /*7a10*/  SEL R149, R149, RZ, P2 ;  /* 0x000000ff95957207 */ /* 0x000fe20001000000 */
[----:B------:R-:W-:Y:S01]  /*7a20*/  IMAD R62, R62, UR4, RZ ;  /* 0x000000043e3e7c24 */ /* 0x000fe2000f8e02ff */
[----:B------:R-:W-:Y:S01]  /*7a30*/  SEL R147, R147, RZ, P2 ;  /* 0x000000ff93937207 */ /* 0x000fe20001000000 */
[----:B------:R3:W-:Y:S01]  /*7a40*/  STL [R1+0x104], R156 ;  /* 0x0001049c01007387 */ /* 0x0007e20000100800 */
[----:B------:R-:W-:Y:S01]  /*7a50*/  SEL R146, R146, RZ, P2 ;  /* 0x000000ff92927207 */ /* 0x000fe20001000000 */
[----:B------:R-:W-:Y:S01]  /*7a60*/  IMAD R61, R61, UR4, RZ ;  /* 0x000000043d3d7c24 */ /* 0x000fe2000f8e02ff */
[----:B-1----:R-:W-:Y:S01]  /*7a70*/  SEL R7, R162, RZ, P0 ;  /* 0x000000ffa2077207 */ /* 0x002fe20000000000 */
[----:B------:R-:W-:Y:S01]  /*7a80*/  IMAD R60, R60, UR4, RZ ;  /* 0x000000043c3c7c24 */ /* 0x000fe2000f8e02ff */
[----:B------:R-:W-:Y:S01]  /*7a90*/  SEL R232, R232, RZ, P0 ;  /* 0x000000ffe8e87207 */ /* 0x000fe20000000000 */
[----:B------:R-:W-:Y:S01]  /*7aa0*/  IMAD R59, R59, UR4, RZ ;  /* 0x000000043b3b7c24 */ /* 0x000fe2000f8e02ff */
[----:B--2---:R-:W-:Y:S01]  /*7ab0*/  SEL R15, R163, RZ, P0 ;  /* 0x000000ffa30f7207 */ /* 0x004fe20000000000 */
[----:B------:R1:W-:Y:S01]  /*7ac0*/  STL [R1+0x108], R7 ;  /* 0x0001080701007387 */ /* 0x0003e20000100800 */
[----:B------:R-:W-:Y:S01]  /*7ad0*/  SEL R144, R144, RZ, P2 ;  /* 0x000000ff90907207 */ /* 0x000fe20001000000 */
[----:B------:R-:W-:Y:S01]  /*7ae0*/  IMAD R58, R58, UR4, RZ ;  /* 0x000000043a3a7c24 */ /* 0x000fe2000f8e02ff */
[----:B---3--:R-:W-:Y:S01]  /*7af0*/  SEL R156, R164, RZ, P0 ;  /* 0x000000ffa49c7207 */ /* 0x008fe20000000000 */
[----:B------:R2:W-:Y:S01]  /*7b00*/  STL [R1+0x158], R15 ;  /* 0x0001580f01007387 */ /* 0x0005e20000100800 */
[----:B------:R-:W-:Y:S01]  /*7b10*/  SEL R153, RZ, 0x4, P4 ;  /* 0x00000004ff997807 */ /* 0x000fe20002000000 */
        /* <DEDUP_REMOVED lines=11> */
[----:B------:R-:W-:Y:S01]  /*7bd0*/  ISETP.NE.U32.AND P4, PT, R183, RZ, PT ;  /* 0x000000ffb700720c */ /* 0x000fe20003f85070 */
[----:B------:R-:W-:Y:S01]  /*7be0*/  IMAD R53, R53, UR4, RZ ;  /* 0x0000000435357c24 */ /* 0x000fe2000f8e02ff */
[----:B---3--:R-:W-:Y:S01]  /*7bf0*/  SEL R156, R167, RZ, P0 ;  /* 0x000000ffa79c7207 */ /* 0x008fe20000000000 */
[----:B------:R2:W-:Y:S01]  /*7c00*/  STL [R1+0x164], R15 ;  /* 0x0001640f01007387 */ /* 0x0005e20000100800 */
[----:B------:R-:W-:Y:S01]  /*7c10*/  IMAD R52, R52, UR4, RZ ;  /* 0x0000000434347c24 */ /* 0x000fe2000f8e02ff */
[----:B------:R-:W-:Y:S01]  /*7c20*/  ULDC UR24, c[0x0][0x230] ;  /* 0x00008c0000187ab9 */ /* 0x000fe20000000800 */
[----:B------:R-:W-:Y:S01]  /*7c30*/  IMAD R51, R51, UR4, RZ ;  /* 0x0000000433337c24 */ /* 0x000fe2000f8e02ff */
[----:B------:R3:W-:Y:S01]  /*7c40*/  STL [R1+0x168], R156 ;  /* 0x0001689c01007387 */ /* 0x0007e20000100800 */
[----:B------:R-:W-:Y:S01]  /*7c50*/  IMAD R50, R50, UR4, RZ ;  /* 0x0000000432327c24 */ /* 0x000fe2000f8e02ff */
[----:B-1----:R-:W-:Y:S01]  /*7c60*/  SEL R7, R168, RZ, P0 ;  /* 0x000000ffa8077207 */ /* 0x002fe20000000000 */
[----:B------:R-:W-:Y:S01]  /*7c70*/  IMAD R49, R49, UR4, RZ ;  /* 0x0000000431317c24 */ /* 0x000fe2000f8e02ff */
[----:B------:R-:W-:Y:S01]  /*7c80*/  UIADD3 UR5, UR24, -0x80, URZ ;  /* 0xffffff8018057890 */ /* 0x000fe2000fffe03f */
[----:B------:R-:W-:Y:S01]  /*7c90*/  IMAD R48, R48, UR4, RZ ;  /* 0x0000000430307c24 */ /* 0x000fe2000f8e02ff */
[----:B--2---:R-:W-:Y:S01]  /*7ca0*/  SEL R15, R169, RZ, P0 ;  /* 0x000000ffa90f7207 */ /* 0x004fe20000000000 */
[----:B------:R1:W-:Y:S01]  /*7cb0*/  STL [R1+0x170], R7 ;  /* 0x0001700701007387 */ /* 0x0003e20000100800 */
[----:B------:R-:W-:Y:S01]  /*7cc0*/  IMAD R47, R47, UR4, RZ ;  /* 0x000000042f2f7c24 */ /* 0x000fe2000f8e02ff */
[----:B------:R-:W-:Y:S01]  /*7cd0*/  @P4 LOP3.LUT R6, R6, 0x400000, RZ, 0xfc, !PT ;  /* 0x0040000006064812 */ /* 0x000fe200078efcff */
[----:B------:R-:W-:Y:S01]  /*7ce0*/  IMAD R46, R46, UR4, RZ ;  /* 0x000000042e2e7c24 */ /* 0x000fe2000f8e02ff */
[----:B------:R2:W-:Y:S01]  /*7cf0*/  STL [R1+0x16c], R15 ;  /* 0x00016c0f01007387 */ /* 0x0005e20000100800 */
[----:B---3--:R-:W-:Y:S01]  /*7d00*/  SEL R156, R171, RZ, P3 ;  /* 0x000000ffab9c7207 */ /* 0x008fe20001800000 */
[----:B------:R-:W-:Y:S01]  /*7d10*/  IMAD R45, R45, UR4, RZ ;  /* 0x000000042d2d7c24 */ /* 0x000fe2000f8e02ff */
[----:B------:R-:W-:Y:S01]  /*7d20*/  LOP3.LUT R6, R6, 0xff7fffff, RZ, 0xc0, !PT ;  /* 0xff7fffff06067812 */ /* 0x000fe200078ec0ff */
[----:B------:R-:W-:Y:S01]  /*7d30*/  IMAD R44, R44, UR4, RZ ;  /* 0x000000042c2c7c24 */ /* 0x000fe2000f8e02ff */
[----:B------:R-:W-:Y:S01]  /*7d40*/  ISETP.NE.U32.AND P4, PT, R218, RZ, PT ;  /* 0x000000ffda00720c */ /* 0x000fe20003f85070 */
[----:B------:R-:W-:Y:S01]  /*7d50*/  IMAD R42, R42, UR4, RZ ;  /* 0x000000042a2a7c24 */ /* 0x000fe2000f8e02ff */
[----:B-1----:R-:W-:Y:S01]  /*7d60*/  SEL R7, R170, RZ, P0 ;  /* 0x000000ffaa077207 */ /* 0x002fe20000000000 */
[----:B------:R-:W-:Y:S01]  /*7d70*/  IMAD R41, R41, UR4, RZ ;  /* 0x0000000429297c24 */ /* 0x000fe2000f8e02ff */
[----:B------:R-:W-:Y:S01]  /*7d80*/  ISETP.GE.AND P0, PT, R186, UR6, PT ;  /* 0x00000006ba007c0c */ /* 0x000fe2000bf06270 */
[----:B------:R-:W-:Y:S01]  /*7d90*/  IMAD R40, R40, UR4, RZ ;  /* 0x0000000428287c24 */ /* 0x000fe2000f8e02ff */
[----:B--2---:R-:W-:Y:S01]  /*7da0*/  SEL R15, R173, RZ, P3 ;  /* 0x000000ffad0f7207 */ /* 0x004fe20001800000 */
[----:B------:R1:W-:Y:S01]  /*7db0*/  STL [R1+0x174], R7 ;  /* 0x0001740701007387 */ /* 0x0003e20000100800 */
[----:B------:R-:W-:Y:S01]  /*7dc0*/  IMAD R39, R39, UR4, RZ ;  /* 0x0000000427277c24 */ /* 0x000fe2000f8e02ff */
[----:B------:R-:W-:Y:S01]  /*7dd0*/  ISETP.NE.U32.AND P5, PT, R232, RZ, PT ;  /* 0x000000ffe800720c */ /* 0x000fe20003fa5070 */
[----:B------:R-:W-:Y:S01]  /*7de0*/  IMAD R38, R38, UR4, RZ ;  /* 0x0000000426267c24 */ /* 0x000fe2000f8e02ff */
[----:B------:R2:W-:Y:S01]  /*7df0*/  STL [R1+0x17c], R156 ;  /* 0x00017c9c01007387 */ /* 0x0005e20000100800 */
[----:B------:R-:W-:-:S02]  /*7e00*/  IMAD R37, R37, UR4, RZ ;  /* 0x0000000425257c24 */ /* 0x000fc4000f8e02ff */
[----:B------:R-:W-:Y:S02]  /*7e10*/  IMAD R36, R36, UR4, RZ ;  /* 0x0000000424247c24 */ /* 0x000fe4000f8e02ff */
[----:B------:R-:W-:Y:S01]  /*7e20*/  IMAD R35, R35, UR4, RZ ;  /* 0x0000000423237c24 */ /* 0x000fe2000f8e02ff */
[----:B-1----:R-:W-:Y:S01]  /*7e30*/  SEL R7, R172, RZ, P3 ;  /* 0x000000ffac077207 */ /* 0x002fe20001800000 */
[----:B------:R-:W-:Y:S02]  /*7e40*/  IMAD R34, R34, UR4, RZ ;  /* 0x0000000422227c24 */ /* 0x000fe4000f8e02ff */
[----:B------:R-:W-:Y:S01]  /*7e50*/  IMAD R33, R33, UR4, RZ ;  /* 0x0000000421217c24 */ /* 0x000fe2000f8e02ff */
[----:B--2---:R-:W-:Y:S01]  /*7e60*/  SEL R156, R174, RZ, P3 ;  /* 0x000000ffae9c7207 */ /* 0x004fe20001800000 */
[----:B------:R1:W-:Y:S01]  /*7e70*/  STL [R1+0x178], R7 ;  /* 0x0001780701007387 */ /* 0x0003e20000100800 */
[----:B------:R-:W-:Y:S02]  /*7e80*/  IMAD R32, R32, UR4, RZ ;  /* 0x0000000420207c24 */ /* 0x000fe4000f8e02ff */
[----:B------:R-:W-:Y:S01]  /*7e90*/  IMAD R30, R30, UR4, RZ ;  /* 0x000000041e1e7c24 */ /* 0x000fe2000f8e02ff */
[----:B------:R2:W-:Y:S01]  /*7ea0*/  STL [R1+0x180], R15 ;  /* 0x0001800f01007387 */ /* 0x0005e20000100800 */
[----:B------:R-:W-:-:S02]  /*7eb0*/  IMAD R29, R29, UR4, RZ ;  /* 0x000000041d1d7c24 */ /* 0x000fc4000f8e02ff */
[----:B------:R-:W-:Y:S01]  /*7ec0*/  IMAD R28, R28, UR4, RZ ;  /* 0x000000041c1c7c24 */ /* 0x000fe2000f8e02ff */
[----:B------:R3:W-:Y:S01]  /*7ed0*/  STL [R1+0x184], R156 ;  /* 0x0001849c01007387 */ /* 0x0007e20000100800 */
[----:B------:R-:W-:Y:S01]  /*7ee0*/  IMAD R27, R27, UR4, RZ ;  /* 0x000000041b1b7c24 */ /* 0x000fe2000f8e02ff */
[----:B-1----:R-:W-:Y:S01]  /*7ef0*/  SEL R7, R175, RZ, P3 ;  /* 0x000000ffaf077207 */ /* 0x002fe20001800000 */
[----:B------:R-:W-:Y:S02]  /*7f00*/  IMAD R26, R26, UR4, RZ ;  /* 0x000000041a1a7c24 */ /* 0x000fe4000f8e02ff */
[----:B------:R-:W-:Y:S01]  /*7f10*/  IMAD R24, R24, UR4, RZ ;  /* 0x0000000418187c24 */ /* 0x000fe2000f8e02ff */
[----:B--2---:R-:W-:Y:S01]  /*7f20*/  SEL R15, R176, RZ, P3 ;  /* 0x000000ffb00f7207 */ /* 0x004fe20001800000 */
[----:B------:R1:W-:Y:S01]  /*7f30*/  STL [R1+0x188], R7 ;  /* 0x0001880701007387 */ /* 0x0003e20000100800 */
[----:B------:R-:W-:Y:S01]  /*7f40*/  IMAD R23, R23, UR4, RZ ;  /* 0x0000000417177c24 */ /* 0x000fe2000f8e02ff */
[----:B---3--:R-:W-:-:S02]  /*7f50*/  SEL R156, R177, RZ, P3 ;  /* 0x000000ffb19c7207 */ /* 0x008fc40001800000 */
[----:B------:R2:W-:Y:S01]  /*7f60*/  STL [R1+0x18c], R15 ;  /* 0x00018c0f01007387 */ /* 0x0005e20000100800 */
[----:B------:R-:W-:Y:S02]  /*7f70*/  IMAD R20, R20, UR4, RZ ;  /* 0x0000000414147c24 */ /* 0x000fe4000f8e02ff */
[----:B------:R-:W-:Y:S01]  /*7f80*/  IMAD R19, R19, UR4, RZ ;  /* 0x0000000413137c24 */ /* 0x000fe2000f8e02ff */
[----:B------:R3:W-:Y:S01]  /*7f90*/  STL [R1+0x190], R156 ;  /* 0x0001909c01007387 */ /* 0x0007e20000100800 */
[----:B------:R-:W-:Y:S01]  /*7fa0*/  IMAD R17, R17, UR4, RZ ;  /* 0x0000000411117c24 */ /* 0x000fe2000f8e02ff */
[----:B-1----:R-:W-:Y:S01]  /*7fb0*/  SEL R7, R178, RZ, P3 ;  /* 0x000000ffb2077207 */ /* 0x002fe20001800000 */
[----:B------:R-:W-:Y:S01]  /*7fc0*/  IMAD R11, R11, UR4, RZ ;  /* 0x000000040b0b7c24 */ /* 0x000fe2000f8e02ff */
[----:B--2---:R-:W-:-:S03]  /*7fd0*/  SEL R15, R179, RZ, P3 ;  /* 0x000000ffb30f7207 */ /* 0x004fc60001800000 */
[----:B------:R1:W-:Y:S01]  /*7fe0*/  STL [R1+0x194], R7 ;  /* 0x0001940701007387 */ /* 0x0003e20000100800 */
[----:B---3--:R-:W-:-:S03]  /*7ff0*/  SEL R156, R180, RZ, P3 ;  /* 0x000000ffb49c7207 */ /* 0x008fc60001800000 */
[----:B------:R2:W-:Y:S04]  /*8000*/  STL [R1+0x198], R15 ;  /* 0x0001980f01007387 */ /* 0x0005e80000100800 */
[----:B------:R-:W-:Y:S01]  /*8010*/  STL [R1+0x19c], R156 ;  /* 0x00019c9c01007387 */ /* 0x000fe20000100800 */
[----:B-1----:R-:W-:Y:S02]  /*8020*/  SEL R7, R181, RZ, P3 ;  /* 0x000000ffb5077207 */ /* 0x002fe40001800000 */
[----:B--2---:R-:W-:-:S03]  /*8030*/  SEL R15, R182, RZ, P3 ;  /* 0x000000ffb60f7207 */ /* 0x004fc60001800000 */
[----:B------:R1:W-:Y:S04]  /*8040*/  STL [R1+0x1a4], R7 ;  /* 0x0001a40701007387 */ /* 0x0003e80000100800 */
[----:B------:R2:W-:Y:S01]  /*8050*/  STL [R1+0x1a0], R15 ;  /* 0x0001a00f01007387 */ /* 0x0005e20000100800 */
[----:B-1----:R-:W-:Y:S02]  /*8060*/  SEL R7, R155, RZ, P3 ;  /* 0x000000ff9b077207 */ /* 0x002fe40001800000 */
[----:B--2---:R-:W-:-:S03]  /*8070*/  SEL R15, R154, RZ, P3 ;  /* 0x000000ff9a0f7207 */ /* 0x004fc60001800000 */
[----:B------:R1:W-:Y:S01]  /*8080*/  STL [R1+0x7f4], R7 ;  /* 0x0007f40701007387 */ /* 0x0003e20000100800 */
[----:B------:R-:W-:Y:S02]  /*8090*/  SEL R154, R153, RZ, P2 ;  /* 0x000000ff999a7207 */ /* 0x000fe40001000000 */
[----:B-1----:R-:W-:Y:S02]  /*80a0*/  SEL R7, R151, RZ, P3 ;  /* 0x000000ff97077207 */ /* 0x002fe40001800000 */
[----:B------:R-:W-:Y:S02]  /*80b0*/  ISETP.GE.AND P3, PT, R185, UR6, PT ;  /* 0x00000006b9007c0c */ /* 0x000fe4000bf66270 */
[----:B------:R-:W-:Y:S01]  /*80c0*/  SEL R151, RZ, 0x4, P0 ;  /* 0x00000004ff977807 */ /* 0x000fe20000000000 */
[----:B------:R1:W-:Y:S01]  /*80d0*/  STL [R1+0x1ac], R7 ;  /* 0x0001ac0701007387 */ /* 0x0003e20000100800 */
[----:B------:R-:W-:Y:S02]  /*80e0*/  ISETP.GE.AND P0, PT, R184, UR6, PT ;  /* 0x00000006b8007c0c */ /* 0x000fe4000bf06270 */
[----:B------:R-:W-:-:S02]  /*80f0*/  SEL R153, RZ, 0x4, P3 ;  /* 0x00000004ff997807 */ /* 0x000fc40001800000 */
[----:B------:R-:W-:Y:S02]  /*8100*/  ISETP.NE.U32.AND P3, PT, R154, RZ, PT ;  /* 0x000000ff9a00720c */ /* 0x000fe40003f65070 */
[----:B------:R-:W-:Y:S02]  /*8110*/  SEL R154, RZ, 0x4, P0 ;  /* 0x00000004ff9a7807 */ /* 0x000fe40000000000 */
[----:B-1----:R-:W-:-:S05]  /*8120*/  SEL R7, R152, RZ, P2 ;  /* 0x000000ff98077207 */ /* 0x002fca0001000000 */
[----:B------:R1:W-:Y:S04]  /*8130*/  STL [R1+0x1b4], R7 ;  /* 0x0001b40701007387 */ /* 0x0003e80000100800 */
[----:B------:R-:W-:Y:S01]  /*8140*/  @P3 LOP3.LUT R6, R6, 0x800000, RZ, 0xfc, !PT ;  /* 0x0080000006063812 */ /* 0x000fe200078efcff */
[----:B------:R-:W-:Y:S01]  /*8150*/  STL [R1+0x1b0], R150 ;  /* 0x0001b09601007387 */ /* 0x000fe20000100800 */
[----:B------:R-:W-:Y:S02]  /*8160*/  ISETP.NE.U32.AND P3, PT, R22, RZ, PT ;  /* 0x000000ff1600720c */ /* 0x000fe40003f65070 */
[----:B------:R-:W-:Y:S01]  /*8170*/  LOP3.LUT R6, R6, 0xfbffffff, RZ, 0xc0, !PT ;  /* 0xfbffffff06067812 */ /* 0x000fe200078ec0ff */
[----:B------:R-:W-:Y:S01]  /*8180*/  STL [R1+0x1b8], R149 ;  /* 0x0001b89501007387 */ /* 0x000fe20000100800 */
[----:B-1----:R-:W-:Y:S01]  /*8190*/  SEL R7, R148, RZ, P2 ;  /* 0x000000ff94077207 */ /* 0x002fe20001000000 */
[----:B------:R-:W-:Y:S01]  /*81a0*/  UMOV UR7, 0x400 ;  /* 0x0000040000077882 */ /* 0x000fe20000000000 */
[----:B------:R-:W-:-:S03]  /*81b0*/  @P5 LOP3.LUT R6, R6, 0x4000000, RZ, 0xfc, !PT ;  /* 0x0400000006065812 */ /* 0x000fc600078efcff */
[----:B------:R1:W-:Y:S04]  /*81c0*/  STL [R1+0x1bc], R7 ;  /* 0x0001bc0701007387 */ /* 0x0003e80000100800 */
[----:B------:R-:W-:Y:S04]  /*81d0*/  STL [R1+0x1c0], R147 ;  /* 0x0001c09301007387 */ /* 0x000fe80000100800 */
[----:B------:R-:W-:Y:S01]  /*81e0*/  STL [R1+0x1c4], R146 ;  /* 0x0001c49201007387 */ /* 0x000fe20000100800 */
[----:B-1----:R-:W-:-:S05]  /*81f0*/  SEL R7, R145, RZ, P2 ;  /* 0x000000ff91077207 */ /* 0x002fca0001000000 */
[----:B------:R1:W-:Y:S04]  /*8200*/  STL [R1+0x1c8], R7 ;  /* 0x0001c80701007387 */ /* 0x0003e80000100800 */
[----:B------:R-:W-:Y:S04]  /*8210*/  STL [R1+0x1cc], R144 ;  /* 0x0001cc9001007387 */ /* 0x000fe80000100800 */
[----:B------:R-:W-:Y:S01]  /*8220*/  STL [R1+0x1d0], R143 ;  /* 0x0001d08f01007387 */ /* 0x000fe20000100800 */
[----:B-1----:R-:W-:Y:S02]  /*8230*/  SEL R7, R142, RZ, P2 ;  /* 0x000000ff8e077207 */ /* 0x002fe40001000000 */
[----:B------:R-:W-:-:S02]  /*8240*/  SEL R142, R141, RZ, P2 ;  /* 0x000000ff8d8e7207 */ /* 0x000fc40001000000 */
[----:B------:R-:W-:Y:S01]  /*8250*/  SEL R141, R140, RZ, P2 ;  /* 0x000000ff8c8d7207 */ /* 0x000fe20001000000 */
[----:B------:R1:W-:Y:S01]  /*8260*/  STL [R1+0x1d4], R7 ;  /* 0x0001d40701007387 */ /* 0x0003e20000100800 */
[----:B------:R-:W-:-:S03]  /*8270*/  SEL R140, R151, RZ, P2 ;  /* 0x000000ff978c7207 */ /* 0x000fc60001000000 */
[----:B------:R-:W-:Y:S04]  /*8280*/  STL [R1+0x1d8], R142 ;  /* 0x0001d88e01007387 */ /* 0x000fe80000100800 */
[----:B------:R2:W-:Y:S01]  /*8290*/  STL [R1+0x1dc], R141 ;  /* 0x0001dc8d01007387 */ /* 0x0005e20000100800 */
[----:B-1----:R-:W-:Y:S02]  /*82a0*/  SEL R7, R139, RZ, P2 ;  /* 0x000000ff8b077207 */ /* 0x002fe40001000000 */
[----:B------:R-:W-:-:S03]  /*82b0*/  SEL R139, R153, RZ, P2 ;  /* 0x000000ff998b7207 */ /* 0x000fc60001000000 */
[----:B------:R1:W-:Y:S01]  /*82c0*/  STL [R1+0x1e0], R7 ;  /* 0x0001e00701007387 */ /* 0x0003e20000100800 */
[----:B--2---:R-:W-:-:S03]  /*82d0*/  IMAD R141, R114, UR4, RZ ;  /* 0x00000004728d7c24 */ /* 0x004fc6000f8e02ff */
[----:B------:R2:W-:Y:S01]  /*82e0*/  STL [R1+0x1e4], R140 ;  /* 0x0001e48c01007387 */ /* 0x0005e20000100800 */
[----:B------:R-:W-:-:S03]  /*82f0*/  LEA R114, P0, R137, R8, 0x2 ;  /* 0x0000000889727211 */ /* 0x000fc600078010ff */
[----:B------:R3:W-:Y:S01]  /*8300*/  STL [R1+0x1ec], R139 ;  /* 0x0001ec8b01007387 */ /* 0x0007e20000100800 */
[----:B-1----:R-:W-:Y:S01]  /*8310*/  SEL R7, R154, RZ, P2 ;  /* 0x000000ff9a077207 */ /* 0x002fe20001000000 */
[----:B--2---:R-:W-:-:S04]  /*8320*/  IMAD R140, R113, UR4, RZ ;  /* 0x00000004718c7c24 */ /* 0x004fc8000f8e02ff */
[----:B------:R1:W-:Y:S01]  /*8330*/  STL [R1+0x1e8], R7 ;  /* 0x0001e80701007387 */ /* 0x0003e20000100800 */
[----:B---3--:R-:W-:-:S03]  /*8340*/  IMAD R139, R112, UR4, RZ ;  /* 0x00000004708b7c24 */ /* 0x008fc6000f8e02ff */
[----:B------:R-:W-:Y:S01]  /*8350*/  STL [R1+0x238], R138 ;  /* 0x0002388a01007387 */ /* 0x000fe20000100800 */
[----:B------:R-:W-:-:S03]  /*8360*/  LEA R112, P2, R136, R8, 0x2 ;  /* 0x0000000888707211 */ /* 0x000fc600078410ff */
[----:B------:R-:W-:Y:S01]  /*8370*/  STL [R1+0x240], R137 ;  /* 0x0002408901007387 */ /* 0x000fe20000100800 */
[-C--:B------:R-:W-:Y:S01]  /*8380*/  LEA.HI.X.SX32 R113, R136, R3.reuse, 0x2, P2 ;  /* 0x0000000388717211 */ /* 0x080fe200010f16ff */
[----:B-1----:R-:W-:Y:S01]  /*8390*/  IMAD R7, R115, UR4, RZ ;  /* 0x0000000473077c24 */ /* 0x002fe2000f8e02ff */
[----:B------:R-:W-:Y:S01]  /*83a0*/  LEA.HI.X.SX32 R115, R137, R3, 0x2, P0 ;  /* 0x0000000389737211 */ /* 0x000fe200000f16ff */
[----:B------:R-:W-:Y:S01]  /*83b0*/  STL [R1+0x438], R136 ;  /* 0x0004388801007387 */ /* 0x000fe20000100800 */
[----:B------:R-:W-:-:S03]  /*83c0*/  LEA R142, P0, R138, R8, 0x2 ;  /* 0x000000088a8e7211 */ /* 0x000fc600078010ff */
[----:B------:R-:W-:Y:S01]  /*83d0*/  STL [R1+0x434], R135 ;  /* 0x0004348701007387 */ /* 0x000fe20000100800 */
[----:B------:R-:W-:-:S03]  /*83e0*/  LEA.HI.X.SX32 R143, R138, R3, 0x2, P0 ;  /* 0x000000038a8f7211 */ /* 0x000fc600000f16ff */
[----:B------:R-:W-:Y:S04]  /*83f0*/  STL [R1+0x430], R134 ;  /* 0x0004308601007387 */ /* 0x000fe80000100800 */
        /* <DEDUP_REMOVED lines=50> */
[----:B------:R1:W-:Y:S04]  /*8720*/  STL.64 [R1+0x8c0], R114 ;  /* 0x0008c07201007387 */ /* 0x0003e80000100a00 */
[----:B------:R-:W-:Y:S04]  /*8730*/  STL [R1+0x364], R80 ;  /* 0x0003645001007387 */ /* 0x000fe80000100800 */
[----:B------:R-:W-:Y:S04]  /*8740*/  STL [R1+0x360], R79 ;  /* 0x0003604f01007387 */ /* 0x000fe80000100800 */
[----:B------:R-:W-:Y:S01]  /*8750*/  STL [R1+0x35c], R78 ;  /* 0x00035c4e01007387 */ /* 0x000fe20000100800 */
[----:B-1----:R-:W-:-:S03]  /*8760*/  LEA R114, P0, R135, R8, 0x2 ;  /* 0x0000000887727211 */ /* 0x002fc600078010ff */
[----:B------:R-:W-:Y:S01]  /*8770*/  STL.64 [R1+0xb8], R142 ;  /* 0x0000b88e01007387 */ /* 0x000fe20000100a00 */
[----:B------:R-:W-:-:S03]  /*8780*/  LEA.HI.X.SX32 R115, R135, R3, 0x2, P0 ;  /* 0x0000000387737211 */ /* 0x000fc600000f16ff */
[----:B------:R-:W-:Y:S04]  /*8790*/  STL [R1+0x358], R77 ;  /* 0x0003584d01007387 */ /* 0x000fe80000100800 */
[----:B------:R1:W-:Y:S04]  /*87a0*/  STL.64 [R1+0xb0], R112 ;  /* 0x0000b07001007387 */ /* 0x0003e80000100a00 */
[----:B------:R2:W-:Y:S04]  /*87b0*/  STL.64 [R1+0xa8], R114 ;  /* 0x0000a87201007387 */ /* 0x0005e80000100a00 */
[----:B------:R-:W-:Y:S01]  /*87c0*/  STL [R1+0x354], R76 ;  /* 0x0003544c01007387 */ /* 0x000fe20000100800 */
[----:B-1----:R-:W-:-:S04]  /*87d0*/  LEA R112, P2, R134, R8, 0x2 ;  /* 0x0000000886707211 */ /* 0x002fc800078410ff */
[----:B------:R-:W-:Y:S02]  /*87e0*/  LEA.HI.X.SX32 R113, R134, R3, 0x2, P2 ;  /* 0x0000000386717211 */ /* 0x000fe400010f16ff */
[----:B--2---:R-:W-:-:S03]  /*87f0*/  LEA R114, P0, R133, R8, 0x2 ;  /* 0x0000000885727211 */ /* 0x004fc600078010ff */
[----:B------:R1:W-:Y:S01]  /*8800*/  STL.64 [R1+0xa0], R112 ;  /* 0x0000a07001007387 */ /* 0x0003e20000100a00 */
[----:B------:R-:W-:-:S05]  /*8810*/  LEA.HI.X.SX32 R115, R133, R3, 0x2, P0 ;  /* 0x0000000385737211 */ /* 0x000fca00000f16ff */
        /* <DEDUP_REMOVED lines=52> */
[----:B------:R-:W-:Y:S01]  /*8b60*/  LEA.HI.X.SX32 R113, R7, R3, 0x2, P2 ;  /* 0x0000000307717211 */ /* 0x000fe200010f16ff */
[----:B------:R-:W-:Y:S01]  /*8b70*/  IMAD R7, R67, UR4, RZ ;  /* 0x0000000443077c24 */ /* 0x000fe2000f8e02ff */
        /* <DEDUP_REMOVED lines=9> */
[-C--:B------:R-:W-:Y:S02]  /*8c10*/  LEA.HI.X.SX32 R115, R139, R3.reuse, 0x2, P0 ;  /* 0x000000038b737211 */ /* 0x080fe400000f16ff */
[CC--:B------:R-:W-:Y:S01]  /*8c20*/  LEA R248, P0, R110.reuse, R8.reuse, 0x2 ;  /* 0x000000086ef87211 */ /* 0x0c0fe200078010ff */
[----:B------:R-:W-:Y:S03]  /*8c30*/  STL [R1+0x32c], R66 ;  /* 0x00032c4201007387 */ /* 0x000fe60000100800 */
[----:B------:R-:W-:Y:S01]  /*8c40*/  LEA.HI.X.SX32 R249, R110, R3, 0x2, P0 ;  /* 0x000000036ef97211 */ /* 0x000fe200000f16ff */
[----:B------:R-:W-:Y:S01]  /*8c50*/  STL.64 [R1+0x8], R114 ;  /* 0x0000087201007387 */ /* 0x000fe20000100a00 */
[----:B-1----:R-:W-:-:S04]  /*8c60*/  LEA R112, P2, R111, R8, 0x2 ;  /* 0x000000086f707211 */ /* 0x002fc800078410ff */
[----:B------:R-:W-:Y:S02]  /*8c70*/  LEA.HI.X.SX32 R113, R111, R3, 0x2, P2 ;  /* 0x000000036f717211 */ /* 0x000fe400010f16ff */
[----:B------:R-:W-:-:S03]  /*8c80*/  LEA R246, P2, R109, R8, 0x2 ;  /* 0x000000086df67211 */ /* 0x000fc600078410ff */
[----:B------:R1:W-:Y:S01]  /*8c90*/  STL.64 [R1], R112 ;  /* 0x0000007001007387 */ /* 0x0003e20000100a00 */
[-C--:B------:R-:W-:Y:S02]  /*8ca0*/  LEA.HI.X.SX32 R247, R109, R3.reuse, 0x2, P2 ;  /* 0x000000036df77211 */ /* 0x080fe400010f16ff */
[CC--:B------:R-:W-:Y:S01]  /*8cb0*/  LEA R214, P2, R107.reuse, R8.reuse, 0x2 ;  /* 0x000000086bd67211 */ /* 0x0c0fe200078410ff */
[----:B------:R-:W-:Y:S03]  /*8cc0*/  STL.64 [R1+0x8c8], R114 ;  /* 0x0008c87201007387 */ /* 0x000fe60000100a00 */
[-C--:B------:R-:W-:Y:S01]  /*8cd0*/  LEA.HI.X.SX32 R215, R107, R3.reuse, 0x2, P2 ;  /* 0x000000036bd77211 */ /* 0x080fe200010f16ff */
[----:B------:R-:W-:Y:S01]  /*8ce0*/  STL.64 [R1+0x8d0], R248 ;  /* 0x0008d0f801007387 */ /* 0x000fe20000100a00 */
[CC--:B------:R-:W-:Y:S02]  /*8cf0*/  LEA R212, P2, R105.reuse, R8.reuse, 0x2 ;  /* 0x0000000869d47211 */ /* 0x0c0fe400078410ff */
[----:B-1----:R-:W-:Y:S01]  /*8d00*/  LEA R112, P0, R108, R8, 0x2 ;  /* 0x000000086c707211 */ /* 0x002fe200078010ff */
[----:B------:R-:W-:Y:S01]  /*8d10*/  STL [R1+0x328], R65 ;  /* 0x0003284101007387 */ /* 0x000fe20000100800 */
[----:B------:R-:W-:-:S02]  /*8d20*/  LEA.HI.X.SX32 R213, R105, R3, 0x2, P2 ;  /* 0x0000000369d57211 */ /* 0x000fc400010f16ff */
[-C--:B------:R-:W-:Y:S01]  /*8d30*/  LEA.HI.X.SX32 R113, R108, R3.reuse, 0x2, P0 ;  /* 0x000000036c717211 */ /* 0x080fe200000f16ff */
[----:B------:R-:W-:Y:S01]  /*8d40*/  STL.64 [R1+0x8d8], R246 ;  /* 0x0008d8f601007387 */ /* 0x000fe20000100a00 */
[CC--:B------:R-:W-:Y:S02]  /*8d50*/  LEA R110, P0, R106.reuse, R8.reuse, 0x2 ;  /* 0x000000086a6e7211 */ /* 0x0c0fe400078010ff */
[CC--:B------:R-:W-:Y:S01]  /*8d60*/  LEA R210, P2, R103.reuse, R8.reuse, 0x2 ;  /* 0x0000000867d27211 */ /* 0x0c0fe200078410ff */
[----:B------:R-:W-:Y:S01]  /*8d70*/  STL.64 [R1+0x8e0], R112 ;  /* 0x0008e07001007387 */ /* 0x000fe20000100a00 */
[-C--:B------:R-:W-:Y:S02]  /*8d80*/  LEA.HI.X.SX32 R111, R106, R3.reuse, 0x2, P0 ;  /* 0x000000036a6f7211 */ /* 0x080fe400000f16ff */
[----:B------:R-:W-:Y:S01]  /*8d90*/  LEA R108, P0, R104, R8, 0x2 ;  /* 0x00000008686c7211 */ /* 0x000fe200078010ff */
[----:B------:R-:W-:Y:S01]  /*8da0*/  STL [R1+0x324], R64 ;  /* 0x0003244001007387 */ /* 0x000fe20000100800 */
[----:B------:R-:W-:-:S02]  /*8db0*/  LEA.HI.X.SX32 R211, R103, R3, 0x2, P2 ;  /* 0x0000000367d37211 */ /* 0x000fc400010f16ff */
[-C--:B------:R-:W-:Y:S01]  /*8dc0*/  LEA.HI.X.SX32 R109, R104, R3.reuse, 0x2, P0 ;  /* 0x00000003686d7211 */ /* 0x080fe200000f16ff */
[----:B------:R1:W-:Y:S01]  /*8dd0*/  STL.64 [R1+0x8e8], R214 ;  /* 0x0008e8d601007387 */ /* 0x0003e20000100a00 */
        /* <DEDUP_REMOVED lines=9> */
[CC--:B------:R-:W-:Y:S01]  /*8e70*/  LEA R206, P2, R99.reuse, R8.reuse, 0x2 ;  /* 0x0000000863ce7211 */ /* 0x0c0fe200078410ff */
[----:B-1----:R-:W-:Y:S01]  /*8e80*/  IMAD R215, R220, 0x2, R224 ;  /* 0x00000002dcd77824 */ /* 0x002fe200078e02e0 */
[-C--:B------:R-:W-:Y:S01]  /*8e90*/  LEA R102, P0, R98, R8.reuse, 0x2 ;  /* 0x0000000862667211 */ /* 0x080fe200078010ff */
[----:B------:R1:W-:Y:S01]  /*8ea0*/  STL [R1+0x31c], R62 ;  /* 0x00031c3e01007387 */ /* 0x0003e20000100800 */
[-C--:B------:R-:W-:Y:S01]  /*8eb0*/  LEA.HI.X.SX32 R207, R99, R3.reuse, 0x2, P2 ;  /* 0x0000000363cf7211 */ /* 0x080fe200010f16ff */
[----:B------:R-:W-:Y:S01]  /*8ec0*/  IMAD R214, R220, 0x2, R215 ;  /* 0x00000002dcd67824 */ /* 0x000fe200078e02d7 */
[----:B------:R-:W-:Y:S01]  /*8ed0*/  LEA.HI.X.SX32 R103, R98, R3, 0x2, P0 ;  /* 0x0000000362677211 */ /* 0x000fe200000f16ff */
[----:B------:R-:W-:Y:S01]  /*8ee0*/  STL [R1+0x318], R61 ;  /* 0x0003183d01007387 */ /* 0x000fe20000100800 */
[----:B------:R-:W-:-:S02]  /*8ef0*/  LEA R204, P2, R97, R8, 0x2 ;  /* 0x0000000861cc7211 */ /* 0x000fc400078410ff */
[-C--:B------:R-:W-:Y:S01]  /*8f00*/  LEA R100, P0, R96, R8.reuse, 0x2 ;  /* 0x0000000860647211 */ /* 0x080fe200078010ff */
[----:B------:R3:W-:Y:S01]  /*8f10*/  STL [R1+0x314], R60 ;  /* 0x0003143c01007387 */ /* 0x0007e20000100800 */
[-C--:B------:R-:W-:Y:S01]  /*8f20*/  LEA.HI.X.SX32 R205, R97, R3.reuse, 0x2, P2 ;  /* 0x0000000361cd7211 */ /* 0x080fe200010f16ff */
[----:B--2---:R-:W-:Y:S01]  /*8f30*/  IMAD R213, R220, 0x2, R214 ;  /* 0x00000002dcd57824 */ /* 0x004fe200078e02d6 */
[-C--:B------:R-:W-:Y:S01]  /*8f40*/  LEA.HI.X.SX32 R101, R96, R3.reuse, 0x2, P0 ;  /* 0x0000000360657211 */ /* 0x080fe200000f16ff */
[----:B------:R-:W-:Y:S01]  /*8f50*/  STL [R1+0x310], R59 ;  /* 0x0003103b01007387 */ /* 0x000fe20000100800 */
[CC--:B------:R-:W-:Y:S01]  /*8f60*/  LEA R202, P2, R95.reuse, R8.reuse, 0x2 ;  /* 0x000000085fca7211 */ /* 0x0c0fe200078410ff */
[----:B------:R-:W-:Y:S01]  /*8f70*/  IMAD R212, R220, 0x2, R213 ;  /* 0x00000002dcd47824 */ /* 0x000fe200078e02d5 */
[-C--:B------:R-:W-:Y:S01]  /*8f80*/  LEA R98, P0, R94, R8.reuse, 0x2 ;  /* 0x000000085e627211 */ /* 0x080fe200078010ff */
[----:B------:R2:W-:Y:S01]  /*8f90*/  STL [R1+0x30c], R58 ;  /* 0x00030c3a01007387 */ /* 0x0005e20000100800 */
[-C--:B------:R-:W-:Y:S01]  /*8fa0*/  LEA.HI.X.SX32 R203, R95, R3.reuse, 0x2, P2 ;  /* 0x000000035fcb7211 */ /* 0x080fe200010f16ff */
[----:B------:R-:W-:Y:S01]  /*8fb0*/  IMAD R115, R220, 0x2, R212 ;  /* 0x00000002dc737824 */ /* 0x000fe200078e02d4 */
        /* <DEDUP_REMOVED lines=20> */
[----:B------:R-:W-:Y:S01]  /*9100*/  LEA R92, P0, R88, R8, 0x2 ;  /* 0x00000008585c7211 */ /* 0x000fe200078010ff */
[----:B------:R4:W-:Y:S01]  /*9110*/  STL [R1+0x2f4], R52 ;  /* 0x0002f43401007387 */ /* 0x0009e20000100800 */
[----:B------:R-:W-:-:S02]  /*9120*/  LEA.HI.X.SX32 R197, R89, R3, 0x2, P2 ;  /* 0x0000000359c57211 */ /* 0x000fc400010f16ff */
[-C--:B------:R-:W-:Y:S01]  /*9130*/  LEA.HI.X.SX32 R93, R88, R3.reuse, 0x2, P0 ;  /* 0x00000003585d7211 */ /* 0x080fe200000f16ff */
[----:B------:R-:W-:Y:S01]  /*9140*/  STL [R1+0x2dc], R51 ;  /* 0x0002dc3301007387 */ /* 0x000fe20000100800 */
[CC--:B------:R-:W-:Y:S02]  /*9150*/  LEA R194, P2, R87.reuse, R8.reuse, 0x2 ;  /* 0x0000000857c27211 */ /* 0x0c0fe400078410ff */
[CC--:B------:R-:W-:Y:S01]  /*9160*/  LEA R90, P0, R86.reuse, R8.reuse, 0x2 ;  /* 0x00000008565a7211 */ /* 0x0c0fe200078010ff */
[----:B------:R4:W-:Y:S01]  /*9170*/  STL [R1+0x2d8], R50 ;  /* 0x0002d83201007387 */ /* 0x0009e20000100800 */
[-C--:B------:R-:W-:Y:S02]  /*9180*/  LEA.HI.X.SX32 R195, R87, R3.reuse, 0x2, P2 ;  /* 0x0000000357c37211 */ /* 0x080fe400010f16ff */
[----:B------:R-:W-:Y:S01]  /*9190*/  LEA.HI.X.SX32 R91, R86, R3, 0x2, P0 ;  /* 0x00000003565b7211 */ /* 0x000fe200000f16ff */
[----:B------:R-:W-:Y:S01]  /*91a0*/  STL [R1+0x2d4], R49 ;  /* 0x0002d43101007387 */ /* 0x000fe20000100800 */
[----:B------:R-:W-:-:S02]  /*91b0*/  LEA R192, P2, R85, R8, 0x2 ;  /* 0x0000000855c07211 */ /* 0x000fc400078410ff */
[CC--:B------:R-:W-:Y:S01]  /*91c0*/  LEA R88, P0, R84.reuse, R8.reuse, 0x2 ;  /* 0x0000000854587211 */ /* 0x0c0fe200078010ff */
[----:B------:R4:W-:Y:S01]  /*91d0*/  STL [R1+0x2d0], R48 ;  /* 0x0002d03001007387 */ /* 0x0009e20000100800 */
[-C--:B------:R-:W-:Y:S02]  /*91e0*/  LEA.HI.X.SX32 R193, R85, R3.reuse, 0x2, P2 ;  /* 0x0000000355c17211 */ /* 0x080fe400010f16ff */
[-C--:B------:R-:W-:Y:S01]  /*91f0*/  LEA.HI.X.SX32 R89, R84, R3.reuse, 0x2, P0 ;  /* 0x0000000354597211 */ /* 0x080fe200000f16ff */
[----:B------:R-:W-:Y:S01]  /*9200*/  STL [R1+0x2cc], R47 ;  /* 0x0002cc2f01007387 */ /* 0x000fe20000100800 */
[CC--:B------:R-:W-:Y:S02]  /*9210*/  LEA R190, P2, R83.reuse, R8.reuse, 0x2 ;  /* 0x0000000853be7211 */ /* 0x0c0fe400078410ff */
[----:B------:R-:W-:Y:S01]  /*9220*/  LEA R86, P0, R82, R8, 0x2 ;  /* 0x0000000852567211 */ /* 0x000fe200078010ff */
[----:B------:R4:W-:Y:S01]  /*9230*/  STL [R1+0x2c8], R46 ;  /* 0x0002c82e01007387 */ /* 0x0009e20000100800 */
[----:B------:R-:W-:-:S02]  /*9240*/  LEA.HI.X.SX32 R191, R83, R3, 0x2, P2 ;  /* 0x0000000353bf7211 */ /* 0x000fc400010f16ff */
[-C--:B------:R-:W-:Y:S01]  /*9250*/  LEA.HI.X.SX32 R87, R82, R3.reuse, 0x2, P0 ;  /* 0x0000000352577211 */ /* 0x080fe200000f16ff */
[----:B------:R-:W-:Y:S01]  /*9260*/  STL [R1+0x2c4], R45 ;  /* 0x0002c42d01007387 */ /* 0x000fe20000100800 */
[CC--:B------:R-:W-:Y:S02]  /*9270*/  LEA R188, P2, R81.reuse, R8.reuse, 0x2 ;  /* 0x0000000851bc7211 */ /* 0x0c0fe400078410ff */
[CC--:B------:R-:W-:Y:S01]  /*9280*/  LEA R84, P0, R80.reuse, R8.reuse, 0x2 ;  /* 0x0000000850547211 */ /* 0x0c0fe200078010ff */
[----:B------:R-:W-:Y:S01]  /*9290*/  STL [R1+0x2c0], R44 ;  /* 0x0002c02c01007387 */ /* 0x000fe20000100800 */
[-C--:B------:R-:W-:Y:S02]  /*92a0*/  LEA.HI.X.SX32 R189, R81, R3.reuse, 0x2, P2 ;  /* 0x0000000351bd7211 */ /* 0x080fe400010f16ff */
[----:B------:R-:W-:Y:S02]  /*92b0*/  LEA.HI.X.SX32 R85, R80, R3, 0x2, P0 ;  /* 0x0000000350557211 */ /* 0x000fe400000f16ff */
[----:B------:R-:W-:-:S02]  /*92c0*/  LEA R186, P2, R79, R8, 0x2 ;  /* 0x000000084fba7211 */ /* 0x000fc400078410ff */
[CC--:B------:R-:W-:Y:S02]  /*92d0*/  LEA R82, P0, R78.reuse, R8.reuse, 0x2 ;  /* 0x000000084e527211 */ /* 0x0c0fe400078010ff */
[-C--:B------:R-:W-:Y:S02]  /*92e0*/  LEA.HI.X.SX32 R187, R79, R3.reuse, 0x2, P2 ;  /* 0x000000034fbb7211 */ /* 0x080fe400010f16ff */
[-C--:B------:R-:W-:Y:S02]  /*92f0*/  LEA.HI.X.SX32 R83, R78, R3.reuse, 0x2, P0 ;  /* 0x000000034e537211 */ /* 0x080fe400000f16ff */
[CC--:B------:R-:W-:Y:S02]  /*9300*/  LEA R184, P2, R77.reuse, R8.reuse, 0x2 ;  /* 0x000000084db87211 */ /* 0x0c0fe400078410ff */
[----:B------:R-:W-:Y:S02]  /*9310*/  LEA R80, P0, R76, R8, 0x2 ;  /* 0x000000084c507211 */ /* 0x000fe400078010ff */
[----:B------:R-:W-:-:S02]  /*9320*/  LEA.HI.X.SX32 R185, R77, R3, 0x2, P2 ;  /* 0x000000034db97211 */ /* 0x000fc400010f16ff */
[-C--:B------:R-:W-:Y:S02]  /*9330*/  LEA.HI.X.SX32 R81, R76, R3.reuse, 0x2, P0 ;  /* 0x000000034c517211 */ /* 0x080fe400000f16ff */
[CC--:B------:R-:W-:Y:S02]  /*9340*/  LEA R182, P2, R75.reuse, R8.reuse, 0x2 ;  /* 0x000000084bb67211 */ /* 0x0c0fe400078410ff */
[CC--:B------:R-:W-:Y:S02]  /*9350*/  LEA R78, P0, R74.reuse, R8.reuse, 0x2 ;  /* 0x000000084a4e7211 */ /* 0x0c0fe400078010ff */
        /* <DEDUP_REMOVED lines=16> */
[-C--:B------:R-:W-:Y:S01]  /*9460*/  LEA.HI.X.SX32 R175, R7, R3.reuse, 0x2, P2 ;  /* 0x0000000307af7211 */ /* 0x080fe200010f16ff */
[----:B------:R-:W-:Y:S01]  /*9470*/  IMAD R7, R43, UR4, RZ ;  /* 0x000000042b077c24 */ /* 0x000fe2000f8e02ff */
[-C--:B------:R-:W-:Y:S02]  /*9480*/  LEA.HI.X.SX32 R71, R66, R3.reuse, 0x2, P0 ;  /* 0x0000000342477211 */ /* 0x080fe400000f16ff */
[CC--:B------:R-:W-:Y:S02]  /*9490*/  LEA R172, P2, R65.reuse, R8.reuse, 0x2 ;  /* 0x0000000841ac7211 */ /* 0x0c0fe400078410ff */
[----:B------:R-:W-:Y:S01]  /*94a0*/  LEA R68, P0, R64, R8, 0x2 ;  /* 0x0000000840447211 */ /* 0x000fe200078010ff */
[----:B------:R4:W-:Y:S01]  /*94b0*/  STL [R1+0x2bc], R7 ;  /* 0x0002bc0701007387 */ /* 0x0009e20000100800 */
[----:B------:R-:W-:-:S02]  /*94c0*/  LEA.HI.X.SX32 R173, R65, R3, 0x2, P2 ;  /* 0x0000000341ad7211 */ /* 0x000fc400010f16ff */
[-C--:B------:R-:W-:Y:S01]  /*94d0*/  LEA.HI.X.SX32 R69, R64, R3.reuse, 0x2, P0 ;  /* 0x0000000340457211 */ /* 0x080fe200000f16ff */
[----:B------:R4:W-:Y:S01]  /*94e0*/  STL [R1+0x2b8], R42 ;  /* 0x0002b82a01007387 */ /* 0x0009e20000100800 */
[CC--:B------:R-:W-:Y:S02]  /*94f0*/  LEA R170, P2, R63.reuse, R8.reuse, 0x2 ;  /* 0x000000083faa7211 */ /* 0x0c0fe400078410ff */
[CC--:B------:R-:W-:Y:S01]  /*9500*/  LEA R66, P0, R62.reuse, R8.reuse, 0x2 ;  /* 0x000000083e427211 */ /* 0x0c0fe200078010ff */
[----:B------:R-:W-:Y:S01]  /*9510*/  STL [R1+0x2b4], R41 ;  /* 0x0002b42901007387 */ /* 0x000fe20000100800 */
[-C--:B------:R-:W-:Y:S02]  /*9520*/  LEA.HI.X.SX32 R171, R63, R3.reuse, 0x2, P2 ;  /* 0x000000033fab7211 */ /* 0x080fe400010f16ff */
[----:B------:R-:W-:Y:S01]  /*9530*/  LEA.HI.X.SX32 R67, R62, R3, 0x2, P0 ;  /* 0x000000033e437211 */ /* 0x000fe200000f16ff */
[----:B------:R4:W-:Y:S01]  /*9540*/  STL [R1+0x2b0], R40 ;  /* 0x0002b02801007387 */ /* 0x0009e20000100800 */
[----:B------:R-:W-:-:S02]  /*9550*/  LEA R168, P2, R61, R8, 0x2 ;  /* 0x000000083da87211 */ /* 0x000fc400078410ff */
[CC--:B------:R-:W-:Y:S01]  /*9560*/  LEA R64, P0, R60.reuse, R8.reuse, 0x2 ;  /* 0x000000083c407211 */ /* 0x0c0fe200078010ff */
[----:B------:R-:W-:Y:S01]  /*9570*/  STL [R1+0x2ac], R39 ;  /* 0x0002ac2701007387 */ /* 0x000fe20000100800 */
[-C--:B------:R-:W-:Y:S02]  /*9580*/  LEA.HI.X.SX32 R169, R61, R3.reuse, 0x2, P2 ;  /* 0x000000033da97211 */ /* 0x080fe400010f16ff */
[-C--:B------:R-:W-:Y:S01]  /*9590*/  LEA.HI.X.SX32 R65, R60, R3.reuse, 0x2, P0 ;  /* 0x000000033c417211 */ /* 0x080fe200000f16ff */
[----:B------:R4:W-:Y:S01]  /*95a0*/  STL [R1+0x2a8], R38 ;  /* 0x0002a82601007387 */ /* 0x0009e20000100800 */
[CC--:B------:R-:W-:Y:S02]  /*95b0*/  LEA R166, P2, R59.reuse, R8.reuse, 0x2 ;  /* 0x000000083ba67211 */ /* 0x0c0fe400078410ff */
[----:B-1----:R-:W-:Y:S01]  /*95c0*/  LEA R62, P0, R58, R8, 0x2 ;  /* 0x000000083a3e7211 */ /* 0x002fe200078010ff */
[----:B------:R-:W-:Y:S01]  /*95d0*/  STL [R1+0x2a4], R37 ;  /* 0x0002a42501007387 */ /* 0x000fe20000100800 */
[----:B------:R-:W-:-:S02]  /*95e0*/  LEA.HI.X.SX32 R167, R59, R3, 0x2, P2 ;  /* 0x000000033ba77211 */ /* 0x000fc400010f16ff */
[-C--:B------:R-:W-:Y:S01]  /*95f0*/  LEA.HI.X.SX32 R63, R58, R3.reuse, 0x2, P0 ;  /* 0x000000033a3f7211 */ /* 0x080fe200000f16ff */
[----:B------:R1:W-:Y:S01]  /*9600*/  STL [R1+0x298], R36 ;  /* 0x0002982401007387 */ /* 0x0003e20000100800 */
[CC--:B------:R-:W-:Y:S02]  /*9610*/  LEA R164, P2, R57.reuse, R8.reuse, 0x2 ;  /* 0x0000000839a47211 */ /* 0x0c0fe400078410ff */
[CC--:B---3--:R-:W-:Y:S01]  /*9620*/  LEA R60, P0, R56.reuse, R8.reuse, 0x2 ;  /* 0x00000008383c7211 */ /* 0x0c8fe200078010ff */
[----:B------:R-:W-:Y:S01]  /*9630*/  STL [R1+0x280], R35 ;  /* 0x0002802301007387 */ /* 0x000fe20000100800 */
[-C--:B------:R-:W-:Y:S02]  /*9640*/  LEA.HI.X.SX32 R165, R57, R3.reuse, 0x2, P2 ;  /* 0x0000000339a57211 */ /* 0x080fe400010f16ff */
[----:B------:R-:W-:Y:S01]  /*9650*/  LEA.HI.X.SX32 R61, R56, R3, 0x2, P0 ;  /* 0x00000003383d7211 */ /* 0x000fe200000f16ff */
[----:B------:R3:W-:Y:S01]  /*9660*/  STL [R1+0x27c], R34 ;  /* 0x00027c2201007387 */ /* 0x0007e20000100800 */
[----:B------:R-:W-:-:S02]  /*9670*/  LEA R162, P2, R55, R8, 0x2 ;  /* 0x0000000837a27211 */ /* 0x000fc400078410ff */
[CC--:B--2---:R-:W-:Y:S01]  /*9680*/  LEA R58, P0, R54.reuse, R8.reuse, 0x2 ;  /* 0x00000008363a7211 */ /* 0x0c4fe200078010ff */
[----:B------:R-:W-:Y:S01]  /*9690*/  STL [R1+0x278], R33 ;  /* 0x0002782101007387 */ /* 0x000fe20000100800 */
[-C--:B------:R-:W-:Y:S02]  /*96a0*/  LEA.HI.X.SX32 R163, R55, R3.reuse, 0x2, P2 ;  /* 0x0000000337a37211 */ /* 0x080fe400010f16ff */
[-C--:B------:R-:W-:Y:S01]  /*96b0*/  LEA.HI.X.SX32 R59, R54, R3.reuse, 0x2, P0 ;  /* 0x00000003363b7211 */ /* 0x080fe200000f16ff */
[----:B------:R-:W-:Y:S01]  /*96c0*/  STL [R1+0x274], R32 ;  /* 0x0002742001007387 */ /* 0x000fe20000100800 */
[CC--:B------:R-:W-:Y:S02]  /*96d0*/  LEA R160, P2, R53.reuse, R8.reuse, 0x2 ;  /* 0x0000000835a07211 */ /* 0x0c0fe400078410ff */
[----:B----4-:R-:W-:Y:S02]  /*96e0*/  LEA R56, P0, R52, R8, 0x2 ;  /* 0x0000000834387211 */ /* 0x010fe400078010ff */
        /* <DEDUP_REMOVED lines=40> */
[----:B------:R-:W-:Y:S01]  /*9970*/  STL [R1+0x258], R26 ;  /* 0x0002581a01007387 */ /* 0x000fe20000100800 */
[CC--:B------:R-:W-:Y:S02]  /*9980*/  LEA R142, P2, R35.reuse, R8.reuse, 0x2 ;  /* 0x00000008238e7211 */ /* 0x0c0fe400078410ff */
[----:B------:R-:W-:Y:S02]  /*9990*/  LEA R38, P0, R34, R8, 0x2 ;  /* 0x0000000822267211 */ /* 0x000fe400078010ff */
[----:B------:R-:W-:-:S02]  /*99a0*/  LEA.HI.X.SX32 R143, R35, R3, 0x2, P2 ;  /* 0x00000003238f7211 */ /* 0x000fc400010f16ff */
[-C--:B------:R-:W-:Y:S02]  /*99b0*/  LEA.HI.X.SX32 R39, R34, R3.reuse, 0x2, P0 ;  /* 0x0000000322277211 */ /* 0x080fe400000f16ff */
[CC--:B------:R-:W-:Y:S02]  /*99c0*/  LEA R140, P2, R33.reuse, R8.reuse, 0x2 ;  /* 0x00000008218c7211 */ /* 0x0c0fe400078410ff */
[CC--:B-1----:R-:W-:Y:S02]  /*99d0*/  LEA R36, P0, R32.reuse, R8.reuse, 0x2 ;  /* 0x0000000820247211 */ /* 0x0c2fe400078010ff */
[-C--:B------:R-:W-:Y:S02]  /*99e0*/  LEA.HI.X.SX32 R141, R33, R3.reuse, 0x2, P2 ;  /* 0x00000003218d7211 */ /* 0x080fe400010f16ff */
[----:B------:R-:W-:Y:S02]  /*99f0*/  LEA.HI.X.SX32 R37, R32, R3, 0x2, P0 ;  /* 0x0000000320257211 */ /* 0x000fe400000f16ff */
[----:B------:R-:W-:-:S02]  /*9a00*/  LEA R138, P2, R7, R8, 0x2 ;  /* 0x00000008078a7211 */ /* 0x000fc400078410ff */
[CC--:B---3--:R-:W-:Y:S02]  /*9a10*/  LEA R34, P0, R30.reuse, R8.reuse, 0x2 ;  /* 0x000000081e227211 */ /* 0x0c8fe400078010ff */
[-C--:B------:R-:W-:Y:S01]  /*9a20*/  LEA.HI.X.SX32 R139, R7, R3.reuse, 0x2, P2 ;  /* 0x00000003078b7211 */ /* 0x080fe200010f16ff */
[----:B--2---:R-:W-:Y:S01]  /*9a30*/  IMAD R7, R25, UR4, RZ ;  /* 0x0000000419077c24 */ /* 0x004fe2000f8e02ff */
[-C--:B------:R-:W-:Y:S02]  /*9a40*/  LEA.HI.X.SX32 R35, R30, R3.reuse, 0x2, P0 ;  /* 0x000000031e237211 */ /* 0x080fe400000f16ff */
[CC--:B------:R-:W-:Y:S02]  /*9a50*/  LEA R136, P2, R29.reuse, R8.reuse, 0x2 ;  /* 0x000000081d887211 */ /* 0x0c0fe400078410ff */
[----:B------:R-:W-:Y:S01]  /*9a60*/  LEA R32, P0, R28, R8, 0x2 ;  /* 0x000000081c207211 */ /* 0x000fe200078010ff */
[----:B------:R1:W-:Y:S01]  /*9a70*/  STL [R1+0x254], R7 ;  /* 0x0002540701007387 */ /* 0x0003e20000100800 */
[----:B------:R-:W-:-:S02]  /*9a80*/  LEA.HI.X.SX32 R137, R29, R3, 0x2, P2 ;  /* 0x000000031d897211 */ /* 0x000fc400010f16ff */
[-C--:B------:R-:W-:Y:S01]  /*9a90*/  LEA.HI.X.SX32 R33, R28, R3.reuse, 0x2, P0 ;  /* 0x000000031c217211 */ /* 0x080fe200000f16ff */
[----:B------:R-:W-:Y:S01]  /*9aa0*/  STL [R1+0x250], R24 ;  /* 0x0002501801007387 */ /* 0x000fe20000100800 */
[CC--:B------:R-:W-:Y:S02]  /*9ab0*/  LEA R134, P2, R27.reuse, R8.reuse, 0x2 ;  /* 0x000000081b867211 */ /* 0x0c0fe400078410ff */
[CC--:B----4-:R-:W-:Y:S01]  /*9ac0*/  LEA R30, P0, R26.reuse, R8.reuse, 0x2 ;  /* 0x000000081a1e7211 */ /* 0x0d0fe200078010ff */
[----:B------:R-:W-:Y:S01]  /*9ad0*/  STL [R1+0x24c], R23 ;  /* 0x00024c1701007387 */ /* 0x000fe20000100800 */
[-C--:B------:R-:W-:Y:S02]  /*9ae0*/  LEA.HI.X.SX32 R135, R27, R3.reuse, 0x2, P2 ;  /* 0x000000031b877211 */ /* 0x080fe400010f16ff */
[----:B------:R-:W-:Y:S02]  /*9af0*/  LEA.HI.X.SX32 R31, R26, R3, 0x2, P0 ;  /* 0x000000031a1f7211 */ /* 0x000fe400000f16ff */
[----:B------:R-:W-:-:S02]  /*9b00*/  LEA R132, P2, R7, R8, 0x2 ;  /* 0x0000000807847211 */ /* 0x000fc400078410ff */
[CC--:B------:R-:W-:Y:S02]  /*9b10*/  LEA R28, P0, R24.reuse, R8.reuse, 0x2 ;  /* 0x00000008181c7211 */ /* 0x0c0fe400078010ff */
[-C--:B------:R-:W-:Y:S01]  /*9b20*/  LEA.HI.X.SX32 R133, R7, R3.reuse, 0x2, P2 ;  /* 0x0000000307857211 */ /* 0x080fe200010f16ff */
[----:B-1----:R-:W-:Y:S01]  /*9b30*/  IMAD R7, R21, UR4, RZ ;  /* 0x0000000415077c24 */ /* 0x002fe2000f8e02ff */
[-C--:B------:R-:W-:Y:S02]  /*9b40*/  LEA.HI.X.SX32 R29, R24, R3.reuse, 0x2, P0 ;  /* 0x00000003181d7211 */ /* 0x080fe400000f16ff */
[-C--:B------:R-:W-:Y:S02]  /*9b50*/  LEA R130, P0, R23, R8.reuse, 0x2 ;  /* 0x0000000817827211 */ /* 0x080fe400078010ff */
[----:B------:R1:W-:Y:S01]  /*9b60*/  STL [R1+0x248], R7 ;  /* 0x0002480701007387 */ /* 0x0003e20000100800 */
[----:B------:R-:W-:Y:S02]  /*9b70*/  ISETP.NE.U32.AND P2, PT, R217, RZ, PT ;  /* 0x000000ffd900720c */ /* 0x000fe40003f45070 */
[----:B------:R-:W-:Y:S01]  /*9b80*/  LEA.HI.X.SX32 R131, R23, R3, 0x2, P0 ;  /* 0x0000000317837211 */ /* 0x000fe200000f16ff */
[----:B------:R-:W-:Y:S01]  /*9b90*/  STL [R1+0x244], R20 ;  /* 0x0002441401007387 */ /* 0x000fe20000100800 */
[----:B------:R-:W-:-:S03]  /*9ba0*/  LEA R26, P0, R7, R8, 0x2 ;  /* 0x00000008071a7211 */ /* 0x000fc600078010ff */
[----:B------:R-:W-:Y:S01]  /*9bb0*/  STL [R1+0x23c], R19 ;  /* 0x00023c1301007387 */ /* 0x000fe20000100800 */
[----:B------:R-:W-:Y:S01]  /*9bc0*/  LEA.HI.X.SX32 R27, R7, R3, 0x2, P0 ;  /* 0x00000003071b7211 */ /* 0x000fe200000f16ff */
[----:B-1----:R-:W-:Y:S01]  /*9bd0*/  IMAD R7, R18, UR4, RZ ;  /* 0x0000000412077c24 */ /* 0x002fe2000f8e02ff */
[----:B------:R-:W-:-:S04]  /*9be0*/  LEA R128, P0, R20, R8, 0x2 ;  /* 0x0000000814807211 */ /* 0x000fc800078010ff */
[----:B------:R-:W-:Y:S01]  /*9bf0*/  LEA.HI.X.SX32 R129, R20, R3, 0x2, P0 ;  /* 0x0000000314817211 */ /* 0x000fe200000f16ff */
[----:B------:R1:W-:Y:S01]  /*9c00*/  STL [R1+0x234], R7 ;  /* 0x0002340701007387 */ /* 0x0003e20000100800 */
[----:B------:R-:W-:-:S03]  /*9c10*/  LEA R24, P0, R19, R8, 0x2 ;  /* 0x0000000813187211 */ /* 0x000fc600078010ff */
[----:B------:R-:W-:Y:S01]  /*9c20*/  STL [R1+0x230], R17 ;  /* 0x0002301101007387 */ /* 0x000fe20000100800 */
[-C--:B------:R-:W-:Y:S02]  /*9c30*/  LEA.HI.X.SX32 R25, R19, R3.reuse, 0x2, P0 ;  /* 0x0000000313197211 */ /* 0x080fe400000f16ff */
[CC--:B------:R-:W-:Y:S01]  /*9c40*/  LEA R126, P0, R7.reuse, R8.reuse, 0x2 ;  /* 0x00000008077e7211 */ /* 0x0c0fe200078010ff */
[----:B------:R-:W-:Y:S03]  /*9c50*/  STL [R1+0x22c], R11 ;  /* 0x00022c0b01007387 */ /* 0x000fe60000100800 */
[----:B------:R-:W-:Y:S01]  /*9c60*/  LEA.HI.X.SX32 R127, R7, R3, 0x2, P0 ;  /* 0x00000003077f7211 */ /* 0x000fe200000f16ff */
[----:B-1----:R-:W-:Y:S01]  /*9c70*/  IMAD R7, R9, UR4, RZ ;  /* 0x0000000409077c24 */ /* 0x002fe2000f8e02ff */
[----:B------:R-:W-:Y:S01]  /*9c80*/  LEA R22, P0, R17, R8, 0x2 ;  /* 0x0000000811167211 */ /* 0x000fe200078010ff */
[----:B------:R-:W-:-:S02]  /*9c90*/  IMAD R9, R4, UR4, RZ ;  /* 0x0000000404097c24 */ /* 0x000fc4000f8e02ff */
[----:B------:R-:W-:Y:S01]  /*9ca0*/  IMAD R4, R5, UR4, RZ ;  /* 0x0000000405047c24 */ /* 0x000fe2000f8e02ff */
[-C--:B------:R-:W-:Y:S01]  /*9cb0*/  LEA.HI.X.SX32 R23, R17, R3.reuse, 0x2, P0 ;  /* 0x0000000311177211 */ /* 0x080fe200000f16ff */
[----:B------:R1:W-:Y:S01]  /*9cc0*/  STL [R1+0x228], R7 ;  /* 0x0002280701007387 */ /* 0x0003e20000100800 */
[CC--:B------:R-:W-:Y:S01]  /*9cd0*/  LEA R124, P0, R11.reuse, R8.reuse, 0x2 ;  /* 0x000000080b7c7211 */ /* 0x0c0fe200078010ff */
[----:B------:R-:W-:Y:S02]  /*9ce0*/  IMAD R5, R16, UR4, RZ ;  /* 0x0000000410057c24 */ /* 0x000fe4000f8e02ff */
[----:B------:R-:W-:Y:S01]  /*9cf0*/  STL [R1+0x224], R9 ;  /* 0x0002240901007387 */ /* 0x000fe20000100800 */
[-C--:B------:R-:W-:Y:S02]  /*9d00*/  LEA.HI.X.SX32 R125, R11, R3.reuse, 0x2, P0 ;  /* 0x000000030b7d7211 */ /* 0x080fe400000f16ff */
[CC--:B------:R-:W-:Y:S01]  /*9d10*/  LEA R20, P0, R7.reuse, R8.reuse, 0x2 ;  /* 0x0000000807147211 */ /* 0x0c0fe200078010ff */
[----:B------:R2:W-:Y:S03]  /*9d20*/  STL [R1+0x220], R4 ;  /* 0x0002200401007387 */ /* 0x0005e60000100800 */
[----:B------:R-:W-:Y:S01]  /*9d30*/  LEA.HI.X.SX32 R21, R7, R3, 0x2, P0 ;  /* 0x0000000307157211 */ /* 0x000fe200000f16ff */
[----:B-1----:R-:W-:Y:S01]  /*9d40*/  IMAD R7, R10, UR4, RZ ;  /* 0x000000040a077c24 */ /* 0x002fe2000f8e02ff */
[----:B------:R-:W-:-:S04]  /*9d50*/  LEA R122, P0, R9, R8, 0x2 ;  /* 0x00000008097a7211 */ /* 0x000fc800078010ff */
[----:B------:R-:W-:Y:S01]  /*9d60*/  LEA.HI.X.SX32 R123, R9, R3, 0x2, P0 ;  /* 0x00000003097b7211 */ /* 0x000fe200000f16ff */
[----:B------:R1:W-:Y:S01]  /*9d70*/  STL [R1+0x21c], R7 ;  /* 0x00021c0701007387 */ /* 0x0003e20000100800 */
[----:B------:R-:W-:-:S03]  /*9d80*/  LEA R18, P0, R4, R8, 0x2 ;  /* 0x0000000804127211 */ /* 0x000fc600078010ff */
[----:B------:R3:W-:Y:S01]  /*9d90*/  STL [R1+0x218], R5 ;  /* 0x0002180501007387 */ /* 0x0007e20000100800 */
[----:B------:R-:W-:Y:S01]  /*9da0*/  LEA.HI.X.SX32 R19, R4, R3, 0x2, P0 ;  /* 0x0000000304137211 */ /* 0x000fe200000f16ff */
[----:B--2---:R-:W-:Y:S01]  /*9db0*/  IMAD R4, R116, UR4, RZ ;  /* 0x0000000474047c24 */ /* 0x004fe2000f8e02ff */
[----:B------:R-:W-:-:S04]  /*9dc0*/  LEA R120, P0, R7, R8, 0x2 ;  /* 0x0000000807787211 */ /* 0x000fc800078010ff */
[-C--:B------:R-:W-:Y:S01]  /*9dd0*/  LEA.HI.X.SX32 R121, R7, R3.reuse, 0x2, P0 ;  /* 0x0000000307797211 */ /* 0x080fe200000f16ff */
[----:B-1----:R-:W-:Y:S01]  /*9de0*/  IMAD R7, R117, UR4, RZ ;  /* 0x0000000475077c24 */ /* 0x002fe2000f8e02ff */
[CC--:B------:R-:W-:Y:S01]  /*9df0*/  LEA R16, P0, R5.reuse, R8.reuse, 0x2 ;  /* 0x0000000805107211 */ /* 0x0c0fe200078010ff */
[----:B------:R1:W-:Y:S03]  /*9e00*/  STL [R1+0x214], R4 ;  /* 0x0002140401007387 */ /* 0x0003e60000100800 */
[-C--:B------:R-:W-:Y:S01]  /*9e10*/  LEA.HI.X.SX32 R17, R5, R3.reuse, 0x2, P0 ;  /* 0x0000000305117211 */ /* 0x080fe200000f16ff */
[----:B---3--:R-:W-:Y:S01]  /*9e20*/  IMAD R5, R119, UR4, RZ ;  /* 0x0000000477057c24 */ /* 0x008fe2000f8e02ff */
[CC--:B------:R-:W-:Y:S01]  /*9e30*/  LEA R118, P0, R4.reuse, R8.reuse, 0x2 ;  /* 0x0000000804767211 */ /* 0x0c0fe200078010ff */
[----:B------:R2:W-:Y:S03]  /*9e40*/  STL [R1+0x210], R7 ;  /* 0x0002100701007387 */ /* 0x0005e60000100800 */
[-C--:B------:R-:W-:Y:S01]  /*9e50*/  LEA.HI.X.SX32 R119, R4, R3.reuse, 0x2, P0 ;  /* 0x0000000304777211 */ /* 0x080fe200000f16ff */
[----:B-1----:R-:W-:Y:S01]  /*9e60*/  IMAD R4, R216, UR4, RZ ;  /* 0x00000004d8047c24 */ /* 0x002fe2000f8e02ff */
[CC--:B------:R-:W-:Y:S01]  /*9e70*/  LEA R10, P0, R7.reuse, R8.reuse, 0x2 ;  /* 0x00000008070a7211 */ /* 0x0c0fe200078010ff */
[----:B------:R-:W-:Y:S03]  /*9e80*/  STL [R1+0x20c], R5 ;  /* 0x00020c0501007387 */ /* 0x000fe60000100800 */
[-C--:B------:R-:W-:Y:S01]  /*9e90*/  LEA.HI.X.SX32 R11, R7, R3.reuse, 0x2, P0 ;  /* 0x00000003070b7211 */ /* 0x080fe200000f16ff */
[----:B--2---:R-:W-:Y:S01]  /*9ea0*/  IMAD R7, R220, 0x2, R110 ;  /* 0x00000002dc077824 */ /* 0x004fe200078e026e */
[CC--:B------:R-:W-:Y:S01]  /*9eb0*/  LEA R116, P0, R5.reuse, R8.reuse, 0x2 ;  /* 0x0000000805747211 */ /* 0x0c0fe200078010ff */
[----:B------:R1:W-:Y:S03]  /*9ec0*/  STL [R1+0x208], R4 ;  /* 0x0002080401007387 */ /* 0x0003e60000100800 */
[----:B------:R-:W-:Y:S01]  /*9ed0*/  LEA.HI.X.SX32 R117, R5, R3, 0x2, P0 ;  /* 0x0000000305757211 */ /* 0x000fe200000f16ff */
[----:B------:R-:W-:Y:S01]  /*9ee0*/  STL [R1+0x268], R224 ;  /* 0x000268e001007387 */ /* 0x000fe20000100800 */
[----:B------:R-:W-:-:S03]  /*9ef0*/  LEA R8, P0, R4, R8, 0x2 ;  /* 0x0000000804087211 */ /* 0x000fc600078010ff */
[----:B------:R-:W-:Y:S01]  /*9f00*/  STL [R1+0x2e8], R215 ;  /* 0x0002e8d701007387 */ /* 0x000fe20000100800 */
[----:B------:R-:W-:Y:S01]  /*9f10*/  LEA.HI.X.SX32 R9, R4, R3, 0x2, P0 ;  /* 0x0000000304097211 */ /* 0x000fe200000f16ff */
[----:B------:R-:W-:Y:S01]  /*9f20*/  IMAD R3, R220, 0x2, R7 ;  /* 0x00000002dc037824 */ /* 0x000fe200078e0207 */
[----:B------:R-:W-:Y:S01]  /*9f30*/  ISETP.GE.AND P0, PT, R14, UR5, PT ;  /* 0x000000050e007c0c */ /* 0x000fe2000bf06270 */
[----:B------:R-:W-:Y:S03]  /*9f40*/  STL [R1+0x2e4], R214 ;  /* 0x0002e4d601007387 */ /* 0x000fe60000100800 */
[----:B------:R-:W-:Y:S01]  /*9f50*/  SEL R216, RZ, 0x4, P0 ;  /* 0x00000004ffd87807 */ /* 0x000fe20000000000 */
[----:B------:R-:W-:Y:S01]  /*9f60*/  STL [R1+0x2e0], R213 ;  /* 0x0002e0d501007387 */ /* 0x000fe20000100800 */
[----:B-1----:R-:W-:-:S03]  /*9f70*/  LEA R4, P0, R3, R244, 0x2 ;  /* 0x000000f403047211 */ /* 0x002fc600078010ff */
[----:B------:R-:W-:Y:S01]  /*9f80*/  STL [R1+0x2ec], R212 ;  /* 0x0002ecd401007387 */ /* 0x000fe20000100800 */
[----:B------:R-:W-:Y:S01]  /*9f90*/  LEA.HI.X.SX32 R5, R3, R12, 0x2, P0 ;  /* 0x0000000c03057211 */ /* 0x000fe200000f16ff */
[----:B------:R-:W-:Y:S01]  /*9fa0*/  IMAD R3, R220, 0x2, R3 ;  /* 0x00000002dc037824 */ /* 0x000fe200078e0203 */
[----:B------:R-:W-:Y:S01]  /*9fb0*/  ISETP.GT.AND P0, PT, R2, 0x9f, PT ;  /* 0x0000009f0200780c */ /* 0x000fe20003f04270 */
[----:B------:R-:W-:Y:S04]  /*9fc0*/  STL [R1+0x2a0], R115 ;  /* 0x0002a07301007387 */ /* 0x000fe80000100800 */
[----:B------:R-:W-:Y:S04]  /*9fd0*/  STL [R1+0x29c], R114 ;  /* 0x00029c7201007387 */ /* 0x000fe80000100800 */
[----:B------:R-:W-:Y:S04]  /*9fe0*/  STL [R1+0x294], R113 ;  /* 0x0002947101007387 */ /* 0x000fe80000100800 */
[----:B------:R-:W-:Y:S04]  /*9ff0*/  STL [R1+0x290], R112 ;  /* 0x0002907001007387 */ /* 0x000fe80000100800 */
[----:B------:R-:W-:Y:S04]  /*a000*/  STL [R1+0x28c], R111 ;  /* 0x00028c6f01007387 */ /* 0x000fe80000100800 */
[----:B------:R-:W-:Y:S04]  /*a010*/  STL [R1+0x288], R110 ;  /* 0x0002886e01007387 */ /* 0x000fe80000100800 */
[----:B------:R-:W-:Y:S04]  /*a020*/  STL [R1+0x284], R7 ;  /* 0x0002840701007387 */ /* 0x000fe80000100800 */
[----:B------:R1:W-:Y:S02]  /*a030*/  STL [R1+0x6d0], R2 ;  /* 0x0006d00201007387 */ /* 0x0003e40000100800 */
[----:B-1----:R-:W-:-:S02]  /*a040*/  SEL R2, R216, RZ, P0 ;  /* 0x000000ffd8027207 */ /* 0x002fc40000000000 */
[C---:B------:R-:W-:Y:S01]  /*a050*/  LEA R216, P6, R3.reuse, R244, 0x2 ;  /* 0x000000f403d87211 */ /* 0x040fe200078c10ff */
[----:B------:R-:W1:Y:S02]  /*a060*/  S2UR UR4, SR_CgaCtaId ;  /* 0x00000000000479c3 */ /* 0x000e640000008800 */
[----:B------:R2:W-:Y:S01]  /*a070*/  STL [R1+0x1f8], R2 ;  /* 0x0001f80201007387 */ /* 0x0005e20000100800 */
[----:B------:R-:W-:Y:S01]  /*a080*/  LEA.HI.X.SX32 R217, R3, R12, 0x2, P6 ;  /* 0x0000000c03d97211 */ /* 0x000fe200030f16ff */
[C---:B------:R-:W-:Y:S02]  /*a090*/  IMAD R3, R220.reuse, 0x2, R3 ;  /* 0x00000002dc037824 */ /* 0x040fe400078e0203 */
[----:B------:R-:W3:Y:S03]  /*a0a0*/  LDL.LU R247, [R1+0xc8] ;  /* 0x0000c80001f77983 */ /* 0x000ee60000300800 */
[C---:B------:R-:W-:Y:S01]  /*a0b0*/  LEA R218, P6, R3.reuse, R244, 0x2 ;  /* 0x000000f403da7211 */ /* 0x040fe200078c10ff */
[----:B------:R-:W4:Y:S03]  /*a0c0*/  LDL.LU R248, [R1+0xc4] ;  /* 0x0000c40001f87983 */ /* 0x000f260000300800 */
[----:B------:R-:W-:Y:S01]  /*a0d0*/  LEA.HI.X.SX32 R219, R3, R12, 0x2, P6 ;  /* 0x0000000c03db7211 */ /* 0x000fe200030f16ff */
[----:B------:R-:W-:Y:S01]  /*a0e0*/  IMAD R3, R220, 0x2, R3 ;  /* 0x00000002dc037824 */ /* 0x000fe200078e0203 */
[----:B------:R-:W-:Y:S01]  /*a0f0*/  ISETP.NE.U32.AND P5, PT, R252, RZ, PT ;  /* 0x000000fffc00720c */ /* 0x000fe20003fa5070 */
[----:B------:R-:W4:Y:S03]  /*a100*/  LDL.LU R249, [R1+0xcc] ;  /* 0x0000cc0001f97983 */ /* 0x000f260000300800 */
[----:B------:R-:W-:-:S04]  /*a110*/  LEA R220, P6, R3, R244, 0x2 ;  /* 0x000000f403dc7211 */ /* 0x000fc800078c10ff */
[----:B------:R-:W-:Y:S02]  /*a120*/  LEA.HI.X.SX32 R221, R3, R12, 0x2, P6 ;  /* 0x0000000c03dd7211 */ /* 0x000fe400030f16ff */
        /* <DEDUP_REMOVED lines=14> */
[C---:B------:R-:W-:Y:S01]  /*a210*/  LEA R236, P6, R113.reuse, R244, 0x2 ;  /* 0x000000f471ec7211 */ /* 0x040fe200078c10ff */
[----:B-1----:R-:W-:Y:S01]  /*a220*/  ULEA UR7, UR4, UR7, 0x18 ;  /* 0x0000000704077291 */ /* 0x002fe2000f8ec03f */
[----:B------:R-:W4:Y:S02]  /*a230*/  LDL.LU R114, [R1+0xd4] ;  /* 0x0000d40001727983 */ /* 0x000f240000300800 */
[----:B------:R-:W-:Y:S02]  /*a240*/  LEA.HI.X.SX32 R237, R113, R12, 0x2, P6 ;  /* 0x0000000c71ed7211 */ /* 0x000fe400030f16ff */
[----:B------:R-:W-:-:S04]  /*a250*/  LEA R238, P6, R112, R244, 0x2 ;  /* 0x000000f470ee7211 */ /* 0x000fc800078c10ff */
[----:B------:R-:W-:Y:S02]  /*a260*/  LEA.HI.X.SX32 R239, R112, R12, 0x2, P6 ;  /* 0x0000000c70ef7211 */ /* 0x000fe400030f16ff */
[----:B------:R-:W-:Y:S01]  /*a270*/  LEA R240, P6, R111, R244, 0x2 ;  /* 0x000000f46ff07211 */ /* 0x000fe200078c10ff */
[----:B--2---:R-:W-:Y:S01]  /*a280*/  VIADD R2, R13, UR7 ;  /* 0x000000070d027c36 */ /* 0x004fe20008000000 */
[----:B------:R-:W-:Y:S02]  /*a290*/  ULDC.64 UR28, c[0x0][0x208] ;  /* 0x00008200001c7ab9 */ /* 0x000fe40000000a00 */
[----:B------:R-:W-:Y:S02]  /*a2a0*/  LEA.HI.X.SX32 R241, R111, R12, 0x2, P6 ;  /* 0x0000000c6ff17211 */ /* 0x000fe400030f16ff */
[C---:B------:R-:W-:Y:S01]  /*a2b0*/  LEA R242, P6, R110.reuse, R244, 0x2 ;  /* 0x000000f46ef27211 */ /* 0x040fe200078c10ff */
[----:B------:R-:W-:Y:S01]  /*a2c0*/  @!PT LDS RZ, [RZ] ;  /* 0x00000000fffff984 */ /* 0x000fe20000000800 */
[----:B------:R-:W-:Y:S01]  /*a2d0*/  @!PT LDS RZ, [RZ] ;  /* 0x00000000fffff984 */ /* 0x000fe20000000800 */
[----:B------:R-:W-:Y:S01]  /*a2e0*/  @!PT LDS RZ, [RZ] ;  /* 0x00000000fffff984 */ /* 0x000fe20000000800 */
[----:B------:R-:W-:Y:S03]  /*a2f0*/  LDGSTS.E [R2+0x60000], desc[UR28][R222.64], P5 ;  /* 0x60000000de027fae */ /* 0x000fe6000a92185c */
[----:B------:R-:W-:Y:S01]  /*a300*/  LEA.HI.X.SX32 R243, R110, R12, 0x2, P6 ;  /* 0x0000000c6ef37211 */ /* 0x000fe200030f16ff */
[----:B------:R1:W-:Y:S01]  /*a310*/  LDGSTS.E [R2+0x60008], desc[UR28][R224.64], P3 ;  /* 0x60008000e0027fae */ /* 0x0003e2000992185c */
[----:B------:R-:W-:-:S02]  /*a320*/  LEA R244, P6, R7, R244, 0x2 ;  /* 0x000000f407f47211 */ /* 0x000fc400078c10ff */
[----:B------:R-:W-:Y:S02]  /*a330*/  ISETP.NE.U32.AND P3, PT, R250, RZ, PT ;  /* 0x000000fffa00720c */ /* 0x000fe40003f65070 */
[----:B------:R-:W-:Y:S02]  /*a340*/  LEA.HI.X.SX32 R245, R7, R12, 0x2, P6 ;  /* 0x0000000c07f57211 */ /* 0x000fe400030f16ff */
[----:B------:R-:W-:Y:S01]  /*a350*/  ISETP.NE.U32.AND P5, PT, R251, RZ, PT ;  /* 0x000000fffb00720c */ /* 0x000fe20003fa5070 */
[----:B------:R-:W2:Y:S01]  /*a360*/  LDL.LU R7, [R1+0xd0] ;  /* 0x0000d00001077983 */ /* 0x000ea20000300800 */
[----:B------:R-:W-:-:S03]  /*a370*/  LOP3.LUT R6, R6, 0xfeffffff, RZ, 0xc0, !PT ;  /* 0xfeffffff06067812 */ /* 0x000fc600078ec0ff */
[----:B------:R1:W-:Y:S04]  /*a380*/  STL [R1+0x154], R2 ;  /* 0x0001540201007387 */ /* 0x0003e80000100800 */
[----:B------:R-:W-:Y:S02]  /*a390*/  @P3 LOP3.LUT R6, R6, 0x1000000, RZ, 0xfc, !PT ;  /* 0x0100000006063812 */ /* 0x000fe400078efcff */
[----:B-1----:R-:W-:Y:S01]  /*a3a0*/  LOP3.LUT R2, R13, 0x10, RZ, 0x3c, !PT ;  /* 0x000000100d027812 */ /* 0x002fe200078e3cff */
[----:B------:R-:W-:Y:S04]  /*a3b0*/  STL.64 [R1+0x8b8], R222 ;  /* 0x0008b8de01007387 */ /* 0x000fe80000100a00 */
[----:B------:R-:W-:Y:S01]  /*a3c0*/  VIADD R250, R2, UR7 ;  /* 0x0000000702fa7c36 */ /* 0x000fe20008000000 */
[----:B------:R-:W2:Y:S04]  /*a3d0*/  LDL.LU R115, [R1+0xdc] ;  /* 0x0000dc0001737983 */ /* 0x000ea80000300800 */
[----:B------:R1:W-:Y:S04]  /*a3e0*/  STL [R1+0x8b0], R225 ;  /* 0x0008b0e101007387 */ /* 0x0003e80000100800 */
[----:B------:R-:W-:Y:S04]  /*a3f0*/  LDGSTS.E [R250+0x60000], desc[UR28][R226.64], P5 ;  /* 0x60000000e2fa7fae */ /* 0x000fe8000a92185c */
[----:B------:R-:W-:Y:S04]  /*a400*/  STL [R1+0x8a4], R6 ;  /* 0x0008a40601007387 */ /* 0x000fe80000100800 */
[----:B------:R-:W-:Y:S01]  /*a410*/  LDGSTS.E [R250+0x60008], desc[UR28][R228.64], P4 ;  /* 0x60008000e4fa7fae */ /* 0x000fe2000a12185c */
[----:B------:R-:W-:-:S03]  /*a420*/  ISETP.NE.U32.AND P4, PT, R15, RZ, PT ;  /* 0x000000ff0f00720c */ /* 0x000fc60003f85070 */
[----:B------:R-:W-:Y:S04]  /*a430*/  STL.64 [R1+0x8a8], R226 ;  /* 0x0008a8e201007387 */ /* 0x000fe80000100a00 */
[----:B------:R-:W2:Y:S04]  /*a440*/  LDL.LU R15, [R1+0x904] ;  /* 0x00090400010f7983 */ /* 0x000ea80000300800 */
[----:B------:R-:W2:Y:S01]  /*a450*/  LDL.LU R12, [R1+0xd8] ;  /* 0x0000d800010c7983 */ /* 0x000ea20000300800 */
[----:B------:R-:W-:-:S03]  /*a460*/  LOP3.LUT R2, R13, 0x20, RZ, 0x3c, !PT ;  /* 0x000000200d027812 */ /* 0x000fc600078e3cff */
[----:B-1----:R-:W2:Y:S02]  /*a470*/  LDL.LU R225, [R1+0xe4] ;  /* 0x0000e40001e17983 */ /* 0x002ea40000300800 */
[----:B------:R-:W-:Y:S01]  /*a480*/  VIADD R252, R2, UR7 ;  /* 0x0000000702fc7c36 */ /* 0x000fe20008000000 */
[----:B------:R-:W-:-:S05]  /*a490*/  LOP3.LUT R2, R13, 0x30, RZ, 0x3c, !PT ;  /* 0x000000300d027812 */ /* 0x000fca00078e3cff */
[----:B------:R-:W-:-:S05]  /*a4a0*/  VIADD R2, R2, UR7 ;  /* 0x0000000702027c36 */ /* 0x000fca0008000000 */
[----:B------:R1:W-:Y:S04]  /*a4b0*/  STL [R1+0x140], R2 ;  /* 0x0001400201007387 */ /* 0x0003e80000100800 */
[----:B------:R-:W2:Y:S04]  /*a4c0*/  LDL.LU R14, [R1+0xec] ;  /* 0x0000ec00010e7983 */ /* 0x000ea80000300800 */
[----:B------:R-:W2:Y:S01]  /*a4d0*/  LDL.LU R251, [R1+0xe8] ;  /* 0x0000e80001fb7983 */ /* 0x000ea20000300800 */
[----:B---3--:R-:W-:Y:S02]  /*a4e0*/  ISETP.NE.U32.AND P6, PT, R247, RZ, PT ;  /* 0x000000fff700720c */ /* 0x008fe40003fc5070 */
[----:B----4-:R-:W-:-:S11]  /*a4f0*/  ISETP.NE.U32.AND P5, PT, R248, RZ, PT ;  /* 0x000000fff800720c */ /* 0x010fd60003fa5070 */
[----:B------:R-:W-:Y:S04]  /*a500*/  LDGSTS.E [R252+0x60000], desc[UR28][R230.64], P6 ;  /* 0x60000000e6fc7fae */ /* 0x000fe8000b12185c */
[----:B------:R-:W-:Y:S01]  /*a510*/  LDGSTS.E [R252+0x60008], desc[UR28][R232.64], P5 ;  /* 0x60008000e8fc7fae */ /* 0x000fe2000a92185c */
[----:B------:R-:W-:-:S13]  /*a520*/  ISETP.NE.U32.AND P5, PT, R249, RZ, PT ;  /* 0x000000fff900720c */ /* 0x000fda0003fa5070 */
[----:B------:R-:W-:Y:S04]  /*a530*/  LDGSTS.E [R2+0x60000], desc[UR28][R234.64], P5 ;  /* 0x60000000ea027fae */ /* 0x000fe8000a92185c */
[----:B------:R1:W-:Y:S02]  /*a540*/  LDGSTS.E [R2+0x60008], desc[UR28][R236.64], P2 ;  /* 0x60008000ec027fae */ /* 0x0003e4000912185c */
[----:B-1----:R-:W-:-:S05]  /*a550*/  LOP3.LUT R2, R13, 0x40, RZ, 0x3c, !PT ;  /* 0x000000400d027812 */ /* 0x002fca00078e3cff */
[----:B------:R-:W-:Y:S01]  /*a560*/  VIADD R6, R2, UR7 ;  /* 0x0000000702067c36 */ /* 0x000fe20008000000 */
[----:B------:R-:W-:-:S13]  /*a570*/  ISETP.NE.U32.AND P6, PT, R114, RZ, PT ;  /* 0x000000ff7200720c */ /* 0x000fda0003fc5070 */
[----:B------:R-:W-:Y:S01]  /*a580*/  LDGSTS.E [R6+0x60000], desc[UR28][R238.64], P6 ;  /* 0x60000000ee067fae */ /* 0x000fe2000b12185c */
[----:B--2---:R-:W-:Y:S02]  /*a590*/  ISETP.NE.U32.AND P5, PT, R7, RZ, PT ;  /* 0x000000ff0700720c */ /* 0x004fe40003fa5070 */
[----:B------:R-:W-:-:S11]  /*a5a0*/  LOP3.LUT R7, R13, 0x50, RZ, 0x3c, !PT ;  /* 0x000000500d077812 */ /* 0x000fd600078e3cff */
[----:B------:R-:W-:Y:S01]  /*a5b0*/  LDGSTS.E [R6+0x60008], desc[UR28][R240.64], P5 ;  /* 0x60008000f0067fae */ /* 0x000fe2000a92185c */
[----:B------:R-:W-:Y:S01]  /*a5c0*/  ISETP.NE.U32.AND P6, PT, R115, RZ, PT ;  /* 0x000000ff7300720c */ /* 0x000fe20003fc5070 */
[----:B------:R-:W-:Y:S02]  /*a5d0*/  VIADD R7, R7, UR7 ;  /* 0x0000000707077c36 */ /* 0x000fe40008000000 */
[----:B------:R-:W-:Y:S04]  /*a5e0*/  STL [R1+0x144], R6 ;  /* 0x0001440601007387 */ /* 0x000fe80000100800 */
[----:B------:R-:W2:Y:S04]  /*a5f0*/  LDL.64 R212, [R1+0xb8] ;  /* 0x0000b80001d47983 */ /* 0x000ea80000100a00 */
[----:B------:R-:W3:Y:S04]  /*a600*/  LDL.64 R110, [R1+0xa8] ;  /* 0x0000a800016e7983 */ /* 0x000ee80000100a00 */
[----:B------:R-:W-:Y:S04]  /*a610*/  LDGSTS.E [R7+0x60000], desc[UR28][R242.64], P6 ;  /* 0x60000000f2077fae */ /* 0x000fe8000b12185c */
[----:B------:R-:W4:Y:S04]  /*a620*/  LDL.64 R214, [R1+0x98] ;  /* 0x0000980001d67983 */ /* 0x000f280000100a00 */
[----:B------:R-:W4:Y:S04]  /*a630*/  LDL.64 R112, [R1+0x88] ;  /* 0x0000880001707983 */ /* 0x000f280000100a00 */
[----:B------:R-:W4:Y:S01]  /*a640*/  LDL.64 R246, [R1+0x78] ;  /* 0x0000780001f67983 */ /* 0x000f220000100a00 */
[----:B------:R-:W-:-:S03]  /*a650*/  ISETP.NE.U32.AND P5, PT, R12, RZ, PT ;  /* 0x000000ff0c00720c */ /* 0x000fc60003fa5070 */
[----:B------:R-:W4:Y:S04]  /*a660*/  LDL.64 R248, [R1+0x68] ;  /* 0x0000680001f87983 */ /* 0x000f280000100a00 */
[----:B------:R-:W4:Y:S04]  /*a670*/  LDL.64 R114, [R1+0x58] ;  /* 0x0000580001727983 */ /* 0x000f280000100a00 */
[----:B------:R-:W4:Y:S04]  /*a680*/  LDL.64 R226, [R1+0x38] ;  /* 0x0000380001e27983 */ /* 0x000f280000100a00 */
[----:B------:R-:W4:Y:S04]  /*a690*/  LDL.64 R222, [R1+0x28] ;  /* 0x0000280001de7983 */ /* 0x000f280000100a00 */
[----:B------:R-:W4:Y:S04]  /*a6a0*/  LDL.64 R2, [R1+0x18] ;  /* 0x0000180001027983 */ /* 0x000f280000100a00 */
[----:B------:R-:W-:Y:S01]  /*a6b0*/  LDGSTS.E [R7+0x60008], desc[UR28][R244.64], P5 ;  /* 0x60008000f4077fae */ /* 0x000fe2000a92185c */
[----:B------:R-:W-:-:S03]  /*a6c0*/  ISETP.NE.U32.AND P5, PT, R15, RZ, PT ;  /* 0x000000ff0f00720c */ /* 0x000fc60003fa5070 */
[----:B------:R-:W-:Y:S04]  /*a6d0*/  STL [R1+0x148], R7 ;  /* 0x0001480701007387 */ /* 0x000fe80000100800 */
[----:B------:R-:W2:Y:S01]  /*a6e0*/  LDL.LU R15, [R1+0x900] ;  /* 0x00090000010f7983 */ /* 0x000ea20000300800 */
[----:B------:R-:W-:Y:S02]  /*a6f0*/  ISETP.NE.U32.AND P6, PT, R225, RZ, PT ;  /* 0x000000ffe100720c */ /* 0x000fe40003fc5070 */
[----:B------:R-:W-:-:S05]  /*a700*/  LOP3.LUT R12, R13, 0x60, RZ, 0x3c, !PT ;  /* 0x000000600d0c7812 */ /* 0x000fca00078e3cff */
[----:B------:R-:W-:Y:S01]  /*a710*/  VIADD R12, R12, UR7 ;  /* 0x000000070c0c7c36 */ /* 0x000fe20008000000 */
[----:B------:R-:W-:-:S05]  /*a720*/  LOP3.LUT R225, R13, 0x70, RZ, 0x3c, !PT ;  /* 0x000000700de17812 */ /* 0x000fca00078e3cff */
[----:B------:R-:W-:Y:S01]  /*a730*/  LDGSTS.E [R12+0x60000], desc[UR28][R4.64], P6 ;  /* 0x60000000040c7fae */ /* 0x000fe2000b12185c */
[----:B------:R-:W-:-:S03]  /*a740*/  ISETP.NE.U32.AND P6, PT, R14, RZ, PT ;  /* 0x000000ff0e00720c */ /* 0x000fc60003fc5070 */
[----:B------:R-:W-:Y:S01]  /*a750*/  LDGSTS.E [R12+0x60008], desc[UR28][R216.64], P5 ;  /* 0x60008000d80c7fae */ /* 0x000fe2000a92185c */
[----:B------:R-:W-:Y:S01]  /*a760*/  ISETP.NE.U32.AND P5, PT, R251, RZ, PT ;  /* 0x000000fffb00720c */ /* 0x000fe20003fa5070 */
[----:B------:R-:W-:Y:S02]  /*a770*/  VIADD R225, R225, UR7 ;  /* 0x00000007e1e17c36 */ /* 0x000fe40008000000 */
[----:B------:R-:W-:Y:S04]  /*a780*/  STL [R1+0x14c], R12 ;  /* 0x00014c0c01007387 */ /* 0x000fe80000100800 */
[----:B------:R1:W-:Y:S04]  /*a790*/  STL [R1+0x6d4], R13 ;  /* 0x0006d40d01007387 */ /* 0x0003e80000100800 */
[----:B------:R-:W-:Y:S04]  /*a7a0*/  LDGSTS.E [R225+0x60000], desc[UR28][R218.64], P6 ;  /* 0x60000000dae17fae */ /* 0x000fe8000b12185c */
[----:B------:R-:W-:Y:S04]  /*a7b0*/  LDGSTS.E [R225+0x60008], desc[UR28][R220.64], P5 ;  /* 0x60008000dce17fae */ /* 0x000fe8000a92185c */
[----:B-1----:R-:W4:Y:S04]  /*a7c0*/  LDL.64 R12, [R1+0x48] ;  /* 0x00004800010c7983 */ /* 0x002f280000100a00 */
[----:B------:R-:W0:Y:S04]  /*a7d0*/  LDGDEPBAR ;  /* 0x00000000000079af */ /* 0x000e280000000000 */
[----:B------:R-:W-:Y:S01]  /*a7e0*/  STL [R1+0x150], R225 ;  /* 0x000150e101007387 */ /* 0x000fe20000100800 */
[----:B--2---:R-:W-:-:S05]  /*a7f0*/  VIADD R251, R15, UR7 ;  /* 0x000000070ffb7c36 */ /* 0x004fca0008000000 */
[----:B------:R-:W-:Y:S04]  /*a800*/  LDGSTS.E [R251], desc[UR28][R212.64], P1 ;  /* 0x00000000d4fb7fae */ /* 0x000fe8000892185c */
[----:B---3--:R-:W-:Y:S04]  /*a810*/  LDGSTS.E [R251+0x400], desc[UR28][R110.64], P1 ;  /* 0x004000006efb7fae */ /* 0x008fe8000892185c */
[----:B----4-:R-:W-:Y:S04]  /*a820*/  LDGSTS.E [R251+0x800], desc[UR28][R214.64], P1 ;  /* 0x00800000d6fb7fae */ /* 0x010fe8000892185c */
[----:B------:R-:W2:Y:S04]  /*a830*/  LDL.LU.64 R212, [R1+0x8f8] ;  /* 0x0008f80001d47983 */ /* 0x000ea80000300a00 */
[----:B------:R-:W3:Y:S04]  /*a840*/  LDL.LU.64 R110, [R1+0x8f0] ;  /* 0x0008f000016e7983 */ /* 0x000ee80000300a00 */
[----:B------:R-:W4:Y:S04]  /*a850*/  LDL.LU.64 R214, [R1+0x8e8] ;  /* 0x0008e80001d67983 */ /* 0x000f280000300a00 */
[----:B------:R-:W-:Y:S04]  /*a860*/  LDGSTS.E [R251+0xc00], desc[UR28][R112.64], P1 ;  /* 0x00c0000070fb7fae */ /* 0x000fe8000892185c */
[----:B------:R-:W-:Y:S04]  /*a870*/  LDGSTS.E [R251+0x1000], desc[UR28][R246.64], P1 ;  /* 0x01000000f6fb7fae */ /* 0x000fe8000892185c */
[----:B------:R-:W-:Y:S04]  /*a880*/  LDGSTS.E [R251+0x1400], desc[UR28][R248.64], P1 ;  /* 0x01400000f8fb7fae */ /* 0x000fe8000892185c */
[----:B------:R-:W2:Y:S04]  /*a890*/  LDL.LU.64 R112, [R1+0x8e0] ;  /* 0x0008e00001707983 */ /* 0x000ea80000300a00 */
[----:B------:R-:W4:Y:S04]  /*a8a0*/  LDL.LU.64 R246, [R1+0x8d8] ;  /* 0x0008d80001f67983 */ /* 0x000f280000300a00 */
[----:B------:R-:W3:Y:S04]  /*a8b0*/  LDL.LU.64 R248, [R1+0x8d0] ;  /* 0x0008d00001f87983 */ /* 0x000ee80000300a00 */
[----:B------:R-:W-:Y:S04]  /*a8c0*/  LDGSTS.E [R251+0x1800], desc[UR28][R114.64], P1 ;  /* 0x0180000072fb7fae */ /* 0x000fe8000892185c */
[----:B------:R-:W-:Y:S04]  /*a8d0*/  LDGSTS.E [R251+0x1c00], desc[UR28][R12.64], P1 ;  /* 0x01c000000cfb7fae */ /* 0x000fe8000892185c */
[----:B------:R-:W-:Y:S04]  /*a8e0*/  LDGSTS.E [R251+0x2000], desc[UR28][R226.64], P1 ;  /* 0x02000000e2fb7fae */ /* 0x000fe8000892185c */
[----:B------:R-:W2:Y:S04]  /*a8f0*/  LDL.LU.64 R114, [R1+0x8c8] ;  /* 0x0008c80001727983 */ /* 0x000ea80000300a00 */
[----:B------:R-:W-:Y:S04]  /*a900*/  LDGSTS.E [R251+0x2400], desc[UR28][R222.64], P1 ;  /* 0x02400000defb7fae */ /* 0x000fe8000892185c */
[----:B------:R1:W-:Y:S04]  /*a910*/  LDGSTS.E [R251+0x2800], desc[UR28][R2.64], P1 ;  /* 0x0280000002fb7fae */ /* 0x0003e8000892185c */
[----:B--2---:R-:W-:Y:S04]  /*a920*/  LDGSTS.E [R251+0x2c00], desc[UR28][R114.64], P1 ;  /* 0x02c0000072fb7fae */ /* 0x004fe8000892185c */
[----:B---3--:R-:W-:Y:S04]  /*a930*/  LDGSTS.E [R251+0x3000], desc[UR28][R248.64], P1 ;  /* 0x03000000f8fb7fae */ /* 0x008fe8000892185c */
[----:B------:R-:W-:Y:S04]  /*a940*/  LDGSTS.E [R251+0x3400], desc[UR28][R112.64], P1 ;  /* 0x0340000070fb7fae */ /* 0x000fe8000892185c */
[----:B------:R-:W2:Y:S04]  /*a950*/  LDL.LU.64 R114, [R1+0x8c0] ;  /* 0x0008c00001727983 */ /* 0x000ea80000300a00 */
[----:B------:R3:W-:Y:S04]  /*a960*/  STL.64 [R1+0x858], R248 ;  /* 0x000858f801007387 */ /* 0x0007e80000100a00 */
[----:B------:R-:W-:Y:S04]  /*a970*/  LDGSTS.E [R251+0x3800], desc[UR28][R110.64], P1 ;  /* 0x038000006efb7fae */ /* 0x000fe8000892185c */
[----:B------:R-:W-:Y:S04]  /*a980*/  LDGSTS.E [R251+0x3c00], desc[UR28][R108.64], P1 ;  /* 0x03c000006cfb7fae */ /* 0x000fe8000892185c */
[----:B---3--:R-:W3:Y:S04]  /*a990*/  LDL.LU.64 R248, [R1+0x30] ;  /* 0x0000300001f87983 */ /* 0x008ee80000300a00 */
[----:B------:R1:W-:Y:S04]  /*a9a0*/  STL.64 [R1+0x850], R112 ;  /* 0x0008507001007387 */ /* 0x0003e80000100a00 */
[----:B------:R-:W-:Y:S04]  /*a9b0*/  LDGSTS.E [R251+0x4000], desc[UR28][R106.64], P1 ;  /* 0x040000006afb7fae */ /* 0x000fe8000892185c */
[----:B------:R-:W-:Y:S04]  /*a9c0*/  LDGSTS.E [R251+0x4400], desc[UR28][R104.64], P1 ;  /* 0x0440000068fb7fae */ /* 0x000fe8000892185c */
[----:B-1----:R-:W4:Y:S04]  /*a9d0*/  LDL.LU.64 R112, [R1+0x20] ;  /* 0x0000200001707983 */ /* 0x002f280000300a00 */
[----:B------:R1:W-:Y:S04]  /*a9e0*/  STL.64 [R1+0x860], R110 ;  /* 0x0008606e01007387 */ /* 0x0003e80000100a00 */
[----:B------:R-:W-:Y:S04]  /*a9f0*/  LDGSTS.E [R251+0x4800], desc[UR28][R102.64], P1 ;  /* 0x0480000066fb7fae */ /* 0x000fe8000892185c */
[----:B------:R-:W-:Y:S04]  /*aa00*/  LDGSTS.E [R251+0x4c00], desc[UR28][R100.64], P1 ;  /* 0x04c0000064fb7fae */ /* 0x000fe8000892185c */
[----:B-1----:R-:W2:Y:S04]  /*aa10*/  LDL.LU.64 R110, [R1+0x40] ;  /* 0x00004000016e7983 */ /* 0x002ea80000300a00 */
[----:B------:R1:W-:Y:S04]  /*aa20*/  STL.64 [R1+0x848], R108 ;  /* 0x0008486c01007387 */ /* 0x0003e80000100a00 */
[----:B------:R-:W-:Y:S04]  /*aa30*/  LDGSTS.E [R251+0x5000], desc[UR28][R98.64], P1 ;  /* 0x0500000062fb7fae */ /* 0x000fe8000892185c */
[----:B------:R-:W-:Y:S04]  /*aa40*/  LDGSTS.E [R251+0x5400], desc[UR28][R96.64], P1 ;  /* 0x0540000060fb7fae */ /* 0x000fe8000892185c */
[----:B-1----:R-:W4:Y:S04]  /*aa50*/  LDL.LU.64 R108, [R1+0x10] ;  /* 0x00001000016c7983 */ /* 0x002f280000300a00 */
[----:B------:R1:W-:Y:S04]  /*aa60*/  STL.64 [R1+0x840], R106 ;  /* 0x0008406a01007387 */ /* 0x0003e80000100a00 */
[----:B------:R-:W-:Y:S04]  /*aa70*/  LDGSTS.E [R251+0x5800], desc[UR28][R94.64], P1 ;  /* 0x058000005efb7fae */ /* 0x000fe8000892185c */
[----:B------:R-:W-:Y:S04]  /*aa80*/  LDGSTS.E [R251+0x5c00], desc[UR28][R92.64], P1 ;  /* 0x05c000005cfb7fae */ /* 0x000fe8000892185c */
[----:B-1----:R-:W4:Y:S04]  /*aa90*/  LDL.LU.64 R106, [R1] ;  /* 0x00000000016a7983 */ /* 0x002f280000300a00 */
[----:B------:R1:W-:Y:S04]  /*aaa0*/  STL.64 [R1+0x868], R104 ;  /* 0x0008686801007387 */ /* 0x0003e80000100a00 */
[----:B------:R4:W-:Y:S04]  /*aab0*/  LDGSTS.E [R251+0x6000], desc[UR28][R90.64], P1 ;  /* 0x060000005afb7fae */ /* 0x0009e8000892185c */
[----:B------:R-:W-:Y:S04]  /*aac0*/  LDGSTS.E [R251+0x6400], desc[UR28][R88.64], P1 ;  /* 0x0640000058fb7fae */ /* 0x000fe8000892185c */
[----:B-1----:R-:W3:Y:S04]  /*aad0*/  LDL.LU.64 R104, [R1+0x50] ;  /* 0x0000500001687983 */ /* 0x002ee80000300a00 */
        /* <DEDUP_REMOVED lines=24> */
[----:B------:R-:W-:Y:S04]  /*ac60*/  LDGSTS.E [R251+0x9800], desc[UR28][R62.64], P1 ;  /* 0x098000003efb7fae */ /* 0x000fe8000892185c */
        /* <DEDUP_REMOVED lines=11> */
[----:B------:R-:W-:Y:S01]  /*ad20*/  LDGSTS.E [R251+0xc800], desc[UR28][R38.64], P1 ;  /* 0x0c80000026fb7fae */ /* 0x000fe2000892185c */
[----:B------:R-:W-:-:S03]  /*ad30*/  LOP3.LUT R2, R15, 0x40, RZ, 0x3c, !PT ;  /* 0x000000400f027812 */ /* 0x000fc600078e3cff */
[----:B------:R-:W-:Y:S04]  /*ad40*/  LDGSTS.E [R251+0xcc00], desc[UR28][R36.64], P1 ;  /* 0x0cc0000024fb7fae */ /* 0x000fe8000892185c */
[----:B------:R-:W-:Y:S04]  /*ad50*/  LDGSTS.E [R251+0xd000], desc[UR28][R34.64], P1 ;  /* 0x0d00000022fb7fae */ /* 0x000fe8000892185c */
[----:B------:R-:W-:Y:S04]  /*ad60*/  LDGSTS.E [R251+0xd400], desc[UR28][R32.64], P1 ;  /* 0x0d40000020fb7fae */ /* 0x000fe8000892185c */
[----:B------:R-:W-:Y:S04]  /*ad70*/  LDGSTS.E [R251+0xd800], desc[UR28][R30.64], P1 ;  /* 0x0d8000001efb7fae */ /* 0x000fe8000892185c */
[----:B------:R-:W-:Y:S01]  /*ad80*/  LDGSTS.E [R251+0xdc00], desc[UR28][R28.64], P1 ;  /* 0x0dc000001cfb7fae */ /* 0x000fe2000892185c */
[----:B------:R-:W-:-:S03]  /*ad90*/  VIADD R3, R2, UR7 ;  /* 0x0000000702037c36 */ /* 0x000fc60008000000 */
        /* <DEDUP_REMOVED lines=8> */
[----:B------:R-:W1:Y:S01]  /*ae20*/  S2R R2, SR_TID.X ;  /* 0x0000000000027919 */ /* 0x000e620000002100 */
[----:B------:R-:W1:Y:S02]  /*ae30*/  S2R R223, SR_TID.X ;  /* 0x0000000000df7919 */ /* 0x000e640000002100 */
[----:B-1----:R-:W-:-:S04]  /*ae40*/  SHF.R.U32.HI R2, RZ, 0x6, R2 ;  /* 0x00000006ff027819 */ /* 0x002fc80000011602 */
[----:B------:R-:W-:Y:S02]  /*ae50*/  SGXT.U32 R2, R2, 0x1 ;  /* 0x000000010202781a */ /* 0x000fe40000000000 */
[----:B------:R-:W-:Y:S02]  /*ae60*/  SHF.R.U32.HI R223, RZ, 0x6, R223 ;  /* 0x00000006ffdf7819 */ /* 0x000fe400000116df */
[----:B------:R-:W-:Y:S02]  /*ae70*/  LOP3.LUT R2, R2, 0x2, RZ, 0xfc, !PT ;  /* 0x0000000202027812 */ /* 0x000fe400078efcff */
[----:B------:R-:W-:-:S04]  /*ae80*/  SGXT.U32 R223, R223, 0x1 ;  /* 0x00000001dfdf781a */ /* 0x000fc80000000000 */
[----:B------:R-:W-:Y:S01]  /*ae90*/  LOP3.LUT R223, R223, 0x4, RZ, 0xfc, !PT ;  /* 0x00000004dfdf7812 */ /* 0x000fe200078efcff */
[----:B------:R-:W1:Y:S01]  /*aea0*/  S2R R14, SR_TID.X ;  /* 0x00000000000e7919 */ /* 0x000e620000002100 */
[----:B------:R-:W-:Y:S04]  /*aeb0*/  STL [R1+0x8a0], R91 ;  /* 0x0008a05b01007387 */ /* 0x000fe80000100800 */
[----:B---3--:R-:W-:Y:S04]  /*aec0*/  LDGSTS.E [R3+0x200], desc[UR28][R92.64], P1 ;  /* 0x002000005c037fae */ /* 0x008fe8000892185c */
[----:B----4-:R-:W-:Y:S04]  /*aed0*/  LDGSTS.E [R3+0x600], desc[UR28][R94.64], P1 ;  /* 0x006000005e037fae */ /* 0x010fe8000892185c */
[----:B--2---:R-:W-:Y:S04]  /*aee0*/  LDGSTS.E [R3+0xa00], desc[UR28][R96.64], P1 ;  /* 0x00a0000060037fae */ /* 0x004fe8000892185c */
        /* <DEDUP_REMOVED lines=61> */
[----:B------:R-:W-:-:S02]  /*b2c0*/  ISETP.GE.AND P1, PT, R2, UR5, PT ;  /* 0x0000000502007c0c */ /* 0x000fc4000bf26270 */
[----:B-1----:R-:W-:Y:S01]  /*b2d0*/  SHF.R.U32.HI R14, RZ, 0x6, R14 ;  /* 0x00000006ff0e7819 */ /* 0x002fe2000001160e */
[----:B------:R-:W0:Y:S01]  /*b2e0*/  LDGDEPBAR ;  /* 0x00000000000079af */ /* 0x000e220000000000 */
[----:B------:R-:W-:Y:S01]  /*b2f0*/  SEL R12, RZ, 0x4, P1 ;  /* 0x00000004ff0c7807 */ /* 0x000fe20000800000 */
[----:B------:R-:W-:Y:S01]  /*b300*/  BAR.SYNC.DEFER_BLOCKING 0x0 ;  /* 0x0000000000007b1d */ /* 0x000fe20000010000 */
[----:B------:R-:W-:-:S05]  /*b310*/  ISETP.GE.AND P1, PT, R223, UR5, PT ;  /* 0x00000005df007c0c */ /* 0x000fca000bf26270 */
[----:B------:R-:W1:Y:S01]  /*b320*/  S2R R223, SR_TID.X ;  /* 0x0000000000df7919 */ /* 0x000e620000002100 */
[----:B------:R-:W2:Y:S01]  /*b330*/  S2R R2, SR_TID.X ;  /* 0x0000000000027919 */ /* 0x000ea20000002100 */
[----:B------:R-:W-:Y:S02]  /*b340*/  SEL R13, RZ, 0x4, P1 ;  /* 0x00000004ff0d7807 */ /* 0x000fe40000800000 */
[----:B------:R-:W-:Y:S02]  /*b350*/  SGXT.U32 R14, R14, 0x1 ;  /* 0x000000010e0e781a */ /* 0x000fe40000000000 */
[----:B-1----:R-:W-:-:S04]  /*b360*/  SHF.R.U32.HI R223, RZ, 0x6, R223 ;  /* 0x00000006ffdf7819 */ /* 0x002fc800000116df */
[----:B------:R-:W-:Y:S02]  /*b370*/  SGXT.U32 R223, R223, 0x1 ;  /* 0x00000001dfdf781a */ /* 0x000fe40000000000 */
[----:B--2---:R-:W-:Y:S02]  /*b380*/  SHF.R.U32.HI R2, RZ, 0x6, R2 ;  /* 0x00000006ff027819 */ /* 0x004fe40000011602 */
[----:B------:R-:W-:Y:S02]  /*b390*/  LOP3.LUT R223, R223, 0xa, RZ, 0xfc, !PT ;  /* 0x0000000adfdf7812 */ /* 0x000fe400078efcff */
[----:B------:R-:W-:Y:S02]  /*b3a0*/  SGXT.U32 R2, R2, 0x1 ;  /* 0x000000010202781a */ /* 0x000fe40000000000 */
[----:B------:R-:W-:Y:S02]  /*b3b0*/  ISETP.GE.AND P6, PT, R223, UR5, PT ;  /* 0x00000005df007c0c */ /* 0x000fe4000bfc6270 */
[----:B------:R-:W-:Y:S01]  /*b3c0*/  LOP3.LUT R2, R2, 0x6, RZ, 0xfc, !PT ;  /* 0x0000000602027812 */ /* 0x000fe200078efcff */
[----:B------:R-:W1:Y:S03]  /*b3d0*/  LDC.64 R222, c[0x0][0x238] ;  /* 0x00008e00ffde7b82 */ /* 0x000e660000000a00 */
[----:B------:R-:W-:-:S04]  /*b3e0*/  ISETP.GE.AND P1, PT, R2, UR5, PT ;  /* 0x0000000502007c0c */ /* 0x000fc8000bf26270 */
[----:B------:R-:W-:Y:S02]  /*b3f0*/  SEL R2, RZ, 0x4, P1 ;  /* 0x00000004ff027807 */ /* 0x000fe40000800000 */
[----:B------:R-:W-:Y:S02]  /*b400*/  ISETP.GE.AND P1, PT, R0, UR5, PT ;  /* 0x0000000500007c0c */ /* 0x000fe4000bf26270 */
[----:B------:R-:W-:Y:S02]  /*b410*/  SEL R12, R12, RZ, P0 ;  /* 0x000000ff0c0c7207 */ /* 0x000fe40000000000 */
[----:B------:R-:W-:Y:S01]  /*b420*/  SEL R0, RZ, 0x4, P1 ;  /* 0x00000004ff007807 */ /* 0x000fe20000800000 */
[----:B------:R2:W-:Y:S01]  /*b430*/  STL.64 [R1+0x6c0], R14 ;  /* 0x0006c00e01007387 */ /* 0x0005e20000100a00 */
[----:B------:R-:W-:Y:S02]  /*b440*/  SEL R2, R2, RZ, P0 ;  /* 0x000000ff02027207 */ /* 0x000fe40000000000 */
[----:B------:R-:W-:Y:S01]  /*b450*/  ISETP.NE.U32.AND P2, PT, R12, RZ, PT ;  /* 0x000000ff0c00720c */ /* 0x000fe20003f45070 */
[----:B------:R-:W3:Y:S01]  /*b460*/  LDL.LU R225, [R1+0xf4] ;  /* 0x0000f40001e17983 */ /* 0x000ee20000300800 */
[----:B------:R-:W-:-:S02]  /*b470*/  SEL R0, R0, RZ, P0 ;  /* 0x000000ff00007207 */ /* 0x000fc40000000000 */
[----:B------:R-:W-:Y:S01]  /*b480*/  SEL R12, R13, RZ, P0 ;  /* 0x000000ff0d0c7207 */ /* 0x000fe20000000000 */
[----:B--2---:R-:W2:Y:S04]  /*b490*/  LDL.LU R14, [R1+0xf8] ;  /* 0x0000f800010e7983 */ /* 0x004ea80000300800 */
[----:B------:R-:W4:Y:S04]  /*b4a0*/  LDL.LU R15, [R1+0x100] ;  /* 0x00010000010f7983 */ /* 0x000f280000300800 */
[----:B------:R-:W4:Y:S04]  /*b4b0*/  LDL.LU R13, [R1+0x140] ;  /* 0x00014000010d7983 */ /* 0x000f280000300800 */
[----:B------:R1:W-:Y:S02]  /*b4c0*/  STL [R1+0x6d8], R2 ;  /* 0x0006d80201007387 */ /* 0x0003e40000100800 */
[----:B-1----:R-:W-:-:S02]  /*b4d0*/  IMAD.MOV.U32 R226, RZ, RZ, R222 ;  /* 0x000000ffffe27224 */ /* 0x002fc400078e00de */
[----:B------:R-:W-:Y:S01]  /*b4e0*/  IMAD.MOV.U32 R91, RZ, RZ, R223 ;  /* 0x000000ffff5b7224 */ /* 0x000fe200078e00df */
[----:B------:R-:W2:Y:S04]  /*b4f0*/  LDL.LU R2, [R1+0x154] ;  /* 0x0001540001027983 */ /* 0x000ea80000300800 */
[----:B------:R1:W-:Y:S04]  /*b500*/  STL [R1+0x770], R0 ;  /* 0x0007700001007387 */ /* 0x0003e80000100800 */
[----:B-1----:R-:W4:Y:S04]  /*b510*/  LDL.LU R0, [R1+0xfc] ;  /* 0x0000fc0001007983 */ /* 0x002f280000300800 */
[----:B------:R1:W-:Y:S04]  /*b520*/  STL [R1+0x200], R222 ;  /* 0x000200de01007387 */ /* 0x0003e80000100800 */
[----:B-1----:R-:W2:Y:S01]  /*b530*/  LDL.LU.64 R222, [R1+0x8b8] ;  /* 0x0008b80001de7983 */ /* 0x002ea20000300a00 */
[----:B------:R-:W-:-:S02]  /*b540*/  ISETP.NE.U32.AND P1, PT, R12, RZ, PT ;  /* 0x000000ff0c00720c */ /* 0x000fc40003f25070 */
[----:B------:R-:W-:-:S04]  /*b550*/  SEL R12, RZ, 0x4, P6 ;  /* 0x00000004ff0c7807 */ /* 0x000fc80003000000 */
[----:B------:R-:W-:-:S04]  /*b560*/  SEL R12, R12, RZ, P0 ;  /* 0x000000ff0c0c7207 */ /* 0x000fc80000000000 */
[----:B------:R-:W-:Y:S01]  /*b570*/  ISETP.NE.U32.AND P6, PT, R12, RZ, PT ;  /* 0x000000ff0c00720c */ /* 0x000fe20003fc5070 */
[----:B------:R-:W-:Y:S01]  /*b580*/  IMAD.SHL.U32 R12, R226, 0x20, RZ ;  /* 0x00000020e20c7824 */ /* 0x000fe200078e00ff */
[----:B---3--:R-:W-:-:S03]  /*b590*/  ISETP.NE.U32.AND P5, PT, R225, RZ, PT ;  /* 0x000000ffe100720c */ /* 0x008fc60003fa5070 */
[----:B--2---:R-:W-:Y:S02]  /*b5a0*/  IMAD.WIDE R226, R12, 0x4, R222 ;  /* 0x000000040ce27825 */ /* 0x004fe400078e02de */
[----:B------:R-:W2:Y:S04]  /*b5b0*/  LDL.LU R222, [R1+0xf0] ;  /* 0x0000f00001de7983 */ /* 0x000ea80000300800 */
[----:B------:R-:W3:Y:S04]  /*b5c0*/  LDL.LU R223, [R1+0x158] ;  /* 0x0001580001df7983 */ /* 0x000ee80000300800 */
[----:B------:R-:W4:Y:S04]  /*b5d0*/  LDL.LU R225, [R1+0x8b0] ;  /* 0x0008b00001e17983 */ /* 0x000f280000300800 */
[----:B------:R4:W-:Y:S04]  /*b5e0*/  STL.64 [R1+0x138], R226 ;  /* 0x000138e201007387 */ /* 0x0009e80000100a00 */
[----:B------:R-:W-:Y:S01]  /*b5f0*/  @!PT LDS RZ, [RZ] ;  /* 0x00000000fffff984 */ /* 0x000fe20000000800 */
[----:B------:R-:W-:Y:S01]  /*b600*/  @!PT LDS RZ, [RZ] ;  /* 0x00000000fffff984 */ /* 0x000fe20000000800 */
[----:B------:R-:W-:Y:S01]  /*b610*/  @!PT LDS RZ, [RZ] ;  /* 0x00000000fffff984 */ /* 0x000fe20000000800 */
[----:B------:R4:W-:Y:S01]  /*b620*/  LDGSTS.E [R2+0x62000], desc[UR28][R226.64], P5 ;  /* 0x62000000e2027fae */ /* 0x0009e2000a92185c */
[----:B--2---:R-:W-:Y:S01]  /*b630*/  ISETP.NE.U32.AND P3, PT, R222, RZ, PT ;  /* 0x000000ffde00720c */ /* 0x004fe20003f65070 */
[----:B----4-:R-:W-:-:S02]  /*b640*/  IMAD.WIDE R226, R12, 0x4, R224 ;  /* 0x000000040ce27825 */ /* 0x010fc400078e02e0 */
[----:B------:R-:W2:Y:S04]  /*b650*/  LDL.LU R224, [R1+0x160] ;  /* 0x0001600001e07983 */ /* 0x000ea80000300800 */
[----:B------:R-:W4:Y:S04]  /*b660*/  LDL.LU R225, [R1+0x164] ;  /* 0x0001640001e17983 */ /* 0x000f280000300800 */
[----:B------:R1:W-:Y:S04]  /*b670*/  STL.64 [R1+0x130], R226 ;  /* 0x000130e201007387 */ /* 0x0003e80000100a00 */
[----:B------:R3:W-:Y:S04]  /*b680*/  LDGSTS.E [R2+0x62008], desc[UR28][R226.64], P3 ;  /* 0x62008000e2027fae */ /* 0x0007e8000992185c */
[----:B-1----:R-:W3:Y:S01]  /*b690*/  LDL.LU.64 R226, [R1+0x8a8] ;  /* 0x0008a80001e27983 */ /* 0x002ee20000300a00 */
[----:B------:R-:W-:-:S03]  /*b6a0*/  ISETP.NE.U32.AND P5, PT, R14, RZ, PT ;  /* 0x000000ff0e00720c */ /* 0x000fc60003fa5070 */
[----:B------:R-:W4:Y:S04]  /*b6b0*/  LDL.LU R222, [R1+0x168] ;  /* 0x0001680001de7983 */ /* 0x000f280000300800 */
[----:B------:R-:W4:Y:S04]  /*b6c0*/  LDL.LU R14, [R1+0x170] ;  /* 0x00017000010e7983 */ /* 0x000f280000300800 */
[----:B------:R3:W-:Y:S01]  /*b6d0*/  STL.64 [R1+0x828], R2 ;  /* 0x0008280201007387 */ /* 0x0007e20000100a00 */
[----:B------:R-:W-:Y:S01]  /*b6e0*/  ISETP.NE.U32.AND P3, PT, R0, RZ, PT ;  /* 0x000000ff0000720c */ /* 0x000fe20003f65070 */
[----:B---3--:R-:W-:-:S02]  /*b6f0*/  IMAD.WIDE R2, R12, 0x4, R226 ;  /* 0x000000040c027825 */ /* 0x008fc400078e02e2 */
[----:B------:R-:W3:Y:S04]  /*b700*/  LDL.LU R226, [R1+0x108] ;  /* 0x0001080001e27983 */ /* 0x000ee80000300800 */
[----:B------:R-:W2:Y:S04]  /*b710*/  LDL.LU R227, [R1+0x15c] ;  /* 0x00015c0001e37983 */ /* 0x000ea80000300800 */
[----:B------:R1:W-:Y:S04]  /*b720*/  STL.64 [R1+0x128], R2 ;  /* 0x0001280201007387 */ /* 0x0003e80000100a00 */
[----:B------:R1:W-:Y:S04]  /*b730*/  LDGSTS.E [R250+0x62000], desc[UR28][R2.64], P5 ;  /* 0x6200000002fa7fae */ /* 0x0003e8000a92185c */
[----:B------:R-:W4:Y:S01]  /*b740*/  LDL.LU R0, [R1+0x14c] ;  /* 0x00014c0001007983 */ /* 0x000f220000300800 */
[----:B-1----:R-:W-:-:S03]  /*b750*/  IMAD.WIDE R2, R12, 0x4, R228 ;  /* 0x000000040c027825 */ /* 0x002fc600078e02e4 */
[----:B------:R-:W2:Y:S01]  /*b760*/  LDL.LU R229, [R1+0x104] ;  /* 0x0001040001e57983 */ /* 0x000ea20000300800 */
[----:B------:R-:W-:-:S03]  /*b770*/  ISETP.NE.U32.AND P5, PT, R15, RZ, PT ;  /* 0x000000ff0f00720c */ /* 0x000fc60003fa5070 */
[----:B------:R-:W4:Y:S04]  /*b780*/  LDL.LU R15, [R1+0x16c] ;  /* 0x00016c00010f7983 */ /* 0x000f280000300800 */
[----:B------:R1:W-:Y:S04]  /*b790*/  STL.64 [R1+0x120], R2 ;  /* 0x0001200201007387 */ /* 0x0003e80000100a00 */
[----:B------:R1:W-:Y:S02]  /*b7a0*/  LDGSTS.E [R250+0x62008], desc[UR28][R2.64], P3 ;  /* 0x6200800002fa7fae */ /* 0x0003e4000992185c */
[----:B-1----:R-:W-:-:S05]  /*b7b0*/  IMAD.WIDE R2, R12, 0x4, R230 ;  /* 0x000000040c027825 */ /* 0x002fca00078e02e6 */
[----:B------:R1:W-:Y:S04]  /*b7c0*/  LDGSTS.E [R252+0x62000], desc[UR28][R2.64], P5 ;  /* 0x6200000002fc7fae */ /* 0x0003e8000a92185c */
[----:B------:R1:W-:Y:S02]  /*b7d0*/  STL.64 [R1+0x118], R2 ;  /* 0x0001180201007387 */ /* 0x0003e40000100a00 */
[----:B-1----:R-:W-:-:S05]  /*b7e0*/  IMAD.WIDE R2, R12, 0x4, R232 ;  /* 0x000000040c027825 */ /* 0x002fca00078e02e8 */
[----:B------:R1:W-:Y:S01]  /*b7f0*/  STL.64 [R1+0x110], R2 ;  /* 0x0001100201007387 */ /* 0x0003e20000100a00 */
[----:B------:R-:W-:Y:S01]  /*b800*/  IMAD.WIDE R216, R12, 0x4, R216 ;  /* 0x000000040cd87825 */ /* 0x000fe200078e02d8 */
[----:B---3--:R-:W-:Y:S02]  /*b810*/  ISETP.NE.U32.AND P5, PT, R226, RZ, PT ;  /* 0x000000ffe200720c */ /* 0x008fe40003fa5070 */
[----:B--2---:R-:W-:-:S13]  /*b820*/  ISETP.NE.U32.AND P3, PT, R229, RZ, PT ;  /* 0x000000ffe500720c */ /* 0x004fda0003f65070 */
[----:B------:R1:W-:Y:S01]  /*b830*/  LDGSTS.E [R252+0x62008], desc[UR28][R2.64], P3 ;  /* 0x6200800002fc7fae */ /* 0x0003e2000992185c */
[----:B------:R-:W-:Y:S01]  /*b840*/  ISETP.NE.U32.AND P3, PT, R223, RZ, PT ;  /* 0x000000ffdf00720c */ /* 0x000fe20003f65070 */
[----:B-1----:R-:W-:-:S05]  /*b850*/  IMAD.WIDE R2, R12, 0x4, R234 ;  /* 0x000000040c027825 */ /* 0x002fca00078e02ea */
[----:B------:R1:W-:Y:S01]  /*b860*/  LDGSTS.E [R13+0x62000], desc[UR28][R2.64], P5 ;  /* 0x62000000020d7fae */ /* 0x0003e2000a92185c */
[----:B------:R-:W-:-:S03]  /*b870*/  ISETP.NE.U32.AND P5, PT, R227, RZ, PT ;  /* 0x000000ffe300720c */ /* 0x000fc60003fa5070 */
[----:B------:R1:W-:Y:S04]  /*b880*/  STL.64 [R1+0x108], R2 ;  /* 0x0001080201007387 */ /* 0x0003e80000100a00 */
[----:B------:R-:W2:Y:S01]  /*b890*/  LDL.LU R223, [R1+0x174] ;  /* 0x0001740001df7983 */ /* 0x000ea20000300800 */
[----:B-1----:R-:W-:-:S05]  /*b8a0*/  IMAD.WIDE R2, R12, 0x4, R236 ;  /* 0x000000040c027825 */ /* 0x002fca00078e02ec */
[----:B------:R1:W-:Y:S04]  /*b8b0*/  STL.64 [R1+0x100], R2 ;  /* 0x0001000201007387 */ /* 0x0003e80000100a00 */
[----:B------:R1:W-:Y:S01]  /*b8c0*/  LDGSTS.E [R13+0x62008], desc[UR28][R2.64], P3 ;  /* 0x62008000020d7fae */ /* 0x0003e2000992185c */
[----:B------:R-:W-:Y:S01]  /*b8d0*/  ISETP.NE.U32.AND P3, PT, R224, RZ, PT ;  /* 0x000000ffe000720c */ /* 0x000fe20003f65070 */
[----:B-1----:R-:W-:-:S05]  /*b8e0*/  IMAD.WIDE R2, R12, 0x4, R238 ;  /* 0x000000040c027825 */ /* 0x002fca00078e02ee */
[----:B------:R1:W-:Y:S01]  /*b8f0*/  LDGSTS.E [R6+0x62000], desc[UR28][R2.64], P5 ;  /* 0x6200000002067fae */ /* 0x0003e2000a92185c */
[----:B----4-:R-:W-:-:S03]  /*b900*/  ISETP.NE.U32.AND P5, PT, R225, RZ, PT ;  /* 0x000000ffe100720c */ /* 0x010fc60003fa5070 */
[----:B------:R1:W-:Y:S02]  /*b910*/  STL.64 [R1+0xf8], R2 ;  /* 0x0000f80201007387 */ /* 0x0003e40000100a00 */
[----:B-1----:R-:W-:-:S05]  /*b920*/  IMAD.WIDE R2, R12, 0x4, R240 ;  /* 0x000000040c027825 */ /* 0x002fca00078e02f0 */
[----:B------:R1:W-:Y:S04]  /*b930*/  STL.64 [R1+0xf0], R2 ;  /* 0x0000f00201007387 */ /* 0x0003e80000100a00 */
[----:B------:R1:W-:Y:S01]  /*b940*/  LDGSTS.E [R6+0x62008], desc[UR28][R2.64], P3 ;  /* 0x6200800002067fae */ /* 0x0003e2000992185c */
[----:B------:R-:W-:Y:S01]  /*b950*/  ISETP.NE.U32.AND P3, PT, R222, RZ, PT ;  /* 0x000000ffde00720c */ /* 0x000fe20003f65070 */
[C---:B-1----:R-:W-:Y:S02]  /*b960*/  IMAD.WIDE R2, R12.reuse, 0x4, R242 ;  /* 0x000000040c027825 */ /* 0x042fe400078e02f2 */
[----:B------:R-:W3:Y:S04]  /*b970*/  LDL.LU R6, [R1+0x8a4] ;  /* 0x0008a40001067983 */ /* 0x000ee80000300800 */
[----:B------:R1:W-:Y:S04]  /*b980*/  STL.64 [R1+0xe8], R2 ;  /* 0x0000e80201007387 */ /* 0x0003e80000100a00 */
[----:B------:R1:W-:Y:S04]  /*b990*/  LDGSTS.E [R7+0x62000], desc[UR28][R2.64], P5 ;  /* 0x6200000002077fae */ /* 0x0003e8000a92185c */
[----:B------:R-:W4:Y:S01]  /*b9a0*/  LDL.LU.64 R240, [R1+0xb8] ;  /* 0x0000b80001f07983 */ /* 0x000f220000300a00 */
[----:B-1----:R-:W-:Y:S01]  /*b9b0*/  IMAD.WIDE R2, R12, 0x4, R244 ;  /* 0x000000040c027825 */ /* 0x002fe200078e02f4 */
[----:B------:R-:W-:-:S04]  /*b9c0*/  ISETP.NE.U32.AND P5, PT, R14, RZ, PT ;  /* 0x000000ff0e00720c */ /* 0x000fc80003fa5070 */
[----:B------:R1:W-:Y:S04]  /*b9d0*/  STL.64 [R1+0xe0], R2 ;  /* 0x0000e00201007387 */ /* 0x0003e80000100a00 */
[----:B------:R-:W4:Y:S01]  /*b9e0*/  LDL.LU.64 R238, [R1+0xa8] ;  /* 0x0000a80001ee7983 */ /* 0x000f220000300a00 */
[----:B------:R-:W-:-:S03]  /*b9f0*/  IMAD.WIDE R224, R12, 0x4, R4 ;  /* 0x000000040ce07825 */ /* 0x000fc600078e0204 */
[----:B------:R-:W4:Y:S04]  /*ba00*/  LDL.LU.64 R236, [R1+0x98] ;  /* 0x0000980001ec7983 */ /* 0x000f280000300a00 */
[----:B------:R-:W-:Y:S01]  /*ba10*/  LDGSTS.E [R7+0x62008], desc[UR28][R2.64], P3 ;  /* 0x6200800002077fae */ /* 0x000fe2000992185c */
[----:B------:R-:W-:-:S03]  /*ba20*/  ISETP.NE.U32.AND P3, PT, R15, RZ, PT ;  /* 0x000000ff0f00720c */ /* 0x000fc60003f65070 */
[----:B------:R-:W-:Y:S04]  /*ba30*/  STL [R1+0x808], R7 ;  /* 0x0008080701007387 */ /* 0x000fe80000100800 */
[----:B------:R-:W-:Y:S04]  /*ba40*/  LDGSTS.E [R0+0x62000], desc[UR28][R224.64], P5 ;  /* 0x62000000e0007fae */ /* 0x000fe8000a92185c */
[----:B-1----:R-:W4:Y:S04]  /*ba50*/  LDL.LU.64 R2, [R1+0x88] ;  /* 0x0000880001027983 */ /* 0x002f280000300a00 */
[----:B------:R-:W4:Y:S04]  /*ba60*/  LDL.LU.64 R14, [R1+0x78] ;  /* 0x00007800010e7983 */ /* 0x000f280000300a00 */
[----:B------:R-:W4:Y:S04]  /*ba70*/  LDL.LU R5, [R1+0x150] ;  /* 0x0001500001057983 */ /* 0x000f280000300800 */
[----:B------:R-:W-:Y:S04]  /*ba80*/  STL.64 [R1+0xd8], R224 ;  /* 0x0000d8e001007387 */ /* 0x000fe80000100a00 */
[----:B------:R1:W-:Y:S04]  /*ba90*/  STL.64 [R1+0xd0], R216 ;  /* 0x0000d0d801007387 */ /* 0x0003e80000100a00 */
[----:B------:R1:W-:Y:S04]  /*baa0*/  LDGSTS.E [R0+0x62008], desc[UR28][R216.64], P3 ;  /* 0x62008000d8007fae */ /* 0x0003e8000992185c */
[----:B------:R-:W4:Y:S04]  /*bab0*/  LDL.LU.64 R234, [R1+0x68] ;  /* 0x0000680001ea7983 */ /* 0x000f280000300a00 */
[----:B------:R-:W-:Y:S01]  /*bac0*/  STL [R1+0x80c], R0 ;  /* 0x00080c0001007387 */ /* 0x000fe20000100800 */
[----:B-1----:R-:W-:-:S03]  /*bad0*/  IMAD.WIDE R216, R12, 0x4, R218 ;  /* 0x000000040cd87825 */ /* 0x002fc600078e02da */
[----:B------:R-:W4:Y:S04]  /*bae0*/  LDL.LU.64 R232, [R1+0x58] ;  /* 0x0000580001e87983 */ /* 0x000f280000300a00 */
[----:B------:R-:W4:Y:S04]  /*baf0*/  LDL.LU.64 R228, [R1+0x48] ;  /* 0x0000480001e47983 */ /* 0x000f280000300a00 */
[----:B------:R-:W-:Y:S04]  /*bb00*/  STL.64 [R1+0xc8], R216 ;  /* 0x0000c8d801007387 */ /* 0x000fe80000100a00 */
[----:B------:R-:W4:Y:S01]  /*bb10*/  LDL.LU.64 R224, [R1+0x38] ;  /* 0x0000380001e07983 */ /* 0x000f220000300a00 */
[----:B------:R-:W-:-:S04]  /*bb20*/  IMAD.SHL.U32 R4, R91, 0x20, RZ ;  /* 0x000000205b047824 */ /* 0x000fc800078e00ff */
[----:B------:R-:W-:Y:S01]  /*bb30*/  IMAD.WIDE R244, R4, 0x4, R100 ;  /* 0x0000000404f47825 */ /* 0x000fe200078e0264 */
[----:B--2---:R-:W-:Y:S02]  /*bb40*/  ISETP.NE.U32.AND P3, PT, R223, RZ, PT ;  /* 0x000000ffdf00720c */ /* 0x004fe40003f65070 */
[----:B------:R-:W2:Y:S04]  /*bb50*/  LDL.LU.64 R222, [R1+0x28] ;  /* 0x0000280001de7983 */ /* 0x000ea80000300a00 */
[----:B------:R-:W2:Y:S04]  /*bb60*/  LDL.LU.64 R226, [R1+0x18] ;  /* 0x0000180001e27983 */ /* 0x000ea80000300a00 */
[----:B------:R-:W2:Y:S01]  /*bb70*/  LDL.LU.64 R230, [R1+0x8] ;  /* 0x0000080001e67983 */ /* 0x000ea20000300a00 */
[----:B---3--:R-:W-:-:S03]  /*bb80*/  LOP3.LUT P5, RZ, R6, 0x4000000, RZ, 0xc0, !PT ;  /* 0x0400000006ff7812 */ /* 0x008fc600078ac0ff */
[----:B------:R1:W-:Y:S04]  /*bb90*/  STL [R1+0x818], R6 ;  /* 0x0008180601007387 */ /* 0x0003e80000100800 */
[----:B------:R3:W-:Y:S06]  /*bba0*/  STL.64 [R1+0x820], R12 ;  /* 0x0008200c01007387 */ /* 0x0007ec0000100a00 */
[----:B----4-:R4:W-:Y:S01]  /*bbb0*/  LDGSTS.E [R5+0x62000], desc[UR28][R216.64], P5 ;  /* 0x62000000d8057fae */ /* 0x0109e2000a92185c */
[----:B------:R-:W-:Y:S01]  /*bbc0*/  LOP3.LUT P5, RZ, R6, 0x2000000, RZ, 0xc0, !PT ;  /* 0x0200000006ff7812 */ /* 0x000fe200078ac0ff */
[----:B-1----:R-:W-:-:S04]  /*bbd0*/  IMAD.WIDE R6, R4, 0x4, R240 ;  /* 0x0000000404067825 */ /* 0x002fc800078e02f0 */
[----:B----4-:R-:W-:-:S04]  /*bbe0*/  IMAD.WIDE R216, R12, 0x4, R220 ;  /* 0x000000040cd87825 */ /* 0x010fc800078e02dc */
[C---:B---3--:R-:W-:Y:S01]  /*bbf0*/  IMAD.WIDE R12, R4.reuse, 0x4, R92 ;  /* 0x00000004040c7825 */ /* 0x048fe200078e025c */
[----:B------:R-:W-:Y:S04]  /*bc00*/  STL.64 [R1+0xc0], R216 ;  /* 0x0000c0d801007387 */ /* 0x000fe80000100a00 */
[----:B------:R-:W3:Y:S04]  /*bc10*/  LDL.LU R91, [R1+0x8a0] ;  /* 0x0008a000015b7983 */ /* 0x000ee80000300800 */
[----:B------:R-:W4:Y:S04]  /*bc20*/  LDL.LU.64 R92, [R1+0x898] ;  /* 0x00089800015c7983 */ /* 0x000f280000300a00 */
[----:B------:R1:W-:Y:S04]  /*bc30*/  STL.64 [R1+0xb8], R6 ;  /* 0x0000b80601007387 */ /* 0x0003e80000100a00 */
[----:B------:R1:W-:Y:S04]  /*bc40*/  LDGSTS.E [R5+0x62008], desc[UR28][R216.64], P3 ;  /* 0x62008000d8057fae */ /* 0x0003e8000992185c */
[----:B------:R1:W-:Y:S02]  /*bc50*/  STL.64 [R1+0xb0], R12 ;  /* 0x0000b00c01007387 */ /* 0x0003e40000100a00 */
[----:B-1----:R-:W-:-:S02]  /*bc60*/  IMAD.WIDE R6, R4, 0x4, R238 ;  /* 0x0000000404067825 */ /* 0x002fc400078e02ee */
[----:B------:R-:W0:Y:S02]  /*bc70*/  LDGDEPBAR ;  /* 0x00000000000079af */ /* 0x000e240000000000 */
[C---:B------:R-:W-:Y:S02]  /*bc80*/  IMAD.WIDE R216, R4.reuse, 0x4, R94 ;  /* 0x0000000404d87825 */ /* 0x040fe400078e025e */
[----:B------:R-:W4:Y:S04]  /*bc90*/  LDL.LU.64 R94, [R1+0x890] ;  /* 0x00089000015e7983 */ /* 0x000f280000300a00 */
[----:B------:R1:W-:Y:S01]  /*bca0*/  STL.64 [R1+0xa8], R6 ;  /* 0x0000a80601007387 */ /* 0x0003e20000100a00 */
[----:B------:R-:W-:-:S03]  /*bcb0*/  IMAD.WIDE R12, R4, 0x4, R96 ;  /* 0x00000004040c7825 */ /* 0x000fc600078e0260 */
[----:B------:R-:W-:Y:S01]  /*bcc0*/  STL.64 [R1+0xa0], R216 ;  /* 0x0000a0d801007387 */ /* 0x000fe20000100a00 */
[----:B------:R-:W-:-:S03]  /*bcd0*/  IMAD.WIDE R14, R4, 0x4, R14 ;  /* 0x00000004040e7825 */ /* 0x000fc600078e020e */
[----:B------:R-:W4:Y:S01]  /*bce0*/  LDL.LU.64 R96, [R1+0x888] ;  /* 0x0008880001607983 */ /* 0x000f220000300a00 */
[----:B-1----:R-:W-:-:S04]  /*bcf0*/  IMAD.WIDE R6, R4, 0x4, R236 ;  /* 0x0000000404067825 */ /* 0x002fc800078e02ec */
[C---:B------:R-:W-:Y:S01]  /*bd00*/  IMAD.WIDE R2, R4.reuse, 0x4, R2 ;  /* 0x0000000404027825 */ /* 0x040fe200078e0202 */
[----:B------:R1:W-:Y:S03]  /*bd10*/  STL.64 [R1+0x98], R6 ;  /* 0x0000980601007387 */ /* 0x0003e60000100a00 */
[----:B------:R-:W-:-:S04]  /*bd20*/  IMAD.WIDE R240, R4, 0x4, R102 ;  /* 0x0000000404f07825 */ /* 0x000fc800078e0266 */
[C---:B-1----:R-:W-:Y:S02]  /*bd30*/  IMAD.WIDE R6, R4.reuse, 0x4, R98 ;  /* 0x0000000404067825 */ /* 0x042fe400078e0262 */
[----:B------:R-:W4:Y:S04]  /*bd40*/  LDL.LU.64 R98, [R1+0x880] ;  /* 0x0008800001627983 */ /* 0x000f280000300a00 */
[----:B------:R-:W-:Y:S04]  /*bd50*/  STL.64 [R1+0x830], R14 ;  /* 0x0008300e01007387 */ /* 0x000fe80000100a00 */
[----:B------:R-:W-:Y:S04]  /*bd60*/  STL.64 [R1+0x90], R12 ;  /* 0x0000900c01007387 */ /* 0x000fe80000100a00 */
[----:B------:R1:W-:Y:S01]  /*bd70*/  STL.64 [R1+0x838], R12 ;  /* 0x0008380c01007387 */ /* 0x0003e20000100a00 */
[----:B------:R-:W-:-:S03]  /*bd80*/  IMAD.WIDE R236, R4, 0x4, R104 ;  /* 0x0000000404ec7825 */ /* 0x000fc600078e0268 */
[----:B------:R-:W-:Y:S01]  /*bd90*/  STL.64 [R1+0x88], R2 ;  /* 0x0000880201007387 */ /* 0x000fe20000100a00 */
[----:B------:R-:W-:-:S03]  /*bda0*/  IMAD.WIDE R216, R4, 0x4, R110 ;  /* 0x0000000404d87825 */ /* 0x000fc600078e026e */
[----:B------:R-:W4:Y:S01]  /*bdb0*/  LDL.LU.64 R100, [R1+0x878] ;  /* 0x0008780001647983 */ /* 0x000f220000300a00 */
[----:B------:R-:W-:-:S03]  /*bdc0*/  IMAD.WIDE R242, R4, 0x4, R234 ;  /* 0x0000000404f27825 */ /* 0x000fc600078e02ea */
[----:B------:R-:W-:Y:S01]  /*bdd0*/  STL.64 [R1+0x80], R6 ;  /* 0x0000800601007387 */ /* 0x000fe20000100a00 */
[----:B------:R-:W-:-:S03]  /*bde0*/  IMAD.WIDE R218, R4, 0x4, R224 ;  /* 0x0000000404da7825 */ /* 0x000fc600078e02e0 */
[----:B------:R-:W4:Y:S01]  /*bdf0*/  LDL.LU.64 R102, [R1+0x870] ;  /* 0x0008700001667983 */ /* 0x000f220000300a00 */
        /* <DEDUP_REMOVED lines=11> */
[----:B------:R-:W4:Y:S04]  /*beb0*/  LDL.LU.64 R106, [R1+0x840] ;  /* 0x00084000016a7983 */ /* 0x000f280000300a00 */
[----:B-1----:R-:W4:Y:S04]  /*bec0*/  LDL.64 R12, [R1+0xb8] ;  /* 0x0000b800010c7983 */ /* 0x002f280000100a00 */
[----:B------:R-:W4:Y:S01]  /*bed0*/  LDL.64 R14, [R1+0xa8] ;  /* 0x0000a800010e7983 */ /* 0x000f220000100a00 */
[----:B------:R-:W-:-:S03]  /*bee0*/  IMAD.WIDE R246, R4, 0x4, R246 ;  /* 0x0000000404f67825 */ /* 0x000fc600078e02f6 */
[----:B------:R1:W-:Y:S01]  /*bef0*/  STL.64 [R1+0x7e0], R4 ;  /* 0x0007e00401007387 */ /* 0x0003e20000100a00 */
[----:B------:R-:W-:-:S04]  /*bf00*/  IMAD.WIDE R214, R4, 0x4, R214 ;  /* 0x0000000404d67825 */ /* 0x000fc800078e02d6 */
[----:B------:R-:W-:-:S04]  /*bf10*/  IMAD.WIDE R212, R4, 0x4, R212 ;  /* 0x0000000404d47825 */ /* 0x000fc800078e02d4 */
[----:B------:R-:W-:-:S04]  /*bf20*/  IMAD.WIDE R210, R4, 0x4, R210 ;  /* 0x0000000404d27825 */ /* 0x000fc800078e02d2 */
[----:B------:R-:W-:-:S04]  /*bf30*/  IMAD.WIDE R208, R4, 0x4, R208 ;  /* 0x0000000404d07825 */ /* 0x000fc800078e02d0 */
[----:B------:R-:W-:-:S04]  /*bf40*/  IMAD.WIDE R206, R4, 0x4, R206 ;  /* 0x0000000404ce7825 */ /* 0x000fc800078e02ce */
[----:B------:R-:W-:-:S04]  /*bf50*/  IMAD.WIDE R204, R4, 0x4, R204 ;  /* 0x0000000404cc7825 */ /* 0x000fc800078e02cc */
[----:B------:R-:W-:-:S04]  /*bf60*/  IMAD.WIDE R202, R4, 0x4, R202 ;  /* 0x0000000404ca7825 */ /* 0x000fc800078e02ca */
[----:B--2---:R-:W-:-:S04]  /*bf70*/  IMAD.WIDE R222, R4, 0x4, R222 ;  /* 0x0000000404de7825 */ /* 0x004fc800078e02de */
[----:B------:R-:W-:-:S04]  /*bf80*/  IMAD.WIDE R226, R4, 0x4, R226 ;  /* 0x0000000404e27825 */ /* 0x000fc800078e02e2 */
        /* <DEDUP_REMOVED lines=35> */
[----:B---3--:R-:W-:-:S04]  /*c1c0*/  IMAD.WIDE R90, R4, 0x4, R90 ;  /* 0x00000004045a7825 */ /* 0x008fc800078e025a */
[----:B----4-:R-:W-:-:S04]  /*c1d0*/  IMAD.WIDE R92, R4, 0x4, R92 ;  /* 0x00000004045c7825 */ /* 0x010fc800078e025c */
        /* <DEDUP_REMOVED lines=26> */
[C---:B------:R-:W-:Y:S01]  /*c380*/  IMAD.WIDE R106, R4.reuse, 0x4, R106 ;  /* 0x00000004046a7825 */ /* 0x040fe200078e026a */
[----:B------:R-:W-:Y:S03]  /*c390*/  LDGSTS.E [R251+0x10000], desc[UR28][R12.64], P5 ;  /* 0x100000000cfb7fae */ /* 0x000fe6000a92185c */
[C---:B------:R-:W-:Y:S01]  /*c3a0*/  IMAD.WIDE R146, R4.reuse, 0x4, R146 ;  /* 0x0000000404927825 */ /* 0x040fe200078e0292 */
[----:B------:R-:W-:Y:S03]  /*c3b0*/  LDGSTS.E [R251+0x10400], desc[UR28][R14.64], P5 ;  /* 0x104000000efb7fae */ /* 0x000fe6000a92185c */
        /* <DEDUP_REMOVED lines=31> */
[----:B------:R-:W-:Y:S02]  /*c5b0*/  IMAD.WIDE R114, R4, 0x4, R114 ;  /* 0x0000000404727825 */ /* 0x000fe400078e0272 */
[----:B-1----:R-:W2:Y:S04]  /*c5c0*/  LDL.64 R4, [R1+0x98] ;  /* 0x0000980001047983 */ /* 0x002ea80000100a00 */
[----:B------:R-:W3:Y:S04]  /*c5d0*/  LDL.LU.64 R12, [R1+0x838] ;  /* 0x00083800010c7983 */ /* 0x000ee80000300a00 */
[----:B------:R-:W4:Y:S04]  /*c5e0*/  LDL.LU.64 R14, [R1+0x830] ;  /* 0x00083000010e7983 */ /* 0x000f280000300a00 */
[----:B--2---:R-:W-:Y:S04]  /*c5f0*/  LDGSTS.E [R251+0x10800], desc[UR28][R4.64], P5 ;  /* 0x1080000004fb7fae */ /* 0x004fe8000a92185c */
[----:B------:R-:W-:Y:S04]  /*c600*/  LDGSTS.E [R251+0x10c00], desc[UR28][R2.64], P5 ;  /* 0x10c0000002fb7fae */ /* 0x000fe8000a92185c */
[----:B----4-:R-:W-:Y:S04]  /*c610*/  LDGSTS.E [R251+0x11000], desc[UR28][R14.64], P5 ;  /* 0x110000000efb7fae */ /* 0x010fe8000a92185c */
[----:B------:R-:W-:Y:S04]  /*c620*/  LDGSTS.E [R251+0x11400], desc[UR28][R242.64], P5 ;  /* 0x11400000f2fb7fae */ /* 0x000fe8000a92185c */
[----:B------:R-:W2:Y:S04]  /*c630*/  LDL.LU.64 R2, [R1+0x828] ;  /* 0x0008280001027983 */ /* 0x000ea80000300a00 */
[----:B------:R-:W-:Y:S04]  /*c640*/  STL.64 [R1+0x7a8], R14 ;  /* 0x0007a80e01007387 */ /* 0x000fe80000100a00 */
[----:B------:R1:W-:Y:S04]  /*c650*/  STL.64 [R1+0x7b0], R242 ;  /* 0x0007b0f201007387 */ /* 0x0003e80000100a00 */
[----:B------:R-:W-:Y:S04]  /*c660*/  LDGSTS.E [R251+0x11800], desc[UR28][R238.64], P5 ;  /* 0x11800000eefb7fae */ /* 0x000fe8000a92185c */
[----:B------:R-:W-:Y:S04]  /*c670*/  LDGSTS.E [R251+0x11c00], desc[UR28][R234.64], P5 ;  /* 0x11c00000eafb7fae */ /* 0x000fe8000a92185c */
[----:B-1----:R-:W4:Y:S04]  /*c680*/  LDL.LU.64 R242, [R1+0xa0] ;  /* 0x0000a00001f27983 */ /* 0x002f280000300a00 */
[----:B------:R-:W-:Y:S04]  /*c690*/  STL.64 [R1+0x7b8], R238 ;  /* 0x0007b8ee01007387 */ /* 0x000fe80000100a00 */
[----:B------:R1:W-:Y:S04]  /*c6a0*/  STL.64 [R1+0x7c0], R234 ;  /* 0x0007c0ea01007387 */ /* 0x0003e80000100a00 */
[----:B------:R3:W-:Y:S04]  /*c6b0*/  LDGSTS.E [R251+0x12000], desc[UR28][R218.64], P5 ;  /* 0x12000000dafb7fae */ /* 0x0007e8000a92185c */
[----:B------:R-:W-:Y:S04]  /*c6c0*/  LDGSTS.E [R251+0x12400], desc[UR28][R222.64], P5 ;  /* 0x12400000defb7fae */ /* 0x000fe8000a92185c */
[----:B-1----:R-:W2:Y:S04]  /*c6d0*/  LDL.LU.64 R234, [R1+0xb0] ;  /* 0x0000b00001ea7983 */ /* 0x002ea80000300a00 */
        /* <DEDUP_REMOVED lines=50> */
[----:B------:R1:W-:Y:S04]  /*ca00*/  STL.64 [R1+0x7c8], R218 ;  /* 0x0007c8da01007387 */ /* 0x0003e80000100a00 */
[----:B------:R-:W-:Y:S04]  /*ca10*/  LDGSTS.E [R251+0x1f000], desc[UR28][R18.64], P5 ;  /* 0x1f00000012fb7fae */ /* 0x000fe8000a92185c */
[----:B------:R-:W-:Y:S04]  /*ca20*/  STL.64 [R1+0x7d0], R222 ;  /* 0x0007d0de01007387 */ /* 0x000fe80000100a00 */
[----:B------:R-:W-:Y:S04]  /*ca30*/  LDGSTS.E [R251+0x1f400], desc[UR28][R16.64], P5 ;  /* 0x1f40000010fb7fae */ /* 0x000fe8000a92185c */
[----:B------:R-:W-:Y:S04]  /*ca40*/  STL.64 [R1+0x7d8], R226 ;  /* 0x0007d8e201007387 */ /* 0x000fe80000100a00 */
[----:B------:R-:W-:Y:S04]  /*ca50*/  LDGSTS.E [R251+0x1f800], desc[UR28][R10.64], P5 ;  /* 0x1f8000000afb7fae */ /* 0x000fe8000a92185c */
[----:B------:R-:W-:Y:S04]  /*ca60*/  STL.64 [R1+0x7e8], R230 ;  /* 0x0007e8e601007387 */ /* 0x000fe80000100a00 */
[----:B------:R-:W-:Y:S04]  /*ca70*/  LDGSTS.E [R251+0x1fc00], desc[UR28][R8.64], P5 ;  /* 0x1fc0000008fb7fae */ /* 0x000fe8000a92185c */
[----:B------:R-:W-:Y:S04]  /*ca80*/  STL.64 [R1+0x7f8], R248 ;  /* 0x0007f8f801007387 */ /* 0x000fe80000100a00 */
[----:B------:R1:W-:Y:S04]  /*ca90*/  STL.64 [R1+0x800], R112 ;  /* 0x0008007001007387 */ /* 0x0003e80000100a00 */
[----:B------:R1:W-:Y:S04]  /*caa0*/  STL.64 [R1+0x810], R110 ;  /* 0x0008106e01007387 */ /* 0x0003e80000100a00 */
[----:B--2---:R-:W-:Y:S04]  /*cab0*/  LDGSTS.E [R3+0x10200], desc[UR28][R234.64], P5 ;  /* 0x10200000ea037fae */ /* 0x004fe8000a92185c */
[----:B----4-:R-:W-:Y:S04]  /*cac0*/  LDGSTS.E [R3+0x10600], desc[UR28][R242.64], P5 ;  /* 0x10600000f2037fae */ /* 0x010fe8000a92185c */
[----:B---3--:R-:W-:Y:S04]  /*cad0*/  LDGSTS.E [R3+0x10a00], desc[UR28][R12.64], P5 ;  /* 0x10a000000c037fae */ /* 0x008fe8000a92185c */
[----:B------:R2:W-:Y:S04]  /*cae0*/  LDGSTS.E [R3+0x10e00], desc[UR28][R6.64], P5 ;  /* 0x10e0000006037fae */ /* 0x0005e8000a92185c */
[----:B------:R-:W-:Y:S04]  /*caf0*/  LDGSTS.E [R3+0x11200], desc[UR28][R244.64], P5 ;  /* 0x11200000f4037fae */ /* 0x000fe8000a92185c */
[----:B------:R-:W3:Y:S04]  /*cb00*/  LDL.LU.64 R12, [R1+0x820] ;  /* 0x00082000010c7983 */ /* 0x000ee80000300a00 */
[----:B-1----:R-:W3:Y:S04]  /*cb10*/  LDL.LU.64 R218, [R1+0x138] ;  /* 0x0001380001da7983 */ /* 0x002ee80000300a00 */
[----:B------:R-:W4:Y:S04]  /*cb20*/  LDL.LU R5, [R1+0x17c] ;  /* 0x00017c0001057983 */ /* 0x000f280000300800 */
[----:B------:R-:W2:Y:S04]  /*cb30*/  LDL.LU R239, [R1+0x178] ;  /* 0x0001780001ef7983 */ /* 0x000ea80000300800 */
[----:B------:R-:W2:Y:S04]  /*cb40*/  LDL.LU.64 R14, [R1+0x130] ;  /* 0x00013000010e7983 */ /* 0x000ea80000300a00 */
[----:B------:R-:W2:Y:S04]  /*cb50*/  LDL.LU R0, [R1+0x180] ;  /* 0x0001800001007983 */ /* 0x000ea80000300800 */
[----:B------:R-:W2:Y:S04]  /*cb60*/  LDL.LU.64 R6, [R1+0x128] ;  /* 0x0001280001067983 */ /* 0x000ea80000300a00 */
        /* <DEDUP_REMOVED lines=59> */
[----:B------:R-:W0:Y:S04]  /*cf20*/  LDGDEPBAR ;  /* 0x00000000000079af */ /* 0x000e280000000000 */
[----:B------:R-:W2:Y:S04]  /*cf30*/  LDL.LU R113, [R1+0x184] ;  /* 0x0001840001717983 */ /* 0x000ea80000300800 */
[----:B------:R-:W2:Y:S04]  /*cf40*/  LDL.LU.64 R248, [R1+0x120] ;  /* 0x0001200001f87983 */ /* 0x000ea80000300a00 */
[----:B------:R-:W2:Y:S04]  /*cf50*/  LDL.LU R230, [R1+0x188] ;  /* 0x0001880001e67983 */ /* 0x000ea80000300800 */
[----:B------:R-:W2:Y:S01]  /*cf60*/  LDL.LU R231, [R1+0x18c] ;  /* 0x00018c0001e77983 */ /* 0x000ea20000300800 */
[----:B---3--:R-:W-:Y:S01]  /*cf70*/  IMAD.WIDE R218, R12, 0x4, R218 ;  /* 0x000000040cda7825 */ /* 0x008fe200078e02da */
[----:B------:R-:W-:Y:S01]  /*cf80*/  BAR.SYNC.DEFER_BLOCKING 0x0 ;  /* 0x0000000000007b1d */ /* 0x000fe20000010000 */
[----:B----4-:R-:W-:-:S02]  /*cf90*/  ISETP.NE.U32.AND P3, PT, R5, RZ, PT ;  /* 0x000000ff0500720c */ /* 0x010fc40003f65070 */
[----:B--2---:R-:W-:-:S03]  /*cfa0*/  ISETP.NE.U32.AND P5, PT, R239, RZ, PT ;  /* 0x000000ffef00720c */ /* 0x004fc60003fa5070 */
[----:B------:R-:W2:Y:S01]  /*cfb0*/  LDL.LU.64 R4, [R1+0x110] ;  /* 0x0001100001047983 */ /* 0x000ea20000300a00 */
[----:B------:R-:W-:-:S03]  /*cfc0*/  IMAD.WIDE R14, R12, 0x4, R14 ;  /* 0x000000040c0e7825 */ /* 0x000fc600078e020e */
[----:B------:R1:W-:Y:S04]  /*cfd0*/  STL.64 [R1+0x138], R218 ;  /* 0x000138da01007387 */ /* 0x0003e80000100a00 */
[----:B------:R-:W3:Y:S04]  /*cfe0*/  LDL.LU R110, [R1+0x190] ;  /* 0x00019000016e7983 */ /* 0x000ee80000300800 */
[----:B------:R-:W4:Y:S04]  /*cff0*/  LDL.LU.64 R226, [R1+0x108] ;  /* 0x0001080001e27983 */ /* 0x000f280000300a00 */
[----:B------:R-:W4:Y:S04]  /*d000*/  LDL.LU R111, [R1+0x194] ;  /* 0x00019400016f7983 */ /* 0x000f280000300800 */
[----:B------:R-:W4:Y:S04]  /*d010*/  LDL.LU.64 R222, [R1+0x100] ;  /* 0x0001000001de7983 */ /* 0x000f280000300a00 */
[----:B------:R-:W4:Y:S04]  /*d020*/  LDL.LU R238, [R1+0x198] ;  /* 0x0001980001ee7983 */ /* 0x000f280000300800 */
[----:B------:R-:W-:Y:S01]  /*d030*/  @!PT LDS RZ, [RZ] ;  /* 0x00000000fffff984 */ /* 0x000fe20000000800 */
[----:B------:R-:W-:Y:S01]  /*d040*/  @!PT LDS RZ, [RZ] ;  /* 0x00000000fffff984 */ /* 0x000fe20000000800 */
[----:B------:R-:W-:Y:S01]  /*d050*/  @!PT LDS RZ, [RZ] ;  /* 0x00000000fffff984 */ /* 0x000fe20000000800 */
[----:B------:R-:W-:Y:S01]  /*d060*/  LDGSTS.E [R2+0x64000], desc[UR28][R218.64], P3 ;  /* 0x64000000da027fae */ /* 0x000fe2000992185c */
[----:B------:R-:W-:-:S03]  /*d070*/  ISETP.NE.U32.AND P3, PT, R0, RZ, PT ;  /* 0x000000ff0000720c */ /* 0x000fc60003f65070 */
[----:B------:R-:W-:Y:S04]  /*d080*/  STL.64 [R1+0x130], R14 ;  /* 0x0001300e01007387 */ /* 0x000fe80000100a00 */
[----:B------:R2:W-:Y:S04]  /*d090*/  LDGSTS.E [R2+0x64008], desc[UR28][R14.64], P5 ;  /* 0x640080000e027fae */ /* 0x0005e8000a92185c */
[----:B-1----:R-:W4:Y:S04]  /*d0a0*/  LDL.LU.64 R218, [R1+0xf8] ;  /* 0x0000f80001da7983 */ /* 0x002f280000300a00 */
[----:B------:R-:W4:Y:S04]  /*d0b0*/  LDL.LU R239, [R1+0x19c] ;  /* 0x00019c0001ef7983 */ /* 0x000f280000300800 */
[----:B------:R-:W4:Y:S04]  /*d0c0*/  LDL R0, [R1+0x144] ;  /* 0x0001440001007983 */ /* 0x000f280000100800 */
[----:B------:R1:W-:Y:S04]  /*d0d0*/  STL.64 [R1+0x7a0], R2 ;  /* 0x0007a00201007387 */ /* 0x0003e80000100a00 */
[----:B-1----:R-:W2:Y:S01]  /*d0e0*/  LDL.LU.64 R2, [R1+0x118] ;  /* 0x0001180001027983 */ /* 0x002ea20000300a00 */
[----:B------:R-:W-:-:S03]  /*d0f0*/  IMAD.WIDE R6, R12, 0x4, R6 ;  /* 0x000000040c067825 */ /* 0x000fc600078e0206 */
[----:B------:R-:W4:Y:S04]  /*d100*/  LDL.LU.64 R14, [R1+0xf0] ;  /* 0x0000f000010e7983 */ /* 0x000f280000300a00 */
[----:B------:R1:W-:Y:S04]  /*d110*/  STL.64 [R1+0x128], R6 ;  /* 0x0001280601007387 */ /* 0x0003e80000100a00 */
[----:B------:R-:W-:Y:S04]  /*d120*/  LDGSTS.E [R250+0x64000], desc[UR28][R6.64], P3 ;  /* 0x6400000006fa7fae */ /* 0x000fe8000992185c */
[----:B-1----:R-:W4:Y:S04]  /*d130*/  LDL.LU R6, [R1+0x1a4] ;  /* 0x0001a40001067983 */ /* 0x002f280000300800 */
[----:B------:R-:W4:Y:S01]  /*d140*/  LDL.LU R7, [R1+0x1a0] ;  /* 0x0001a00001077983 */ /* 0x000f220000300800 */
[----:B------:R-:W-:-:S03]  /*d150*/  ISETP.NE.U32.AND P5, PT, R113, RZ, PT ;  /* 0x000000ff7100720c */ /* 0x000fc60003fa5070 */
[----:B------:R-:W4:Y:S01]  /*d160*/  LDL.LU.64 R112, [R1+0xe8] ;  /* 0x0000e80001707983 */ /* 0x000f220000300a00 */
[----:B------:R-:W-:Y:S01]  /*d170*/  IMAD.WIDE R248, R12, 0x4, R248 ;  /* 0x000000040cf87825 */ /* 0x000fe200078e02f8 */
[----:B------:R-:W-:-:S08]  /*d180*/  ISETP.NE.U32.AND P3, PT, R230, RZ, PT ;  /* 0x000000ffe600720c */ /* 0x000fd00003f65070 */
[----:B------:R-:W-:Y:S01]  /*d190*/  LDGSTS.E [R250+0x64008], desc[UR28][R248.64], P5 ;  /* 0x64008000f8fa7fae */ /* 0x000fe2000a92185c */
[----:B------:R-:W-:-:S03]  /*d1a0*/  ISETP.NE.U32.AND P5, PT, R231, RZ, PT ;  /* 0x000000ffe700720c */ /* 0x000fc60003fa5070 */
[----:B------:R1:W-:Y:S04]  /*d1b0*/  STL.64 [R1+0x8], R248 ;  /* 0x000008f801007387 */ /* 0x0003e80000100a00 */
[----:B-1----:R-:W4:Y:S04]  /*d1c0*/  LDL.LU.64 R248, [R1+0xe0] ;  /* 0x0000e00001f87983 */ /* 0x002f280000300a00 */
[----:B------:R-:W4:Y:S01]  /*d1d0*/  LDL.LU.64 R230, [R1+0xd8] ;  /* 0x0000d80001e67983 */ /* 0x000f220000300a00 */
[----:B--2---:R-:W-:-:S05]  /*d1e0*/  IMAD.WIDE R2, R12, 0x4, R2 ;  /* 0x000000040c027825 */ /* 0x004fca00078e0202 */
[----:B------:R1:W-:Y:S04]  /*d1f0*/  STL.64 [R1+0x118], R2 ;  /* 0x0001180201007387 */ /* 0x0003e80000100a00 */
[----:B------:R1:W-:Y:S01]  /*d200*/  LDGSTS.E [R252+0x64000], desc[UR28][R2.64], P3 ;  /* 0x6400000002fc7fae */ /* 0x0003e2000992185c */
[----:B---3--:R-:W-:Y:S01]  /*d210*/  ISETP.NE.U32.AND P3, PT, R110, RZ, PT ;  /* 0x000000ff6e00720c */ /* 0x008fe20003f65070 */
[----:B-1----:R-:W-:Y:S02]  /*d220*/  IMAD.WIDE R2, R12, 0x4, R4 ;  /* 0x000000040c027825 */ /* 0x002fe400078e0204 */
[----:B------:R-:W2:Y:S04]  /*d230*/  LDL.LU.64 R4, [R1+0xd0] ;  /* 0x0000d00001047983 */ /* 0x000ea80000300a00 */
[----:B------:R1:W-:Y:S01]  /*d240*/  LDGSTS.E [R252+0x64008], desc[UR28][R2.64], P5 ;  /* 0x6400800002fc7fae */ /* 0x0003e2000a92185c */
[----:B----4-:R-:W-:-:S03]  /*d250*/  ISETP.NE.U32.AND P5, PT, R111, RZ, PT ;  /* 0x000000ff6f00720c */ /* 0x010fc60003fa5070 */
[----:B------:R1:W-:Y:S02]  /*d260*/  STL.64 [R1+0x110], R2 ;  /* 0x0001100201007387 */ /* 0x0003e40000100a00 */
[----:B-1----:R-:W-:Y:S02]  /*d270*/  IMAD.WIDE R2, R12, 0x4, R226 ;  /* 0x000000040c027825 */ /* 0x002fe400078e02e2 */
[----:B------:R-:W3:Y:S04]  /*d280*/  LDL.LU.64 R226, [R1+0xc8] ;  /* 0x0000c80001e27983 */ /* 0x000ee80000300a00 */
[----:B------:R1:W-:Y:S04]  /*d290*/  STL.64 [R1+0x108], R2 ;  /* 0x0001080201007387 */ /* 0x0003e80000100a00 */
[----:B------:R1:W-:Y:S01]  /*d2a0*/  LDGSTS.E [R13+0x64000], desc[UR28][R2.64], P3 ;  /* 0x64000000020d7fae */ /* 0x0003e2000992185c */
[----:B------:R-:W-:Y:S01]  /*d2b0*/  ISETP.NE.U32.AND P3, PT, R238, RZ, PT ;  /* 0x000000ffee00720c */ /* 0x000fe20003f65070 */
[----:B-1----:R-:W-:-:S02]  /*d2c0*/  IMAD.WIDE R2, R12, 0x4, R222 ;  /* 0x000000040c027825 */ /* 0x002fc400078e02de */
[----:B------:R-:W4:Y:S04]  /*d2d0*/  LDL.LU.64 R222, [R1+0xc0] ;  /* 0x0000c00001de7983 */ /* 0x000f280000300a00 */
[----:B------:R1:W-:Y:S01]  /*d2e0*/  LDGSTS.E [R13+0x64008], desc[UR28][R2.64], P5 ;  /* 0x64008000020d7fae */ /* 0x0003e2000a92185c */
[----:B------:R-:W-:-:S03]  /*d2f0*/  ISETP.NE.U32.AND P5, PT, R239, RZ, PT ;  /* 0x000000ffef00720c */ /* 0x000fc60003fa5070 */
[----:B------:R1:W-:Y:S01]  /*d300*/  STL.64 [R1+0x100], R2 ;  /* 0x0001000201007387 */ /* 0x0003e20000100a00 */
[----:B------:R-:W-:-:S04]  /*d310*/  IMAD.WIDE R110, R12, 0x4, R14 ;  /* 0x000000040c6e7825 */ /* 0x000fc800078e020e */
[----:B-1----:R-:W-:Y:S02]  /*d320*/  IMAD.WIDE R2, R12, 0x4, R218 ;  /* 0x000000040c027825 */ /* 0x002fe400078e02da */
[----:B------:R-:W4:Y:S04]  /*d330*/  LDL.LU.64 R218, [R1+0xb8] ;  /* 0x0000b80001da7983 */ /* 0x000f280000300a00 */
[----:B------:R1:W-:Y:S04]  /*d340*/  STL.64 [R1+0xf8], R2 ;  /* 0x0000f80201007387 */ /* 0x0003e80000100a00 */
[----:B------:R-:W4:Y:S04]  /*d350*/  LDL.LU.64 R238, [R1+0xa8] ;  /* 0x0000a80001ee7983 */ /* 0x000f280000300a00 */
[----:B------:R4:W-:Y:S01]  /*d360*/  LDGSTS.E [R0+0x64000], desc[UR28][R2.64], P3 ;  /* 0x6400000002007fae */ /* 0x0009e2000992185c */
[----:B------:R-:W-:-:S03]  /*d370*/  ISETP.NE.U32.AND P3, PT, R6, RZ, PT ;  /* 0x000000ff0600720c */ /* 0x000fc60003f65070 */
[----:B------:R-:W4:Y:S04]  /*d380*/  LDL.LU.64 R14, [R1+0x98] ;  /* 0x00009800010e7983 */ /* 0x000f280000300a00 */
[----:B------:R-:W-:Y:S04]  /*d390*/  LDGSTS.E [R0+0x64008], desc[UR28][R110.64], P5 ;  /* 0x640080006e007fae */ /* 0x000fe8000a92185c */
[----:B-1----:R-:W4:Y:S01]  /*d3a0*/  LDL.LU.64 R2, [R1+0x80] ;  /* 0x0000800001027983 */ /* 0x002f220000300a00 */
[----:B------:R-:W-:-:S03]  /*d3b0*/  ISETP.NE.U32.AND P5, PT, R7, RZ, PT ;  /* 0x000000ff0700720c */ /* 0x000fc60003fa5070 */
[----:B------:R-:W2:Y:S04]  /*d3c0*/  LDL.LU R6, [R1+0x818] ;  /* 0x0008180001067983 */ /* 0x000ea80000300800 */
[----:B------:R1:W-:Y:S04]  /*d3d0*/  STL.64 [R1+0xf0], R110 ;  /* 0x0000f06e01007387 */ /* 0x0003e80000100a00 */
[----:B-1----:R-:W4:Y:S04]  /*d3e0*/  LDL.LU.64 R110, [R1+0x810] ;  /* 0x00081000016e7983 */ /* 0x002f280000300a00 */
[----:B------:R-:W3:Y:S04]  /*d3f0*/  LDL.LU R0, [R1+0x80c] ;  /* 0x00080c0001007983 */ /* 0x000ee80000300800 */
[----:B------:R-:W2:Y:S01]  /*d400*/  LDL.LU R7, [R1+0x808] ;  /* 0x0008080001077983 */ /* 0x000ea20000300800 */
[----:B------:R-:W-:-:S05]  /*d410*/  IMAD.WIDE R112, R12, 0x4, R112 ;  /* 0x000000040c707825 */ /* 0x000fca00078e0270 */
[----:B------:R1:W-:Y:S01]  /*d420*/  STL.64 [R1+0xe8], R112 ;  /* 0x0000e87001007387 */ /* 0x0003e20000100a00 */
[----:B------:R-:W-:-:S03]  /*d430*/  IMAD.WIDE R248, R12, 0x4, R248 ;  /* 0x000000040cf87825 */ /* 0x000fc600078e02f8 */
[----:B--2---:R-:W-:Y:S04]  /*d440*/  LDGSTS.E [R7+0x64000], desc[UR28][R112.64], P3 ;  /* 0x6400000070077fae */ /* 0x004fe8000992185c */
[----:B------:R-:W-:Y:S04]  /*d450*/  LDGSTS.E [R7+0x64008], desc[UR28][R248.64], P5 ;  /* 0x64008000f8077fae */ /* 0x000fe8000a92185c */
[----:B-1----:R-:W2:Y:S04]  /*d460*/  LDL.LU.64 R112, [R1+0x800] ;  /* 0x0008000001707983 */ /* 0x002ea80000300a00 */
[----:B------:R1:W-:Y:S04]  /*d470*/  STL.64 [R1+0xe0], R248 ;  /* 0x0000e0f801007387 */ /* 0x0003e80000100a00 */
[----:B-1----:R-:W2:Y:S04]  /*d480*/  LDL.LU.64 R248, [R1+0x7f8] ;  /* 0x0007f80001f87983 */ /* 0x002ea80000300a00 */
[----:B------:R-:W4:Y:S01]  /*d490*/  LDL.LU R7, [R1+0x7f4] ;  /* 0x0007f40001077983 */ /* 0x000f220000300800 */
[----:B------:R-:W-:Y:S01]  /*d4a0*/  LOP3.LUT P3, RZ, R6, 0x1000000, RZ, 0xc0, !PT ;  /* 0x0100000006ff7812 */ /* 0x000fe2000786c0ff */
[----:B------:R-:W-:-:S04]  /*d4b0*/  IMAD.WIDE R230, R12, 0x4, R230 ;  /* 0x000000040ce67825 */ /* 0x000fc800078e02e6 */
[----:B------:R-:W-:-:S08]  /*d4c0*/  IMAD.WIDE R4, R12, 0x4, R4 ;  /* 0x000000040c047825 */ /* 0x000fd000078e0204 */
[----:B---3--:R1:W-:Y:S01]  /*d4d0*/  LDGSTS.E [R0+0x64000], desc[UR28][R230.64], P3 ;  /* 0x64000000e6007fae */ /* 0x0083e2000992185c */
[----:B----4-:R-:W-:-:S03]  /*d4e0*/  ISETP.NE.U32.AND P5, PT, R7, RZ, PT ;  /* 0x000000ff0700720c */ /* 0x010fc60003fa5070 */
[----:B------:R-:W3:Y:S04]  /*d4f0*/  LDL.LU R7, [R1+0x7f0] ;  /* 0x0007f00001077983 */ /* 0x000ee80000300800 */
[----:B------:R4:W-:Y:S06]  /*d500*/  STL.64 [R1+0xd8], R230 ;  /* 0x0000d8e601007387 */ /* 0x0009ec0000100a00 */
[----:B------:R-:W-:Y:S04]  /*d510*/  LDGSTS.E [R0+0x64008], desc[UR28][R4.64], P5 ;  /* 0x6400800004007fae */ /* 0x000fe8000a92185c */
[----:B----4-:R-:W1:Y:S04]  /*d520*/  LDL.LU.64 R230, [R1+0x7e8] ;  /* 0x0007e80001e67983 */ /* 0x010e680000300a00 */
[----:B------:R4:W-:Y:S04]  /*d530*/  STL.64 [R1+0xd0], R4 ;  /* 0x0000d00401007387 */ /* 0x0009e80000100a00 */
[----:B----4-:R-:W4:Y:S04]  /*d540*/  LDL.LU.64 R4, [R1+0x7e0] ;  /* 0x0007e00001047983 */ /* 0x010f280000300a00 */
[----:B------:R2:W-:Y:S04]  /*d550*/  STL [R1+0x784], R0 ;  /* 0x0007840001007387 */ /* 0x0005e80000100800 */
[----:B--2---:R-:W2:Y:S01]  /*d560*/  LDL.LU R0, [R1+0x1ac] ;  /* 0x0001ac0001007983 */ /* 0x004ea20000300800 */
[----:B------:R-:W-:Y:S01]  /*d570*/  IMAD.WIDE R226, R12, 0x4, R226 ;  /* 0x000000040ce27825 */ /* 0x000fe200078e02e2 */
[----:B------:R-:W-:-:S03]  /*d580*/  LOP3.LUT P3, RZ, R6, 0x800000, RZ, 0xc0, !PT ;  /* 0x0080000006ff7812 */ /* 0x000fc6000786c0ff */
[----:B------:R-:W-:Y:S01]  /*d590*/  IMAD.WIDE R222, R12, 0x4, R222 ;  /* 0x000000040cde7825 */ /* 0x000fe200078e02de */
[----:B------:R4:W-:Y:S04]  /*d5a0*/  STL.64 [R1+0xc8], R226 ;  /* 0x0000c8e201007387 */ /* 0x0009e80000100a00 */
[----:B----4-:R4:W-:Y:S01]  /*d5b0*/  LDGSTS.E [R5+0x64000], desc[UR28][R226.64], P4 ;  /* 0x64000000e2057fae */ /* 0x0109e2000a12185c */
[----:B------:R-:W-:Y:S01]  /*d5c0*/  LOP3.LUT P4, RZ, R6, 0x400000, RZ, 0xc0, !PT ;  /* 0x0040000006ff7812 */ /* 0x000fe2000788c0ff */
[----:B------:R-:W-:-:S04]  /*d5d0*/  IMAD.WIDE R218, R4, 0x4, R218 ;  /* 0x0000000404da7825 */ /* 0x000fc800078e02da */
[----:B------:R-:W-:Y:S01]  /*d5e0*/  IMAD.WIDE R234, R4, 0x4, R234 ;  /* 0x0000000404ea7825 */ /* 0x000fe200078e02ea */
[----:B------:R-:W4:Y:S01]  /*d5f0*/  LDL.LU.64 R226, [R1+0x7d8] ;  /* 0x0007d80001e27983 */ /* 0x000f220000300a00 */
[----:B--2---:R-:W-:-:S03]  /*d600*/  ISETP.NE.U32.AND P5, PT, R0, RZ, PT ;  /* 0x000000ff0000720c */ /* 0x004fc60003fa5070 */
[----:B---3--:R2:W-:Y:S01]  /*d610*/  STL [R1+0x6dc], R7 ;  /* 0x0006dc0701007387 */ /* 0x0085e20000100800 */
[----:B------:R-:W-:-:S03]  /*d620*/  IMAD.WIDE R238, R4, 0x4, R238 ;  /* 0x0000000404ee7825 */ /* 0x000fc600078e02ee */
[----:B--2---:R-:W2:Y:S04]  /*d630*/  LDL.LU.64 R6, [R1+0x88] ;  /* 0x0000880001067983 */ /* 0x004ea80000300a00 */
[----:B------:R3:W-:Y:S01]  /*d640*/  STL.64 [R1+0x798], R12 ;  /* 0x0007980c01007387 */ /* 0x0007e20000100a00 */
[----:B------:R-:W-:-:S03]  /*d650*/  IMAD.WIDE R242, R4, 0x4, R242 ;  /* 0x0000000404f27825 */ /* 0x000fc600078e02f2 */
[----:B------:R2:W-:Y:S01]  /*d660*/  LDGSTS.E [R5+0x64008], desc[UR28][R222.64], P5 ;  /* 0x64008000de057fae */ /* 0x0005e2000a92185c */
[----:B------:R-:W-:-:S03]  /*d670*/  IMAD.WIDE R14, R4, 0x4, R14 ;  /* 0x00000004040e7825 */ /* 0x000fc600078e020e */
[----:B------:R-:W0:Y:S04]  /*d680*/  LDGDEPBAR ;  /* 0x00000000000079af */ /* 0x000e280000000000 */
[----:B---3--:R-:W3:Y:S04]  /*d690*/  LDL.LU.64 R12, [R1+0x90] ;  /* 0x00009000010c7983 */ /* 0x008ee80000300a00 */
[----:B------:R1:W-:Y:S04]  /*d6a0*/  STL.64 [R1+0xc0], R222 ;  /* 0x0000c0de01007387 */ /* 0x0003e80000100a00 */
[----:B-1----:R-:W2:Y:S04]  /*d6b0*/  LDL.LU.64 R222, [R1+0x7d0] ;  /* 0x0007d00001de7983 */ /* 0x002ea80000300a00 */
        /* <DEDUP_REMOVED lines=9> */
[----:B-1----:R-:W2:Y:S01]  /*d750*/  LDL.LU.64 R14, [R1+0x7a8] ;  /* 0x0007a800010e7983 */ /* 0x002ea20000300a00 */
        /* <DEDUP_REMOVED lines=44> */
[----:B----4-:R-:W-:-:S04]  /*da20*/  IMAD.WIDE R226, R4, 0x4, R226 ;  /* 0x0000000404e27825 */ /* 0x010fc800078e02e2 */
[----:B------:R-:W-:-:S04]  /*da30*/  IMAD.WIDE R76, R4, 0x4, R76 ;  /* 0x00000004044c7825 */ /* 0x000fc800078e024c */
[----:B---3--:R-:W-:-:S05]  /*da40*/  IMAD.WIDE R12, R4, 0x4, R12 ;  /* 0x00000004040c7825 */ /* 0x008fca00078e020c */
[----:B------:R2:W-:Y:S02]  /*da50*/  STL.64 [R1+0x48], R12 ;  /* 0x0000480c01007387 */ /* 0x0005e40000100a00 */
[----:B--2---:R-:W-:-:S05]  /*da60*/  IMAD.WIDE R12, R4, 0x4, R6 ;  /* 0x00000004040c7825 */ /* 0x004fca00078e0206 */
[----:B------:R1:W-:Y:S04]  /*da70*/  STL.64 [R1+0x40], R12 ;  /* 0x0000400c01007387 */ /* 0x0003e80000100a00 */
[----:B------:R2:W-:Y:S01]  /*da80*/  STL.64 [R1+0x38], R2 ;  /* 0x0000380201007387 */ /* 0x0005e20000100a00 */
[----:B-1----:R-:W-:-:S04]  /*da90*/  IMAD.WIDE R12, R4, 0x4, R244 ;  /* 0x00000004040c7825 */ /* 0x002fc800078e02f4 */
        /* <DEDUP_REMOVED lines=10> */
[----:B------:R-:W-:-:S05]  /*db40*/  IMAD.WIDE R6, R4, 0x4, R14 ;  /* 0x0000000404067825 */ /* 0x000fca00078e020e */
[----:B------:R1:W-:Y:S01]  /*db50*/  STL.64 [R1+0x30], R6 ;  /* 0x0000300601007387 */ /* 0x0003e20000100a00 */
[----:B------:R-:W-:-:S03]  /*db60*/  IMAD.WIDE R14, R4, 0x4, R236 ;  /* 0x00000004040e7825 */ /* 0x000fc600078e02ec */
[----:B------:R-:W-:Y:S04]  /*db70*/  STL.64 [R1+0x28], R12 ;  /* 0x0000280c01007387 */ /* 0x000fe80000100a00 */
[----:B------:R-:W-:Y:S01]  /*db80*/  STL.64 [R1+0x20], R2 ;  /* 0x0000200201007387 */ /* 0x000fe20000100a00 */
[----:B-1----:R-:W-:-:S03]  /*db90*/  IMAD.WIDE R6, R4, 0x4, R240 ;  /* 0x0000000404067825 */ /* 0x002fc600078e02f0 */
[----:B------:R-:W2:Y:S01]  /*dba0*/  LDL.64 R236, [R1+0x30] ;  /* 0x0000300001ec7983 */ /* 0x000ea20000100a00 */
[----:B------:R-:W-:-:S03]  /*dbb0*/  IMAD.WIDE R240, R4, 0x4, R238 ;  /* 0x0000000404f07825 */ /* 0x000fc600078e02ee */
[----:B------:R-:W3:Y:S01]  /*dbc0*/  LDL.64 R234, [R1+0x40] ;  /* 0x0000400001ea7983 */ /* 0x000ee20000100a00 */
[----:B------:R-:W-:-:S03]  /*dbd0*/  IMAD.WIDE R238, R4, 0x4, R218 ;  /* 0x0000000404ee7825 */ /* 0x000fc600078e02da */
[----:B------:R-:W-:Y:S01]  /*dbe0*/  STL.64 [R1+0x10], R240 ;  /* 0x000010f001007387 */ /* 0x000fe20000100a00 */
[----:B------:R-:W-:-:S03]  /*dbf0*/  IMAD.WIDE R172, R4, 0x4, R172 ;  /* 0x0000000404ac7825 */ /* 0x000fc600078e02ac */
[----:B------:R-:W4:Y:S01]  /*dc00*/  LDL.64 R216, [R1+0x50] ;  /* 0x0000500001d87983 */ /* 0x000f220000100a00 */
[----:B------:R-:W-:-:S03]  /*dc10*/  IMAD.WIDE R68, R4, 0x4, R68 ;  /* 0x0000000404447825 */ /* 0x000fc600078e0244 */
[----:B------:R-:W2:Y:S01]  /*dc20*/  LDL.64 R218, [R1+0x60] ;  /* 0x0000600001da7983 */ /* 0x000ea20000100a00 */
        /* <DEDUP_REMOVED lines=58> */
[----:B-1----:R-:W3:Y:S04]  /*dfd0*/  LDL.64 R4, [R1+0x70] ;  /* 0x0000700001047983 */ /* 0x002ee80000100a00 */
[----:B---3--:R-:W-:Y:S04]  /*dfe0*/  LDGSTS.E [R251+0x20000], desc[UR28][R4.64], P4 ;  /* 0x2000000004fb7fae */ /* 0x008fe8000a12185c */
[----:B--2---:R-:W-:Y:S04]  /*dff0*/  LDGSTS.E [R251+0x20400], desc[UR28][R218.64], P4 ;  /* 0x20400000dafb7fae */ /* 0x004fe8000a12185c */
[----:B----4-:R-:W-:Y:S04]  /*e000*/  LDGSTS.E [R251+0x20800], desc[UR28][R216.64], P4 ;  /* 0x20800000d8fb7fae */ /* 0x010fe8000a12185c */
[----:B------:R-:W-:Y:S04]  /*e010*/  LDGSTS.E [R251+0x20c00], desc[UR28][R234.64], P4 ;  /* 0x20c00000eafb7fae */ /* 0x000fe8000a12185c */
[----:B------:R-:W-:Y:S04]  /*e020*/  LDGSTS.E [R251+0x21000], desc[UR28][R236.64], P4 ;  /* 0x21000000ecfb7fae */ /* 0x000fe8000a12185c */
[----:B------:R-:W-:Y:S04]  /*e030*/  LDGSTS.E [R251+0x21400], desc[UR28][R2.64], P4 ;  /* 0x2140000002fb7fae */ /* 0x000fe8000a12185c */
[----:B------:R-:W-:Y:S04]  /*e040*/  LDGSTS.E [R251+0x21800], desc[UR28][R240.64], P4 ;  /* 0x21800000f0fb7fae */ /* 0x000fe8000a12185c */
[----:B------:R-:W-:Y:S04]  /*e050*/  LDGSTS.E [R251+0x21c00], desc[UR28][R244.64], P4 ;  /* 0x21c00000f4fb7fae */ /* 0x000fe8000a12185c */
[----:B------:R-:W2:Y:S04]  /*e060*/  LDL.LU.64 R2, [R1+0x7a0] ;  /* 0x0007a00001027983 */ /* 0x000ea80000300a00 */
[----:B------:R-:W2:Y:S04]  /*e070*/  LDL.64 R216, [R1+0x68] ;  /* 0x0000680001d87983 */ /* 0x000ea80000100a00 */
[----:B------:R-:W3:Y:S04]  /*e080*/  LDL.64 R234, [R1+0x58] ;  /* 0x0000580001ea7983 */ /* 0x000ee80000100a00 */
[----:B------:R-:W4:Y:S04]  /*e090*/  LDL.64 R236, [R1+0x48] ;  /* 0x0000480001ec7983 */ /* 0x000f280000100a00 */
[----:B------:R-:W4:Y:S04]  /*e0a0*/  LDL.64 R240, [R1+0x38] ;  /* 0x0000380001f07983 */ /* 0x000f280000100a00 */
        /* <DEDUP_REMOVED lines=52> */
[----:B------:R-:W-:Y:S04]  /*e3f0*/  STL.64 [R1+0x740], R244 ;  /* 0x000740f401007387 */ /* 0x000fe80000100a00 */
[----:B------:R-:W-:Y:S04]  /*e400*/  LDGSTS.E [R251+0x2f000], desc[UR28][R18.64], P4 ;  /* 0x2f00000012fb7fae */ /* 0x000fe8000a12185c */
[----:B------:R1:W-:Y:S04]  /*e410*/  STL.64 [R1+0x748], R238 ;  /* 0x000748ee01007387 */ /* 0x0003e80000100a00 */
[----:B------:R-:W-:Y:S04]  /*e420*/  LDGSTS.E [R251+0x2f400], desc[UR28][R16.64], P4 ;  /* 0x2f40000010fb7fae */ /* 0x000fe8000a12185c */
[----:B------:R-:W-:Y:S04]  /*e430*/  STL.64 [R1+0x750], R222 ;  /* 0x000750de01007387 */ /* 0x000fe80000100a00 */
[----:B------:R-:W-:Y:S04]  /*e440*/  LDGSTS.E [R251+0x2f800], desc[UR28][R10.64], P4 ;  /* 0x2f8000000afb7fae */ /* 0x000fe8000a12185c */
[----:B------:R1:W-:Y:S04]  /*e450*/  STL.64 [R1+0x758], R226 ;  /* 0x000758e201007387 */ /* 0x0003e80000100a00 */
[----:B------:R-:W-:Y:S04]  /*e460*/  LDGSTS.E [R251+0x2fc00], desc[UR28][R8.64], P4 ;  /* 0x2fc0000008fb7fae */ /* 0x000fe8000a12185c */
[----:B------:R1:W-:Y:S04]  /*e470*/  STL.64 [R1+0x760], R230 ;  /* 0x000760e601007387 */ /* 0x0003e80000100a00 */
[----:B------:R-:W-:Y:S04]  /*e480*/  STL.64 [R1+0x768], R248 ;  /* 0x000768f801007387 */ /* 0x000fe80000100a00 */
[----:B------:R-:W-:Y:S04]  /*e490*/  STL [R1+0x788], R112 ;  /* 0x0007887001007387 */ /* 0x000fe80000100800 */
[----:B------:R-:W-:Y:S04]  /*e4a0*/  STL [R1+0x780], R113 ;  /* 0x0007807101007387 */ /* 0x000fe80000100800 */
[----:B------:R-:W-:Y:S04]  /*e4b0*/  STL.64 [R1+0x790], R110 ;  /* 0x0007906e01007387 */ /* 0x000fe80000100a00 */
[----:B--2---:R2:W-:Y:S04]  /*e4c0*/  LDGSTS.E [R3+0x20200], desc[UR28][R216.64], P4 ;  /* 0x20200000d8037fae */ /* 0x0045e8000a12185c */
[----:B---3--:R-:W-:Y:S04]  /*e4d0*/  LDGSTS.E [R3+0x20600], desc[UR28][R234.64], P4 ;  /* 0x20600000ea037fae */ /* 0x008fe8000a12185c */
[----:B----4-:R-:W-:Y:S04]  /*e4e0*/  LDGSTS.E [R3+0x20a00], desc[UR28][R236.64], P4 ;  /* 0x20a00000ec037fae */ /* 0x010fe8000a12185c */
[----:B------:R3:W-:Y:S04]  /*e4f0*/  LDGSTS.E [R3+0x20e00], desc[UR28][R240.64], P4 ;  /* 0x20e00000f0037fae */ /* 0x0007e8000a12185c */
[----:B------:R-:W-:Y:S04]  /*e500*/  LDGSTS.E [R3+0x21200], desc[UR28][R12.64], P4 ;  /* 0x212000000c037fae */ /* 0x000fe8000a12185c */
[----:B------:R-:W-:Y:S04]  /*e510*/  LDGSTS.E [R3+0x21600], desc[UR28][R6.64], P4 ;  /* 0x2160000006037fae */ /* 0x000fe8000a12185c */
[----:B------:R-:W-:Y:S04]  /*e520*/  LDGSTS.E [R3+0x21a00], desc[UR28][R14.64], P4 ;  /* 0x21a000000e037fae */ /* 0x000fe8000a12185c */
[----:B------:R-:W2:Y:S04]  /*e530*/  LDL.LU.64 R12, [R1+0x798] ;  /* 0x00079800010c7983 */ /* 0x000ea80000300a00 */
[----:B------:R-:W2:Y:S04]  /*e540*/  LDL.LU.64 R216, [R1+0x138] ;  /* 0x0001380001d87983 */ /* 0x000ea80000300a00 */
[----:B------:R-:W4:Y:S04]  /*e550*/  LDL.LU R237, [R1+0x1b4] ;  /* 0x0001b40001ed7983 */ /* 0x000f280000300800 */
[----:B------:R-:W3:Y:S04]  /*e560*/  LDL.LU R5, [R1+0x1b0] ;  /* 0x0001b00001057983 */ /* 0x000ee80000300800 */
[----:B------:R-:W3:Y:S04]  /*e570*/  LDL.LU.64 R240, [R1+0x130] ;  /* 0x0001300001f07983 */ /* 0x000ee80000300a00 */
[----:B------:R-:W3:Y:S04]  /*e580*/  LDL.LU R0, [R1+0x1b8] ;  /* 0x0001b80001007983 */ /* 0x000ee80000300800 */
        /* <DEDUP_REMOVED lines=47> */
[----:B------:R-:W3:Y:S04]  /*e880*/  LDL.LU.64 R218, [R1+0x128] ;  /* 0x0001280001da7983 */ /* 0x000ee80000300a00 */
[----:B------:R-:W-:Y:S04]  /*e890*/  LDGSTS.E [R3+0x2da00], desc[UR28][R132.64], P4 ;  /* 0x2da0000084037fae */ /* 0x000fe8000a12185c */
[----:B------:R-:W-:Y:S04]  /*e8a0*/  LDGSTS.E [R3+0x2de00], desc[UR28][R130.64], P4 ;  /* 0x2de0000082037fae */ /* 0x000fe8000a12185c */
[----:B-1----:R-:W3:Y:S04]  /*e8b0*/  LDL.LU R238, [R1+0x1bc] ;  /* 0x0001bc0001ee7983 */ /* 0x002ee80000300800 */
[----:B------:R-:W-:Y:S04]  /*e8c0*/  LDGSTS.E [R3+0x2e200], desc[UR28][R128.64], P4 ;  /* 0x2e20000080037fae */ /* 0x000fe8000a12185c */
[----:B------:R-:W3:Y:S04]  /*e8d0*/  LDL.LU.64 R226, [R1+0x8] ;  /* 0x0000080001e27983 */ /* 0x000ee80000300a00 */
[----:B------:R-:W-:Y:S04]  /*e8e0*/  LDGSTS.E [R3+0x2e600], desc[UR28][R126.64], P4 ;  /* 0x2e6000007e037fae */ /* 0x000fe8000a12185c */
[----:B------:R-:W-:Y:S04]  /*e8f0*/  LDGSTS.E [R3+0x2ea00], desc[UR28][R124.64], P4 ;  /* 0x2ea000007c037fae */ /* 0x000fe8000a12185c */
[----:B------:R-:W-:Y:S04]  /*e900*/  LDGSTS.E [R3+0x2ee00], desc[UR28][R122.64], P4 ;  /* 0x2ee000007a037fae */ /* 0x000fe8000a12185c */
[----:B------:R-:W-:Y:S04]  /*e910*/  LDGSTS.E [R3+0x2f200], desc[UR28][R120.64], P4 ;  /* 0x2f20000078037fae */ /* 0x000fe8000a12185c */
[----:B------:R-:W3:Y:S04]  /*e920*/  LDL.LU R239, [R1+0x1c0] ;  /* 0x0001c00001ef7983 */ /* 0x000ee80000300800 */
[----:B------:R-:W-:Y:S04]  /*e930*/  LDGSTS.E [R3+0x2f600], desc[UR28][R118.64], P4 ;  /* 0x2f60000076037fae */ /* 0x000fe8000a12185c */
[----:B------:R-:W-:Y:S04]  /*e940*/  LDGSTS.E [R3+0x2fa00], desc[UR28][R116.64], P4 ;  /* 0x2fa0000074037fae */ /* 0x000fe8000a12185c */
[----:B------:R-:W-:Y:S04]  /*e950*/  LDGSTS.E [R3+0x2fe00], desc[UR28][R114.64], P4 ;  /* 0x2fe0000072037fae */ /* 0x000fe8000a12185c */
[----:B------:R-:W0:Y:S04]  /*e960*/  LDGDEPBAR ;  /* 0x00000000000079af */ /* 0x000e280000000000 */
[----:B------:R-:W3:Y:S04]  /*e970*/  LDL.LU.64 R234, [R1+0x118] ;  /* 0x0001180001ea7983 */ /* 0x000ee80000300a00 */
[----:B------:R-:W3:Y:S01]  /*e980*/  LDL.LU R244, [R1+0x1c4] ;  /* 0x0001c40001f47983 */ /* 0x000ee20000300800 */
[----:B------:R-:W-:Y:S01]  /*e990*/  BAR.SYNC.DEFER_BLOCKING 0x0 ;  /* 0x0000000000007b1d */ /* 0x000fe20000010000 */
[----:B----4-:R-:W-:-:S05]  /*e9a0*/  ISETP.NE.U32.AND P4, PT, R237, RZ, PT ;  /* 0x000000ffed00720c */ /* 0x010fca0003f85070 */
[----:B------:R-:W4:Y:S04]  /*e9b0*/  LDL.LU.64 R236, [R1+0x110] ;  /* 0x0001100001ec7983 */ /* 0x000f280000300a00 */
[----:B------:R-:W4:Y:S01]  /*e9c0*/  LDL.LU R245, [R1+0x1c8] ;  /* 0x0001c80001f57983 */ /* 0x000f220000300800 */
[----:B--2---:R-:W-:-:S05]  /*e9d0*/  IMAD.WIDE R216, R12, 0x4, R216 ;  /* 0x000000040cd87825 */ /* 0x004fca00078e02d8 */
[----:B------:R-:W-:Y:S04]  /*e9e0*/  STL.64 [R1+0x6e0], R216 ;  /* 0x0006e0d801007387 */ /* 0x000fe80000100a00 */
[----:B------:R-:W2:Y:S04]  /*e9f0*/  LDL.LU.64 R230, [R1+0x108] ;  /* 0x0001080001e67983 */ /* 0x000ea80000300a00 */
[----:B------:R-:W-:Y:S01]  /*ea00*/  @!PT LDS RZ, [RZ] ;  /* 0x00000000fffff984 */ /* 0x000fe20000000800 */
[----:B------:R-:W-:Y:S01]  /*ea10*/  @!PT LDS RZ, [RZ] ;  /* 0x00000000fffff984 */ /* 0x000fe20000000800 */
[----:B------:R-:W-:Y:S01]  /*ea20*/  @!PT LDS RZ, [RZ] ;  /* 0x00000000fffff984 */ /* 0x000fe20000000800 */
[----:B------:R-:W-:Y:S01]  /*ea30*/  LDGSTS.E [R2+0x66000], desc[UR28][R216.64], P4 ;  /* 0x66000000d8027fae */ /* 0x000fe2000a12185c */
[----:B---3--:R-:W-:-:S03]  /*ea40*/  ISETP.NE.U32.AND P4, PT, R0, RZ, PT ;  /* 0x000000ff0000720c */ /* 0x008fc60003f85070 */
[----:B------:R-:W3:Y:S01]  /*ea50*/  LDL.LU R0, [R1+0x1cc] ;  /* 0x0001cc0001007983 */ /* 0x000ee20000300800 */
[----:B------:R-:W-:Y:S01]  /*ea60*/  ISETP.NE.U32.AND P5, PT, R5, RZ, PT ;  /* 0x000000ff0500720c */ /* 0x000fe20003fa5070 */
[C---:B------:R-:W-:Y:S02]  /*ea70*/  IMAD.WIDE R240, R12.reuse, 0x4, R240 ;  /* 0x000000040cf07825 */ /* 0x040fe400078e02f0 */
[----:B------:R1:W-:Y:S04]  /*ea80*/  STL.64 [R1+0x708], R2 ;  /* 0x0007080201007387 */ /* 0x0003e80000100a00 */
[----:B------:R1:W-:Y:S04]  /*ea90*/  STL.64 [R1+0x6e8], R240 ;  /* 0x0006e8f001007387 */ /* 0x0003e80000100a00 */
[----:B------:R-:W3:Y:S04]  /*eaa0*/  LDL.LU.64 R4, [R1+0x100] ;  /* 0x0001000001047983 */ /* 0x000ee80000300a00 */
[----:B------:R1:W-:Y:S04]  /*eab0*/  LDGSTS.E [R2+0x66008], desc[UR28][R240.64], P5 ;  /* 0x66008000f0027fae */ /* 0x0003e8000a92185c */
[----:B------:R-:W3:Y:S01]  /*eac0*/  LDL.LU R222, [R1+0x1d0] ;  /* 0x0001d00001de7983 */ /* 0x000ee20000300800 */
[----:B------:R-:W-:-:S05]  /*ead0*/  IMAD.WIDE R218, R12, 0x4, R218 ;  /* 0x000000040cda7825 */ /* 0x000fca00078e02da */
[----:B------:R-:W-:Y:S04]  /*eae0*/  STL.64 [R1+0x6f0], R218 ;  /* 0x0006f0da01007387 */ /* 0x000fe80000100a00 */
[----:B------:R-:W-:Y:S01]  /*eaf0*/  LDGSTS.E [R250+0x66000], desc[UR28][R218.64], P4 ;  /* 0x66000000dafa7fae */ /* 0x000fe2000a12185c */
[----:B------:R-:W-:Y:S01]  /*eb00*/  ISETP.NE.U32.AND P5, PT, R238, RZ, PT ;  /* 0x000000ffee00720c */ /* 0x000fe20003fa5070 */
[----:B-1----:R-:W-:Y:S02]  /*eb10*/  IMAD.WIDE R2, R12, 0x4, R226 ;  /* 0x000000040c027825 */ /* 0x002fe400078e02e2 */
[----:B------:R-:W3:Y:S04]  /*eb20*/  LDL.LU.64 R226, [R1+0xf8] ;  /* 0x0000f80001e27983 */ /* 0x000ee80000300a00 */
[----:B------:R-:W3:Y:S04]  /*eb30*/  LDL.LU R241, [R1+0x144] ;  /* 0x0001440001f17983 */ /* 0x000ee80000300800 */
[----:B------:R2:W-:Y:S04]  /*eb40*/  STL.64 [R1+0x8], R2 ;  /* 0x0000080201007387 */ /* 0x0005e80000100a00 */
[----:B------:R-:W3:Y:S04]  /*eb50*/  LDL.LU R223, [R1+0x1d4] ;  /* 0x0001d40001df7983 */ /* 0x000ee80000300800 */
[----:B------:R2:W-:Y:S01]  /*eb60*/  LDGSTS.E [R250+0x66008], desc[UR28][R2.64], P5 ;  /* 0x6600800002fa7fae */ /* 0x0005e2000a92185c */
[----:B------:R-:W-:-:S03]  /*eb70*/  ISETP.NE.U32.AND P4, PT, R239, RZ, PT ;  /* 0x000000ffef00720c */ /* 0x000fc60003f85070 */
[----:B------:R-:W3:Y:S01]  /*eb80*/  LDL.LU.64 R238, [R1+0xf0] ;  /* 0x0000f00001ee7983 */ /* 0x000ee20000300a00 */
[----:B------:R-:W-:-:S05]  /*eb90*/  IMAD.WIDE R234, R12, 0x4, R234 ;  /* 0x000000040cea7825 */ /* 0x000fca00078e02ea */
[----:B------:R-:W-:Y:S01]  /*eba0*/  STL.64 [R1+0x6f8], R234 ;  /* 0x0006f8ea01007387 */ /* 0x000fe20000100a00 */
[----:B------:R-:W-:-:S03]  /*ebb0*/  ISETP.NE.U32.AND P5, PT, R244, RZ, PT ;  /* 0x000000fff400720c */ /* 0x000fc60003fa5070 */
[----:B------:R-:W-:Y:S04]  /*ebc0*/  LDGSTS.E [R252+0x66000], desc[UR28][R234.64], P4 ;  /* 0x66000000eafc7fae */ /* 0x000fe8000a12185c */
[----:B------:R-:W3:Y:S01]  /*ebd0*/  LDL.LU R240, [R1+0x1d8] ;  /* 0x0001d80001f07983 */ /* 0x000ee20000300800 */
[----:B----4-:R-:W-:Y:S01]  /*ebe0*/  IMAD.WIDE R236, R12, 0x4, R236 ;  /* 0x000000040cec7825 */ /* 0x010fe200078e02ec */
[----:B------:R-:W-:-:S04]  /*ebf0*/  ISETP.NE.U32.AND P4, PT, R245, RZ, PT ;  /* 0x000000fff500720c */ /* 0x000fc80003f85070 */
[----:B------:R-:W-:Y:S04]  /*ec00*/  LDGSTS.E [R252+0x66008], desc[UR28][R236.64], P5 ;  /* 0x66008000ecfc7fae */ /* 0x000fe8000a92185c */
[----:B------:R-:W4:Y:S04]  /*ec10*/  LDL.LU.64 R244, [R1+0xe8] ;  /* 0x0000e80001f47983 */ /* 0x000f280000300a00 */
[----:B------:R-:W4:Y:S01]  /*ec20*/  LDL.LU R216, [R1+0x1dc] ;  /* 0x0001dc0001d87983 */ /* 0x000f220000300800 */
[----:B--2---:R-:W-:-:S03]  /*ec30*/  IMAD.WIDE R2, R12, 0x4, R230 ;  /* 0x000000040c027825 */ /* 0x004fc600078e02e6 */
[----:B------:R-:W2:Y:S04]  /*ec40*/  LDL.LU R112, [R1+0x148] ;  /* 0x0001480001707983 */ /* 0x000ea80000300800 */
[----:B------:R-:W-:Y:S04]  /*ec50*/  STL.64 [R1+0x700], R236 ;  /* 0x000700ec01007387 */ /* 0x000fe80000100a00 */
[----:B------:R-:W2:Y:S01]  /*ec60*/  LDL.LU.64 R110, [R1+0xe0] ;  /* 0x0000e000016e7983 */ /* 0x000ea20000300a00 */
[----:B---3--:R-:W-:-:S03]  /*ec70*/  ISETP.NE.U32.AND P5, PT, R0, RZ, PT ;  /* 0x000000ff0000720c */ /* 0x008fc60003fa5070 */
[----:B------:R-:W3:Y:S04]  /*ec80*/  LDL.LU R217, [R1+0x1e0] ;  /* 0x0001e00001d97983 */ /* 0x000ee80000300800 */
[----:B------:R1:W-:Y:S04]  /*ec90*/  STL.64 [R1+0x108], R2 ;  /* 0x0001080201007387 */ /* 0x0003e80000100a00 */
[----:B------:R-:W-:Y:S04]  /*eca0*/  LDGSTS.E [R13+0x66000], desc[UR28][R2.64], P4 ;  /* 0x66000000020d7fae */ /* 0x000fe8000a12185c */
[----:B-1----:R-:W3:Y:S04]  /*ecb0*/  LDL.LU.64 R2, [R1+0xd8] ;  /* 0x0000d80001027983 */ /* 0x002ee80000300a00 */
[----:B------:R-:W3:Y:S01]  /*ecc0*/  LDL.LU R0, [R1+0x1e4] ;  /* 0x0001e40001007983 */ /* 0x000ee20000300800 */
[----:B------:R-:W-:Y:S01]  /*ecd0*/  IMAD.WIDE R218, R12, 0x4, R4 ;  /* 0x000000040cda7825 */ /* 0x000fe200078e0204 */
[----:B------:R-:W-:-:S02]  /*ece0*/  ISETP.NE.U32.AND P4, PT, R222, RZ, PT ;  /* 0x000000ffde00720c */ /* 0x000fc40003f85070 */
[----:B------:R-:W3:Y:S04]  /*ecf0*/  LDL.LU.64 R4, [R1+0xd0] ;  /* 0x0000d00001047983 */ /* 0x000ee80000300a00 */
[----:B------:R1:W-:Y:S04]  /*ed00*/  LDGSTS.E [R13+0x66008], desc[UR28][R218.64], P5 ;  /* 0x66008000da0d7fae */ /* 0x0003e8000a92185c */
[----:B------:R-:W3:Y:S04]  /*ed10*/  LDL.LU R113, [R1+0x1ec] ;  /* 0x0001ec0001717983 */ /* 0x000ee80000300800 */
[----:B------:R1:W-:Y:S04]  /*ed20*/  STL.64 [R1+0xb8], R218 ;  /* 0x0000b8da01007387 */ /* 0x0003e80000100a00 */
[----:B------:R-:W3:Y:S04]  /*ed30*/  LDL.LU R13, [R1+0x1e8] ;  /* 0x0001e800010d7983 */ /* 0x000ee80000300800 */
[----:B------:R-:W3:Y:S04]  /*ed40*/  LDL.LU.64 R248, [R1+0xc8] ;  /* 0x0000c80001f87983 */ /* 0x000ee80000300a00 */
[----:B------:R-:W3:Y:S01]  /*ed50*/  LDL.LU.64 R230, [R1+0xc0] ;  /* 0x0000c00001e67983 */ /* 0x000ee20000300a00 */
[----:B-1----:R-:W-:-:S05]  /*ed60*/  IMAD.WIDE R218, R12, 0x4, R226 ;  /* 0x000000040cda7825 */ /* 0x002fca00078e02e2 */
[----:B------:R1:W-:Y:S04]  /*ed70*/  STL.64 [R1+0xb0], R218 ;  /* 0x0000b0da01007387 */ /* 0x0003e80000100a00 */
[----:B------:R1:W-:Y:S01]  /*ed80*/  LDGSTS.E [R241+0x66000], desc[UR28][R218.64], P4 ;  /* 0x66000000daf17fae */ /* 0x0003e2000a12185c */
[----:B------:R-:W-:-:S03]  /*ed90*/  ISETP.NE.U32.AND P5, PT, R223, RZ, PT ;  /* 0x000000ffdf00720c */ /* 0x000fc60003fa5070 */
[----:B------:R-:W3:Y:S04]  /*eda0*/  LDL.LU.64 R226, [R1+0x70] ;  /* 0x0000700001e27983 */ /* 0x000ee80000300a00 */
[----:B------:R-:W3:Y:S01]  /*edb0*/  LDL.LU.64 R236, [R1+0x68] ;  /* 0x0000680001ec7983 */ /* 0x000ee20000300a00 */
[----:B-1----:R-:W-:-:S03]  /*edc0*/  IMAD.WIDE R218, R12, 0x4, R238 ;  /* 0x000000040cda7825 */ /* 0x002fc600078e02ee */
[----:B------:R-:W3:Y:S04]  /*edd0*/  LDL.LU.64 R222, [R1+0x60] ;  /* 0x0000600001de7983 */ /* 0x000ee80000300a00 */
[----:B------:R1:W-:Y:S04]  /*ede0*/  LDGSTS.E [R241+0x66008], desc[UR28][R218.64], P5 ;  /* 0x66008000daf17fae */ /* 0x0003e8000a92185c */
[----:B------:R1:W-:Y:S04]  /*edf0*/  STL.64 [R1+0xa8], R218 ;  /* 0x0000a8da01007387 */ /* 0x0003e80000100a00 */
[----:B------:R-:W3:Y:S04]  /*ee00*/  LDL.LU.64 R234, [R1+0x58] ;  /* 0x0000580001ea7983 */ /* 0x000ee80000300a00 */
[----:B------:R-:W3:Y:S04]  /*ee10*/  LDL.LU.64 R238, [R1+0x50] ;  /* 0x0000500001ee7983 */ /* 0x000ee80000300a00 */
[----:B-1----:R-:W3:Y:S01]  /*ee20*/  LDL.LU.64 R218, [R1+0x48] ;  /* 0x0000480001da7983 */ /* 0x002ee20000300a00 */
[----:B------:R-:W-:-:S02]  /*ee30*/  ISETP.NE.U32.AND P4, PT, R240, RZ, PT ;  /* 0x000000fff000720c */ /* 0x000fc40003f85070 */
[----:B----4-:R-:W-:Y:S01]  /*ee40*/  ISETP.NE.U32.AND P5, PT, R216, RZ, PT ;  /* 0x000000ffd800720c */ /* 0x010fe20003fa5070 */
[C---:B------:R-:W-:Y:S02]  /*ee50*/  IMAD.WIDE R240, R12.reuse, 0x4, R244 ;  /* 0x000000040cf07825 */ /* 0x040fe400078e02f4 */
[----:B------:R-:W4:Y:S04]  /*ee60*/  LDL.LU.64 R244, [R1+0x40] ;  /* 0x0000400001f47983 */ /* 0x000f280000300a00 */
[----:B------:R1:W-:Y:S04]  /*ee70*/  STL.64 [R1+0xa0], R240 ;  /* 0x0000a0f001007387 */ /* 0x0003e80000100a00 */
[----:B--2---:R2:W-:Y:S01]  /*ee80*/  LDGSTS.E [R112+0x66000], desc[UR28][R240.64], P4 ;  /* 0x66000000f0707fae */ /* 0x0045e2000a12185c */
[----:B------:R-:W-:Y:S01]  /*ee90*/  IMAD.WIDE R110, R12, 0x4, R110 ;  /* 0x000000040c6e7825 */ /* 0x000fe200078e026e */
[----:B---3--:R-:W-:-:S04]  /*eea0*/  ISETP.NE.U32.AND P4, PT, R217, RZ, PT ;  /* 0x000000ffd900720c */ /* 0x008fc80003f85070 */
[----:B------:R-:W-:Y:S04]  /*eeb0*/  LDGSTS.E [R112+0x66008], desc[UR28][R110.64], P5 ;  /* 0x660080006e707fae */ /* 0x000fe8000a92185c */
[----:B-1----:R-:W2:Y:S04]  /*eec0*/  LDL.LU.64 R240, [R1+0x38] ;  /* 0x0000380001f07983 */ /* 0x002ea80000300a00 */
[----:B------:R-:W3:Y:S04]  /*eed0*/  LDL.LU.64 R216, [R1+0x28] ;  /* 0x0000280001d87983 */ /* 0x000ee80000300a00 */
[----:B------:R1:W-:Y:S01]  /*eee0*/  STL.64 [R1+0x98], R110 ;  /* 0x0000986e01007387 */ /* 0x0003e20000100a00 */
[----:B------:R-:W-:-:S03]  /*eef0*/  ISETP.NE.U32.AND P5, PT, R0, RZ, PT ;  /* 0x000000ff0000720c */ /* 0x000fc60003fa5070 */
[----:B-1----:R-:W3:Y:S04]  /*ef00*/  LDL.LU.64 R110, [R1+0x790] ;  /* 0x00079000016e7983 */ /* 0x002ee80000300a00 */
[----:B------:R-:W3:Y:S04]  /*ef10*/  LDL.LU R112, [R1+0x788] ;  /* 0x0007880001707983 */ /* 0x000ee80000300800 */
[----:B------:R-:W4:Y:S01]  /*ef20*/  LDL.LU R0, [R1+0x784] ;  /* 0x0007840001007983 */ /* 0x000f220000300800 */
[----:B------:R-:W-:-:S04]  /*ef30*/  IMAD.WIDE R2, R12, 0x4, R2 ;  /* 0x000000040c027825 */ /* 0x000fc800078e0202 */
[----:B------:R-:W-:Y:S01]  /*ef40*/  IMAD.WIDE R4, R12, 0x4, R4 ;  /* 0x000000040c047825 */ /* 0x000fe200078e0204 */
[----:B------:R1:W-:Y:S04]  /*ef50*/  STL.64 [R1+0x90], R2 ;  /* 0x0000900201007387 */ /* 0x0003e80000100a00 */
[----:B----4-:R4:W-:Y:S01]  /*ef60*/  LDGSTS.E [R0+0x66000], desc[UR28][R2.64], P4 ;  /* 0x6600000002007fae */ /* 0x0109e2000a12185c */
[----:B------:R-:W-:-:S03]  /*ef70*/  ISETP.NE.U32.AND P4, PT, R113, RZ, PT ;  /* 0x000000ff7100720c */ /* 0x000fc60003f85070 */
[----:B------:R-:W-:Y:S04]  /*ef80*/  LDGSTS.E [R0+0x66008], desc[UR28][R4.64], P5 ;  /* 0x6600800004007fae */ /* 0x000fe8000a92185c */
[----:B-1----:R-:W4:Y:S04]  /*ef90*/  LDL.LU.64 R2, [R1+0x10] ;  /* 0x0000100001027983 */ /* 0x002f280000300a00 */
[----:B------:R-:W4:Y:S04]  /*efa0*/  LDL.LU R113, [R1+0x780] ;  /* 0x0007800001717983 */ /* 0x000f280000300800 */
[----:B------:R1:W-:Y:S04]  /*efb0*/  STL.64 [R1+0x88], R4 ;  /* 0x0000880401007387 */ /* 0x0003e80000100a00 */
[----:B-1----:R-:W2:Y:S01]  /*efc0*/  LDL.LU.64 R4, [R1+0x778] ;  /* 0x0007780001047983 */ /* 0x002ea20000300a00 */
[----:B------:R-:W-:Y:S01]  /*efd0*/  ISETP.NE.U32.AND P5, PT, R13, RZ, PT ;  /* 0x000000ff0d00720c */ /* 0x000fe20003fa5070 */
[----:B------:R-:W-:-:S02]  /*efe0*/  IMAD.WIDE R248, R12, 0x4, R248 ;  /* 0x000000040cf87825 */ /* 0x000fc400078e02f8 */
[----:B------:R-:W4:Y:S02]  /*eff0*/  LDL.LU R0, [R1+0x770] ;  /* 0x0007700001007983 */ /* 0x000f240000300800 */
[----:B------:R-:W-:Y:S02]  /*f000*/  IMAD.WIDE R230, R12, 0x4, R230 ;  /* 0x000000040ce67825 */ /* 0x000fe400078e02e6 */
[----:B------:R1:W-:Y:S04]  /*f010*/  STL.64 [R1+0x80], R248 ;  /* 0x000080f801007387 */ /* 0x0003e80000100a00 */
[----:B--2---:R-:W-:Y:S01]  /*f020*/  LDGSTS.E [R5+0x66000], desc[UR28][R248.64], P4 ;  /* 0x66000000f8057fae */ /* 0x004fe2000a12185c */
[----:B------:R-:W-:-:S03]  /*f030*/  IMAD.WIDE R226, R4, 0x4, R226 ;  /* 0x0000000404e27825 */ /* 0x000fc600078e02e2 */
[----:B------:R2:W-:Y:S01]  /*f040*/  LDGSTS.E [R5+0x66008], desc[UR28][R230.64], P5 ;  /* 0x66008000e6057fae */ /* 0x0005e2000a92185c */
[----:B------:R-:W-:-:S03]  /*f050*/  IMAD.WIDE R222, R4, 0x4, R222 ;  /* 0x0000000404de7825 */ /* 0x000fc600078e02de */
[----:B------:R-:W0:Y:S04]  /*f060*/  LDGDEPBAR ;  /* 0x00000000000079af */ /* 0x000e280000000000 */
[----:B-1----:R-:W2:Y:S01]  /*f070*/  LDL.LU.64 R248, [R1+0x768] ;  /* 0x0007680001f87983 */ /* 0x002ea20000300a00 */
[----:B------:R-:W-:-:S03]  /*f080*/  IMAD.WIDE R238, R4, 0x4, R238 ;  /* 0x0000000404ee7825 */ /* 0x000fc600078e02ee */
[----:B------:R1:W-:Y:S01]  /*f090*/  STL [R1+0x710], R12 ;  /* 0x0007100c01007387 */ /* 0x0003e20000100800 */
[----:B------:R-:W-:-:S03]  /*f0a0*/  IMAD.WIDE R236, R4, 0x4, R236 ;  /* 0x0000000404ec7825 */ /* 0x000fc600078e02ec */
[----:B-1----:R-:W4:Y:S04]  /*f0b0*/  LDL.LU.64 R12, [R1+0x20] ;  /* 0x00002000010c7983 */ /* 0x002f280000300a00 */
        /* <DEDUP_REMOVED lines=8> */
[----:B------:R-:W-:Y:S04]  /*f140*/  STL.64 [R1+0x68], R236 ;  /* 0x000068ec01007387 */ /* 0x000fe80000100a00 */
[----:B------:R1:W-:Y:S04]  /*f150*/  STL.64 [R1+0x718], R236 ;  /* 0x000718ec01007387 */ /* 0x0003e80000100a00 */
[----:B-1----:R-:W2:Y:S01]  /*f160*/  LDL.LU.64 R236, [R1+0x30] ;  /* 0x0000300001ec7983 */ /* 0x002ea20000300a00 */
[----:B------:R-:W-:-:S04]  /*f170*/  IMAD.WIDE R244, R4, 0x4, R244 ;  /* 0x0000000404f47825 */ /* 0x000fc800078e02f4 */
[C---:B------:R-:W-:Y:S01]  /*f180*/  IMAD.WIDE R234, R4.reuse, 0x4, R234 ;  /* 0x0000000404ea7825 */ /* 0x040fe200078e02ea */
[----:B------:R1:W-:Y:S03]  /*f190*/  STL.64 [R1+0x40], R244 ;  /* 0x000040f401007387 */ /* 0x0003e60000100a00 */
[----:B------:R-:W-:-:S04]  /*f1a0*/  IMAD.WIDE R218, R4, 0x4, R218 ;  /* 0x0000000404da7825 */ /* 0x000fc800078e02da */
[C---:B------:R-:W-:Y:S01]  /*f1b0*/  IMAD.WIDE R240, R4.reuse, 0x4, R240 ;  /* 0x0000000404f07825 */ /* 0x040fe200078e02f0 */
[----:B-1----:R-:W2:Y:S04]  /*f1c0*/  LDL.LU.64 R244, [R1+0x740] ;  /* 0x0007400001f47983 */ /* 0x002ea80000300a00 */
[----:B------:R-:W-:Y:S01]  /*f1d0*/  STL.64 [R1+0x58], R234 ;  /* 0x000058ea01007387 */ /* 0x000fe20000100a00 */
[----:B---3--:R-:W-:-:S03]  /*f1e0*/  IMAD.WIDE R216, R4, 0x4, R216 ;  /* 0x0000000404d87825 */ /* 0x008fc600078e02d8 */
[----:B------:R-:W-:Y:S04]  /*f1f0*/  STL.64 [R1+0x720], R234 ;  /* 0x000720ea01007387 */ /* 0x000fe80000100a00 */
[----:B------:R-:W-:Y:S04]  /*f200*/  STL.64 [R1+0x48], R218 ;  /* 0x000048da01007387 */ /* 0x000fe80000100a00 */
[----:B------:R-:W-:Y:S01]  /*f210*/  STL.64 [R1+0x728], R218 ;  /* 0x000728da01007387 */ /* 0x000fe20000100a00 */
[----:B----4-:R-:W-:-:S04]  /*f220*/  IMAD.WIDE R12, R4, 0x4, R12 ;  /* 0x00000004040c7825 */ /* 0x010fc800078e020c */
[----:B--2---:R-:W-:-:S05]  /*f230*/  IMAD.WIDE R236, R4, 0x4, R236 ;  /* 0x0000000404ec7825 */ /* 0x004fca00078e02ec */
[----:B------:R-:W-:Y:S04]  /*f240*/  STL.64 [R1+0x30], R236 ;  /* 0x000030ec01007387 */ /* 0x000fe80000100a00 */
[----:B------:R-:W-:Y:S04]  /*f250*/  STL.64 [R1+0x730], R236 ;  /* 0x000730ec01007387 */ /* 0x000fe80000100a00 */
[----:B------:R-:W-:Y:S04]  /*f260*/  STL.64 [R1+0x38], R240 ;  /* 0x000038f001007387 */ /* 0x000fe80000100a00 */
[----:B------:R1:W-:Y:S04]  /*f270*/  STL.64 [R1+0x738], R240 ;  /* 0x000738f001007387 */ /* 0x0003e80000100a00 */
[----:B------:R2:W-:Y:S04]  /*f280*/  STL.64 [R1+0x20], R12 ;  /* 0x0000200c01007387 */ /* 0x0005e80000100a00 */
[----:B------:R-:W-:Y:S04]  /*f290*/  STL.64 [R1+0x28], R216 ;  /* 0x000028d801007387 */ /* 0x000fe80000100a00 */
[----:B-1----:R-:W3:Y:S04]  /*f2a0*/  LDL.64 R240, [R1+0x70] ;  /* 0x0000700001f07983 */ /* 0x002ee80000100a00 */
[----:B------:R-:W4:Y:S01]  /*f2b0*/  LDL.64 R236, [R1+0x60] ;  /* 0x0000600001ec7983 */ /* 0x000f220000100a00 */
[----:B------:R-:W-:-:S03]  /*f2c0*/  IMAD.WIDE R2, R4, 0x4, R2 ;  /* 0x0000000404027825 */ /* 0x000fc600078e0202 */
[----:B------:R-:W2:Y:S01]  /*f2d0*/  LDL.64 R218, [R1+0x50] ;  /* 0x0000500001da7983 */ /* 0x000ea20000100a00 */
[----:B------:R-:W-:-:S03]  /*f2e0*/  IMAD.WIDE R6, R4, 0x4, R6 ;  /* 0x0000000404067825 */ /* 0x000fc600078e0206 */
[----:B------:R-:W2:Y:S04]  /*f2f0*/  LDL.64 R234, [R1+0x40] ;  /* 0x0000400001ea7983 */ /* 0x000ea80000100a00 */
[----:B------:R1:W-:Y:S04]  /*f300*/  STL.64 [R1+0x10], R2 ;  /* 0x0000100201007387 */ /* 0x0003e80000100a00 */
[----:B------:R1:W-:Y:S04]  /*f310*/  STL.64 [R1+0x18], R6 ;  /* 0x0000180601007387 */ /* 0x0003e80000100a00 */
[----:B---3--:R-:W-:Y:S04]  /*f320*/  LDGSTS.E [R251+0x30000], desc[UR28][R240.64], P3 ;  /* 0x30000000f0fb7fae */ /* 0x008fe8000992185c */
[----:B----4-:R-:W-:Y:S04]  /*f330*/  LDGSTS.E [R251+0x30400], desc[UR28][R236.64], P3 ;  /* 0x30400000ecfb7fae */ /* 0x010fe8000992185c */
[----:B--2---:R-:W-:Y:S04]  /*f340*/  LDGSTS.E [R251+0x30800], desc[UR28][R218.64], P3 ;  /* 0x30800000dafb7fae */ /* 0x004fe8000992185c */
[----:B------:R-:W2:Y:S04]  /*f350*/  LDL.LU.64 R240, [R1+0x738] ;  /* 0x0007380001f07983 */ /* 0x000ea80000300a00 */
[----:B------:R-:W3:Y:S04]  /*f360*/  LDL.LU.64 R236, [R1+0x730] ;  /* 0x0007300001ec7983 */ /* 0x000ee80000300a00 */
[----:B------:R-:W4:Y:S04]  /*f370*/  LDL.LU.64 R218, [R1+0x728] ;  /* 0x0007280001da7983 */ /* 0x000f280000300a00 */
[----:B------:R-:W-:Y:S04]  /*f380*/  LDGSTS.E [R251+0x30c00], desc[UR28][R234.64], P3 ;  /* 0x30c00000eafb7fae */ /* 0x000fe8000992185c */
[----:B------:R-:W2:Y:S01]  /*f390*/  LDL.LU.64 R234, [R1+0x720] ;  /* 0x0007200001ea7983 */ /* 0x000ea20000300a00 */
        /* <DEDUP_REMOVED lines=8> */
[----:B---3--:R-:W-:Y:S04]  /*f420*/  LDGSTS.E [R251+0x31000], desc[UR28][R236.64], P3 ;  /* 0x31000000ecfb7fae */ /* 0x008fe8000992185c */
[----:B------:R-:W-:Y:S04]  /*f430*/  LDGSTS.E [R251+0x31400], desc[UR28][R12.64], P3 ;  /* 0x314000000cfb7fae */ /* 0x000fe8000992185c */
[----:B------:R-:W-:Y:S04]  /*f440*/  LDGSTS.E [R251+0x31800], desc[UR28][R2.64], P3 ;  /* 0x3180000002fb7fae */ /* 0x000fe8000992185c */
[----:B------:R-:W3:Y:S04]  /*f450*/  LDL.LU.64 R236, [R1+0x718] ;  /* 0x0007180001ec7983 */ /* 0x000ee80000300a00 */
[----:B------:R-:W4:Y:S04]  /*f460*/  LDL.LU R12, [R1+0x710] ;  /* 0x00071000010c7983 */ /* 0x000f280000300800 */
[----:B-1----:R-:W3:Y:S01]  /*f470*/  LDL.LU.64 R2, [R1+0x708] ;  /* 0x0007080001027983 */ /* 0x002ee20000300a00 */
[----:B------:R-:W-:-:S03]  /*f480*/  IMAD.WIDE R108, R4, 0x4, R108 ;  /* 0x00000004046c7825 */ /* 0x000fc600078e026c */
[----:B------:R-:W-:Y:S01]  /*f490*/  LDGSTS.E [R251+0x31c00], desc[UR28][R244.64], P3 ;  /* 0x31c00000f4fb7fae */ /* 0x000fe2000992185c */
        /* <DEDUP_REMOVED lines=104> */
[----:B---3--:R-:W-:Y:S04]  /*fb20*/  LDGSTS.E [R3+0x30200], desc[UR28][R236.64], P3 ;  /* 0x30200000ec037fae */ /* 0x008fe8000992185c */
[----:B--2---:R-:W-:Y:S04]  /*fb30*/  LDGSTS.E [R3+0x30600], desc[UR28][R234.64], P3 ;  /* 0x30600000ea037fae */ /* 0x004fe8000992185c */
[----:B----4-:R-:W-:Y:S04]  /*fb40*/  LDGSTS.E [R3+0x30a00], desc[UR28][R218.64], P3 ;  /* 0x30a00000da037fae */ /* 0x010fe8000992185c */
[----:B------:R-:W2:Y:S04]  /*fb50*/  LDL.LU.64 R236, [R1+0x700] ;  /* 0x0007000001ec7983 */ /* 0x000ea80000300a00 */
[----:B------:R-:W3:Y:S04]  /*fb60*/  LDL.LU.64 R234, [R1+0x6f8] ;  /* 0x0006f80001ea7983 */ /* 0x000ee80000300a00 */
[----:B------:R-:W4:Y:S04]  /*fb70*/  LDL.LU.64 R218, [R1+0x6f0] ;  /* 0x0006f00001da7983 */ /* 0x000f280000300a00 */
[----:B------:R-:W-:Y:S04]  /*fb80*/  LDGSTS.E [R3+0x30e00], desc[UR28][R240.64], P3 ;  /* 0x30e00000f0037fae */ /* 0x000fe8000992185c */
[----:B------:R-:W-:Y:S04]  /*fb90*/  LDGSTS.E [R3+0x31200], desc[UR28][R216.64], P3 ;  /* 0x31200000d8037fae */ /* 0x000fe8000992185c */
[----:B------:R1:W-:Y:S04]  /*fba0*/  LDGSTS.E [R3+0x31600], desc[UR28][R6.64], P3 ;  /* 0x3160000006037fae */ /* 0x0003e8000992185c */
[----:B------:R-:W2:Y:S04]  /*fbb0*/  LDL.LU.64 R240, [R1+0x6e8] ;  /* 0x0006e80001f07983 */ /* 0x000ea80000300a00 */
[----:B------:R-:W3:Y:S04]  /*fbc0*/  LDL.LU.64 R216, [R1+0x6e0] ;  /* 0x0006e00001d87983 */ /* 0x000ee80000300a00 */
[----:B------:R-:W4:Y:S04]  /*fbd0*/  LDL.LU R7, [R1+0x6dc] ;  /* 0x0006dc0001077983 */ /* 0x000f280000300800 */
[----:B------:R-:W2:Y:S01]  /*fbe0*/  LDL.LU R13, [R1+0x1f8] ;  /* 0x0001f800010d7983 */ /* 0x000ea20000300800 */
[----:B------:R-:W-:-:S04]  /*fbf0*/  IMAD.WIDE R14, R4, 0x4, R14 ;  /* 0x00000004040e7825 */ /* 0x000fc800078e020e */
[C---:B------:R-:W-:Y:S01]  /*fc00*/  IMAD.WIDE R242, R4.reuse, 0x4, R242 ;  /* 0x0000000404f27825 */ /* 0x040fe200078e02f2 */
[----:B------:R-:W-:Y:S03]  /*fc10*/  LDGSTS.E [R3+0x31a00], desc[UR28][R14.64], P3 ;  /* 0x31a000000e037fae */ /* 0x000fe6000992185c */
        /* <DEDUP_REMOVED lines=61> */
[----:B------:R-:W1:Y:S03]  /*fff0*/  S2R R5, SR_TID.X ;  /* 0x0000000000057919 */ /* 0x000e660000002100 */
        /* <DEDUP_REMOVED lines=19> */
[----:B-1----:R-:W1:Y:S03]  /*10130*/  S2R R6, SR_TID.X ;  /* 0x0000000000067919 */ /* 0x002e660000002100 */
        /* <DEDUP_REMOVED lines=28> */
[----:B------:R-:W-:Y:S01]  /*10300*/  IMAD.WIDE R114, R4, 0x4, R114 ;  /* 0x0000000404727825 */ /* 0x000fe200078e0272 */
[----:B------:R-:W-:Y:S04]  /*10310*/  LDGSTS.E [R3+0x3f200], desc[UR28][R120.64], P3 ;  /* 0x3f20000078037fae */ /* 0x000fe8000992185c */
[----:B------:R-:W-:Y:S04]  /*10320*/  LDGSTS.E [R3+0x3f600], desc[UR28][R118.64], P3 ;  /* 0x3f60000076037fae */ /* 0x000fe8000992185c */
[----:B------:R-:W-:Y:S04]  /*10330*/  LDGSTS.E [R3+0x3fa00], desc[UR28][R116.64], P3 ;  /* 0x3fa0000074037fae */ /* 0x000fe8000992185c */
[----:B------:R-:W-:Y:S04]  /*10340*/  LDGSTS.E [R3+0x3fe00], desc[UR28][R114.64], P3 ;  /* 0x3fe0000072037fae */ /* 0x000fe8000992185c */
[----:B------:R-:W0:Y:S01]  /*10350*/  LDGDEPBAR ;  /* 0x00000000000079af */ /* 0x000e220000000000 */
[----:B------:R-:W-:-:S04]  /*10360*/  SHF.R.U32.HI R5, RZ, 0x6, R5 ;  /* 0x00000006ff057819 */ /* 0x000fc80000011605 */
[----:B------:R-:W-:Y:S02]  /*10370*/  SGXT.U32 R5, R5, 0x1 ;  /* 0x000000010505781a */ /* 0x000fe40000000000 */
[----:B-1----:R-:W-:Y:S02]  /*10380*/  SHF.R.U32.HI R6, RZ, 0x6, R6 ;  /* 0x00000006ff067819 */ /* 0x002fe40000011606 */
[----:B------:R-:W-:Y:S02]  /*10390*/  LOP3.LUT R5, R5, 0xc, RZ, 0xfc, !PT ;  /* 0x0000000c05057812 */ /* 0x000fe400078efcff */
[----:B------:R-:W-:-:S04]  /*103a0*/  SGXT.U32 R6, R6, 0x1 ;  /* 0x000000010606781a */ /* 0x000fc80000000000 */
[----:B------:R-:W-:Y:S02]  /*103b0*/  LOP3.LUT R6, R6, 0xe, RZ, 0xfc, !PT ;  /* 0x0000000e06067812 */ /* 0x000fe400078efcff */
[----:B--2---:R-:W-:Y:S02]  /*103c0*/  ISETP.NE.U32.AND P5, PT, R13, RZ, PT ;  /* 0x000000ff0d00720c */ /* 0x004fe40003fa5070 */
[----:B------:R-:W1:Y:S01]  /*103d0*/  S2R R13, SR_TID.X ;  /* 0x00000000000d7919 */ /* 0x000e620000002100 */
[----:B----4-:R-:W-:-:S04]  /*103e0*/  ISETP.GE.AND P3, PT, R7, UR5, PT ;  /* 0x0000000507007c0c */ /* 0x010fc8000bf66270 */
[----:B------:R-:W-:Y:S02]  /*103f0*/  SEL R7, RZ, 0x4, P3 ;  /* 0x00000004ff077807 */ /* 0x000fe40001800000 */
[----:B------:R-:W-:Y:S01]  /*10400*/  ISETP.GE.AND P3, PT, R5, UR5, PT ;  /* 0x0000000505007c0c */ /* 0x000fe2000bf66270 */
[----:B---3--:R-:W-:Y:S01]  /*10410*/  IMAD.WIDE R216, R12, 0x4, R216 ;  /* 0x000000040cd87825 */ /* 0x008fe200078e02d8 */
[----:B------:R-:W-:Y:S02]  /*10420*/  BAR.SYNC.DEFER_BLOCKING 0x0 ;  /* 0x0000000000007b1d */ /* 0x000fe40000010000 */
[----:B------:R-:W-:Y:S02]  /*10430*/  SEL R5, RZ, 0x4, P3 ;  /* 0x00000004ff057807 */ /* 0x000fe40001800000 */
[----:B------:R-:W-:Y:S02]  /*10440*/  ISETP.GE.AND P4, PT, R6, UR5, PT ;  /* 0x0000000506007c0c */ /* 0x000fe4000bf86270 */
[----:B------:R-:W-:-:S04]  /*10450*/  SEL R5, R5, RZ, P0 ;  /* 0x000000ff05057207 */ /* 0x000fc80000000000 */
[----:B------:R-:W-:Y:S02]  /*10460*/  ISETP.NE.U32.AND P3, PT, R5, RZ, PT ;  /* 0x000000ff0500720c */ /* 0x000fe40003f65070 */
[----:B-1----:R-:W-:Y:S01]  /*10470*/  SHF.R.U32.HI R13, RZ, 0x6, R13 ;  /* 0x00000006ff0d7819 */ /* 0x002fe2000001160d */
[----:B------:R-:W-:Y:S01]  /*10480*/  @!PT LDS RZ, [RZ] ;  /* 0x00000000fffff984 */ /* 0x000fe20000000800 */
[----:B------:R-:W-:Y:S01]  /*10490*/  @!PT LDS RZ, [RZ] ;  /* 0x00000000fffff984 */ /* 0x000fe20000000800 */
[----:B------:R-:W-:Y:S01]  /*104a0*/  @!PT LDS RZ, [RZ] ;  /* 0x00000000fffff984 */ /* 0x000fe20000000800 */
[----:B------:R1:W-:Y:S03]  /*104b0*/  LDGSTS.E [R2+0x68000], desc[UR28][R216.64], P5 ;  /* 0x68000000d8027fae */ /* 0x0003e6000a92185c */
[----:B------:R-:W-:-:S04]  /*104c0*/  SGXT.U32 R13, R13, 0x1 ;  /* 0x000000010d0d781a */ /* 0x000fc80000000000 */
[----:B------:R-:W-:Y:S02]  /*104d0*/  LOP3.LUT R13, R13, 0x10, RZ, 0xfc, !PT ;  /* 0x000000100d0d7812 */ /* 0x000fe400078efcff */
[----:B------:R-:W-:Y:S01]  /*104e0*/  SEL R5, RZ, 0x4, P4 ;  /* 0x00000004ff057807 */ /* 0x000fe20002000000 */
[----:B-1----:R-:W1:Y:S01]  /*104f0*/  S2R R217, SR_TID.X ;  /* 0x0000000000d97919 */ /* 0x002e620000002100 */
[----:B------:R-:W-:Y:S02]  /*10500*/  ISETP.GE.AND P4, PT, R13, UR5, PT ;  /* 0x000000050d007c0c */ /* 0x000fe4000bf86270 */
[----:B------:R-:W2:Y:S01]  /*10510*/  S2R R13, SR_TID.X ;  /* 0x00000000000d7919 */ /* 0x000ea20000002100 */
[C---:B------:R-:W-:Y:S01]  /*10520*/  IMAD.WIDE R240, R12.reuse, 0x4, R240 ;  /* 0x000000040cf07825 */ /* 0x040fe200078e02f0 */
[----:B------:R-:W3:Y:S04]  /*10530*/  S2R R216, SR_TID.X ;  /* 0x0000000000d87919 */ /* 0x000ee80000002100 */
[----:B------:R4:W-:Y:S01]  /*10540*/  LDGSTS.E [R2+0x68008], desc[UR28][R240.64], P2 ;  /* 0x68008000f0027fae */ /* 0x0009e2000912185c */
[----:B------:R-:W-:-:S05]  /*10550*/  IMAD.WIDE R218, R12, 0x4, R218 ;  /* 0x000000040cda7825 */ /* 0x000fca00078e02da */
[----:B------:R1:W-:Y:S01]  /*10560*/  LDGSTS.E [R250+0x68000], desc[UR28][R218.64], P1 ;  /* 0x68000000dafa7fae */ /* 0x0003e2000892185c */
[----:B----4-:R-:W4:Y:S01]  /*10570*/  S2R R240, SR_TID.X ;  /* 0x0000000000f07919 */ /* 0x010f220000002100 */
[----:B------:R-:W4:Y:S01]  /*10580*/  S2R R241, SR_TID.X ;  /* 0x0000000000f17919 */ /* 0x000f220000002100 */
[----:B-1----:R-:W1:Y:S01]  /*10590*/  S2R R219, SR_TID.X ;  /* 0x0000000000db7919 */ /* 0x002e620000002100 */
[----:B------:R-:W-:Y:S02]  /*105a0*/  SHF.R.U32.HI R217, RZ, 0x6, R217 ;  /* 0x00000006ffd97819 */ /* 0x000fe400000116d9 */
[----:B--2---:R-:W-:Y:S01]  /*105b0*/  SHF.R.U32.HI R13, RZ, 0x6, R13 ;  /* 0x00000006ff0d7819 */ /* 0x004fe2000001160d */
[----:B------:R-:W2:Y:S01]  /*105c0*/  LDL.LU R2, [R1+0x6d8] ;  /* 0x0006d80001027983 */ /* 0x000ea20000300800 */
[----:B------:R-:W-:Y:S02]  /*105d0*/  SGXT.U32 R217, R217, 0x1 ;  /* 0x00000001d9d9781a */ /* 0x000fe40000000000 */
[----:B------:R-:W-:-:S02]  /*105e0*/  SGXT.U32 R13, R13, 0x1 ;  /* 0x000000010d0d781a */ /* 0x000fc40000000000 */
[----:B------:R-:W-:Y:S02]  /*105f0*/  LOP3.LUT R217, R217, 0x12, RZ, 0xfc, !PT ;  /* 0x00000012d9d97812 */ /* 0x000fe400078efcff */
[----:B---3--:R-:W-:Y:S02]  /*10600*/  SHF.R.U32.HI R216, RZ, 0x6, R216 ;  /* 0x00000006ffd87819 */ /* 0x008fe400000116d8 */
[----:B------:R-:W-:Y:S02]  /*10610*/  SEL R6, RZ, 0x4, P4 ;  /* 0x00000004ff067807 */ /* 0x000fe40002000000 */
[----:B------:R-:W-:Y:S02]  /*10620*/  ISETP.GE.AND P4, PT, R217, UR5, PT ;  /* 0x00000005d9007c0c */ /* 0x000fe4000bf86270 */
[----:B------:R-:W-:Y:S02]  /*10630*/  LOP3.LUT R13, R13, 0x14, RZ, 0xfc, !PT ;  /* 0x000000140d0d7812 */ /* 0x000fe400078efcff */
[----:B------:R-:W-:-:S02]  /*10640*/  SGXT.U32 R216, R216, 0x1 ;  /* 0x00000001d8d8781a */ /* 0x000fc40000000000 */
[----:B------:R-:W-:Y:S02]  /*10650*/  SEL R217, RZ, 0x4, P4 ;  /* 0x00000004ffd97807 */ /* 0x000fe40002000000 */
[----:B----4-:R-:W-:Y:S02]  /*10660*/  SHF.R.U32.HI R240, RZ, 0x6, R240 ;  /* 0x00000006fff07819 */ /* 0x010fe400000116f0 */
[----:B------:R-:W-:Y:S02]  /*10670*/  ISETP.GE.AND P4, PT, R13, UR5, PT ;  /* 0x000000050d007c0c */ /* 0x000fe4000bf86270 */
[----:B------:R-:W-:Y:S02]  /*10680*/  LOP3.LUT R216, R216, 0x16, RZ, 0xfc, !PT ;  /* 0x00000016d8d87812 */ /* 0x000fe400078efcff */
[----:B------:R-:W-:Y:S02]  /*10690*/  SGXT.U32 R240, R240, 0x1 ;  /* 0x00000001f0f0781a */ /* 0x000fe40000000000 */
[----:B------:R-:W-:-:S02]  /*106a0*/  SHF.R.U32.HI R241, RZ, 0x6, R241 ;  /* 0x00000006fff17819 */ /* 0x000fc400000116f1 */
[----:B------:R-:W-:Y:S02]  /*106b0*/  SEL R13, RZ, 0x4, P4 ;  /* 0x00000004ff0d7807 */ /* 0x000fe40002000000 */
[----:B------:R-:W-:Y:S02]  /*106c0*/  ISETP.GE.AND P4, PT, R216, UR5, PT ;  /* 0x00000005d8007c0c */ /* 0x000fe4000bf86270 */
[----:B------:R-:W-:Y:S02]  /*106d0*/  LOP3.LUT R240, R240, 0x18, RZ, 0xfc, !PT ;  /* 0x00000018f0f07812 */ /* 0x000fe400078efcff */
[----:B------:R-:W-:Y:S02]  /*106e0*/  SGXT.U32 R241, R241, 0x1 ;  /* 0x00000001f1f1781a */ /* 0x000fe40000000000 */
[----:B-1----:R-:W-:Y:S02]  /*106f0*/  SHF.R.U32.HI R219, RZ, 0x6, R219 ;  /* 0x00000006ffdb7819 */ /* 0x002fe400000116db */
[----:B------:R-:W-:-:S02]  /*10700*/  SEL R216, RZ, 0x4, P4 ;  /* 0x00000004ffd87807 */ /* 0x000fc40002000000 */
[----:B------:R-:W-:Y:S02]  /*10710*/  ISETP.GE.AND P4, PT, R240, UR5, PT ;  /* 0x00000005f0007c0c */ /* 0x000fe4000bf86270 */
[----:B------:R-:W-:Y:S02]  /*10720*/  LOP3.LUT R241, R241, 0x1a, RZ, 0xfc, !PT ;  /* 0x0000001af1f17812 */ /* 0x000fe400078efcff */
[----:B------:R-:W-:Y:S02]  /*10730*/  SGXT.U32 R219, R219, 0x1 ;  /* 0x00000001dbdb781a */ /* 0x000fe40000000000 */
[----:B------:R-:W-:Y:S02]  /*10740*/  SEL R240, RZ, 0x4, P4 ;  /* 0x00000004fff07807 */ /* 0x000fe40002000000 */
[----:B------:R-:W-:Y:S02]  /*10750*/  ISETP.GE.AND P4, PT, R241, UR5, PT ;  /* 0x00000005f1007c0c */ /* 0x000fe4000bf86270 */
[----:B------:R-:W-:-:S02]  /*10760*/  LOP3.LUT R219, R219, 0x1c, RZ, 0xfc, !PT ;  /* 0x0000001cdbdb7812 */ /* 0x000fc400078efcff */
[----:B------:R-:W-:Y:S02]  /*10770*/  SEL R241, RZ, 0x4, P4 ;  /* 0x00000004fff17807 */ /* 0x000fe40002000000 */
[----:B------:R-:W-:Y:S02]  /*10780*/  ISETP.GE.AND P4, PT, R219, UR5, PT ;  /* 0x00000005db007c0c */ /* 0x000fe4000bf86270 */
[----:B------:R-:W1:Y:S01]  /*10790*/  S2R R219, SR_TID.X ;  /* 0x0000000000db7919 */ /* 0x000e620000002100 */
[----:B------:R-:W-:-:S04]  /*107a0*/  SEL R5, R5, RZ, P0 ;  /* 0x000000ff05057207 */ /* 0x000fc80000000000 */
[----:B------:R-:W-:Y:S02]  /*107b0*/  ISETP.NE.U32.AND P2, PT, R5, RZ, PT ;  /* 0x000000ff0500720c */ /* 0x000fe40003f45070 */
[----:B------:R-:W-:Y:S02]  /*107c0*/  SEL R5, R6, RZ, P0 ;  /* 0x000000ff06057207 */ /* 0x000fe40000000000 */
[----:B------:R-:W-:Y:S02]  /*107d0*/  SEL R218, R13, RZ, P0 ;  /* 0x000000ff0dda7207 */ /* 0x000fe40000000000 */
[----:B------:R-:W-:Y:S01]  /*107e0*/  ISETP.NE.U32.AND P1, PT, R5, RZ, PT ;  /* 0x000000ff0500720c */ /* 0x000fe20003f25070 */
[----:B------:R-:W3:Y:S01]  /*107f0*/  LDL.LU R13, [R1+0x6d4] ;  /* 0x0006d400010d7983 */ /* 0x000ee20000300800 */
[----:B------:R-:W-:Y:S02]  /*10800*/  SEL R5, R217, RZ, P0 ;  /* 0x000000ffd9057207 */ /* 0x000fe40000000000 */
[----:B-1----:R-:W-:-:S04]  /*10810*/  SHF.R.U32.HI R219, RZ, 0x6, R219 ;  /* 0x00000006ffdb7819 */ /* 0x002fc800000116db */
[----:B------:R-:W-:-:S04]  /*10820*/  SGXT.U32 R219, R219, 0x1 ;  /* 0x00000001dbdb781a */ /* 0x000fc80000000000 */
[----:B------:R-:W-:-:S04]  /*10830*/  LOP3.LUT R219, R219, 0x1e, RZ, 0xfc, !PT ;  /* 0x0000001edbdb7812 */ /* 0x000fc800078efcff */
[----:B------:R-:W-:Y:S02]  /*10840*/  ISETP.GE.AND P5, PT, R219, UR5, PT ;  /* 0x00000005db007c0c */ /* 0x000fe4000bfa6270 */
[----:B------:R-:W-:Y:S02]  /*10850*/  SEL R219, R216, RZ, P0 ;  /* 0x000000ffd8db7207 */ /* 0x000fe40000000000 */
[----:B------:R-:W4:Y:S01]  /*10860*/  LDL.LU.64 R216, [R1+0x8] ;  /* 0x0000080001d87983 */ /* 0x000f220000300a00 */
[----:B------:R-:W-:Y:S02]  /*10870*/  SEL R6, RZ, 0x4, P4 ;  /* 0x00000004ff067807 */ /* 0x000fe40002000000 */
[----:B------:R-:W-:Y:S02]  /*10880*/  ISETP.NE.U32.AND P4, PT, R5, RZ, PT ;  /* 0x000000ff0500720c */ /* 0x000fe40003f85070 */
[----:B------:R-:W-:Y:S02]  /*10890*/  SEL R5, RZ, 0x4, P5 ;  /* 0x00000004ff057807 */ /* 0x000fe40002800000 */
[----:B------:R-:W-:-:S02]  /*108a0*/  SEL R7, R7, RZ, P0 ;  /* 0x000000ff07077207 */ /* 0x000fc40000000000 */
[----:B------:R-:W-:Y:S02]  /*108b0*/  SEL R240, R240, RZ, P0 ;  /* 0x000000fff0f07207 */ /* 0x000fe40000000000 */
[----:B------:R-:W-:Y:S02]  /*108c0*/  SEL R241, R241, RZ, P0 ;  /* 0x000000fff1f17207 */ /* 0x000fe40000000000 */
[----:B------:R-:W-:Y:S02]  /*108d0*/  SEL R6, R6, RZ, P0 ;  /* 0x000000ff06067207 */ /* 0x000fe40000000000 */
[----:B------:R-:W-:Y:S02]  /*108e0*/  SEL R5, R5, RZ, P0 ;  /* 0x000000ff05057207 */ /* 0x000fe40000000000 */
[----:B------:R-:W-:Y:S02]  /*108f0*/  ISETP.NE.U32.AND P5, PT, R0, RZ, PT ;  /* 0x000000ff0000720c */ /* 0x000fe40003fa5070 */
[----:B--2---:R-:W-:-:S02]  /*10900*/  ISETP.NE.U32.AND P0, PT, R2, RZ, PT ;  /* 0x000000ff0200720c */ /* 0x004fc40003f05070 */
[----:B------:R-:W2:Y:S04]  /*10910*/  LDL.LU R2, [R1+0x6d0] ;  /* 0x0006d00001027983 */ /* 0x000ea80000300800 */
[----:B------:R-:W5:Y:S01]  /*10920*/  LDL.LU R0, [R1+0x6cc] ;  /* 0x0006cc0001007983 */ /* 0x000f620000300800 */
[----:B----4-:R-:W-:-:S06]  /*10930*/  IMAD.WIDE R216, R12, 0x4, R216 ;  /* 0x000000040cd87825 */ /* 0x010fcc00078e02d8 */
[----:B------:R3:W-:Y:S04]  /*10940*/  LDGSTS.E [R250+0x68008], desc[UR28][R216.64], P0 ;  /* 0x68008000d8fa7fae */ /* 0x0007e8000812185c */
[----:B------:R-:W4:Y:S01]  /*10950*/  LDL.LU.64 R216, [R1+0x108] ;  /* 0x0001080001d87983 */ /* 0x000f220000300a00 */
[----:B---3--:R-:W-:Y:S01]  /*10960*/  LOP3.LUT R250, R13, 0x30, RZ, 0x3c, !PT ;  /* 0x000000300dfa7812 */ /* 0x008fe200078e3cff */
[----:B------:R-:W-:-:S04]  /*10970*/  IMAD.WIDE R234, R12, 0x4, R234 ;  /* 0x000000040cea7825 */ /* 0x000fc800078e02ea */
[----:B------:R-:W-:Y:S01]  /*10980*/  IMAD.WIDE R236, R12, 0x4, R236 ;  /* 0x000000040cec7825 */ /* 0x000fe200078e02ec */
[----:B------:R-:W-:Y:S03]  /*10990*/  LDGSTS.E [R252+0x68000], desc[UR28][R234.64], P5 ;  /* 0x68000000eafc7fae */ /* 0x000fe6000a92185c */
[----:B------:R-:W-:Y:S01]  /*109a0*/  VIADD R250, R250, UR7 ;  /* 0x00000007fafa7c36 */ /* 0x000fe20008000000 */
[----:B------:R-:W-:Y:S01]  /*109b0*/  ISETP.NE.U32.AND P0, PT, R218, RZ, PT ;  /* 0x000000ffda00720c */ /* 0x000fe20003f05070 */
[----:B------:R-:W-:Y:S01]  /*109c0*/  LDGSTS.E [R252+0x68008], desc[UR28][R236.64], P6 ;  /* 0x68008000ecfc7fae */ /* 0x000fe2000b12185c */
[----:B------:R-:W-:-:S03]  /*109d0*/  ISETP.NE.U32.AND P5, PT, R219, RZ, PT ;  /* 0x000000ffdb00720c */ /* 0x000fc60003fa5070 */
[----:B------:R-:W3:Y:S04]  /*109e0*/  LDL.LU.64 R234, [R1+0x80] ;  /* 0x0000800001ea7983 */ /* 0x000ee80000300a00 */
[----:B------:R-:W2:Y:S04]  /*109f0*/  LDL.LU.64 R218, [R1+0x88] ;  /* 0x0000880001da7983 */ /* 0x000ea80000300a00 */
[----:B------:R-:W3:Y:S01]  /*10a00*/  LDL.LU.64 R236, [R1+0x78] ;  /* 0x0000780001ec7983 */ /* 0x000ee20000300a00 */
[----:B----4-:R-:W-:-:S05]  /*10a10*/  IMAD.WIDE R216, R12, 0x4, R216 ;  /* 0x000000040cd87825 */ /* 0x010fca00078e02d8 */
[----:B------:R1:W-:Y:S04]  /*10a20*/  LDGSTS.E [R250+0x68000], desc[UR28][R216.64], P3 ;  /* 0x68000000d8fa7fae */ /* 0x0003e8000992185c */
[----:B------:R-:W1:Y:S02]  /*10a30*/  LDL.LU.64 R216, [R1+0xb8] ;  /* 0x0000b80001d87983 */ /* 0x000e640000300a00 */
[----:B-1----:R-:W-:-:S05]  /*10a40*/  IMAD.WIDE R216, R12, 0x4, R216 ;  /* 0x000000040cd87825 */ /* 0x002fca00078e02d8 */
[----:B------:R1:W-:Y:S04]  /*10a50*/  LDGSTS.E [R250+0x68008], desc[UR28][R216.64], P2 ;  /* 0x68008000d8fa7fae */ /* 0x0003e8000912185c */
[----:B------:R-:W1:Y:S01]  /*10a60*/  LDL.LU.64 R216, [R1+0xb0] ;  /* 0x0000b00001d87983 */ /* 0x000e620000300a00 */
[----:B------:R-:W-:-:S05]  /*10a70*/  LOP3.LUT R252, R13, 0x40, RZ, 0x3c, !PT ;  /* 0x000000400dfc7812 */ /* 0x000fca00078e3cff */
[----:B------:R-:W-:Y:S01]  /*10a80*/  VIADD R252, R252, UR7 ;  /* 0x00000007fcfc7c36 */ /* 0x000fe20008000000 */
[----:B------:R-:W-:Y:S02]  /*10a90*/  ISETP.NE.U32.AND P6, PT, R240, RZ, PT ;  /* 0x000000fff000720c */ /* 0x000fe40003fc5070 */
[----:B------:R-:W-:Y:S02]  /*10aa0*/  ISETP.NE.U32.AND P3, PT, R241, RZ, PT ;  /* 0x000000fff100720c */ /* 0x000fe40003f65070 */
[----:B------:R-:W4:Y:S01]  /*10ab0*/  LDL.LU.64 R240, [R1+0x10] ;  /* 0x0000100001f07983 */ /* 0x000f220000300a00 */
[----:B-1----:R-:W-:-:S05]  /*10ac0*/  IMAD.WIDE R216, R12, 0x4, R216 ;  /* 0x000000040cd87825 */ /* 0x002fca00078e02d8 */
        /* <DEDUP_REMOVED lines=8> */
[----:B------:R-:W5:Y:S01]  /*10b50*/  LDL.LU R7, [R1+0x6c8] ;  /* 0x0006c80001077983 */ /* 0x000f620000300800 */
[----:B-1----:R-:W-:-:S05]  /*10b60*/  IMAD.WIDE R216, R12, 0x4, R216 ;  /* 0x000000040cd87825 */ /* 0x002fca00078e02d8 */
[----:B------:R1:W-:Y:S04]  /*10b70*/  LDGSTS.E [R250+0x68000], desc[UR28][R216.64], P0 ;  /* 0x68000000d8fa7fae */ /* 0x0003e8000812185c */
[----:B------:R-:W1:Y:S02]  /*10b80*/  LDL.LU.64 R216, [R1+0x98] ;  /* 0x0000980001d87983 */ /* 0x000e640000300a00 */
[----:B-1----:R-:W-:-:S05]  /*10b90*/  IMAD.WIDE R216, R12, 0x4, R216 ;  /* 0x000000040cd87825 */ /* 0x002fca00078e02d8 */
[----:B------:R1:W-:Y:S04]  /*10ba0*/  LDGSTS.E [R250+0x68008], desc[UR28][R216.64], P5 ;  /* 0x68008000d8fa7fae */ /* 0x0003e8000a92185c */
[----:B------:R-:W4:Y:S01]  /*10bb0*/  LDL.LU.64 R216, [R1+0x90] ;  /* 0x0000900001d87983 */ /* 0x000f220000300a00 */
[----:B------:R-:W-:Y:S02]  /*10bc0*/  ISETP.NE.U32.AND P2, PT, R6, RZ, PT ;  /* 0x000000ff0600720c */ /* 0x000fe40003f45070 */
[C---:B------:R-:W-:Y:S02]  /*10bd0*/  LOP3.LUT R252, R13.reuse, 0x60, RZ, 0x3c, !PT ;  /* 0x000000600dfc7812 */ /* 0x040fe400078e3cff */
[----:B-1----:R-:W-:Y:S01]  /*10be0*/  LOP3.LUT R250, R13, 0x70, RZ, 0x3c, !PT ;  /* 0x000000700dfa7812 */ /* 0x002fe200078e3cff */
[----:B--2---:R-:W-:-:S04]  /*10bf0*/  IMAD.WIDE R218, R12, 0x4, R218 ;  /* 0x000000040cda7825 */ /* 0x004fc800078e02da */
[----:B------:R-:W-:Y:S02]  /*10c00*/  VIADD R252, R252, UR7 ;  /* 0x00000007fcfc7c36 */ /* 0x000fe40008000000 */
[----:B---3--:R-:W-:-:S04]  /*10c10*/  IMAD.WIDE R234, R12, 0x4, R234 ;  /* 0x000000040cea7825 */ /* 0x008fc800078e02ea */
[----:B------:R-:W-:Y:S02]  /*10c20*/  VIADD R250, R250, UR7 ;  /* 0x00000007fafa7c36 */ /* 0x000fe40008000000 */
[----:B----4-:R-:W-:-:S05]  /*10c30*/  IMAD.WIDE R216, R12, 0x4, R216 ;  /* 0x000000040cd87825 */ /* 0x010fca00078e02d8 */
[----:B------:R1:W-:Y:S04]  /*10c40*/  LDGSTS.E [R252+0x68000], desc[UR28][R216.64], P6 ;  /* 0x68000000d8fc7fae */ /* 0x0003e8000b12185c */
[----:B------:R-:W-:Y:S04]  /*10c50*/  LDGSTS.E [R252+0x68008], desc[UR28][R218.64], P3 ;  /* 0x68008000dafc7fae */ /* 0x000fe8000992185c */
[----:B------:R2:W-:Y:S04]  /*10c60*/  LDGSTS.E [R250+0x68000], desc[UR28][R234.64], P2 ;  /* 0x68000000eafa7fae */ /* 0x0005e8000912185c */
[----:B------:R-:W1:Y:S04]  /*10c70*/  LDL.LU.64 R216, [R1+0x70] ;  /* 0x0000700001d87983 */ /* 0x000e680000300a00 */
[----:B------:R-:W3:Y:S04]  /*10c80*/  LDL.LU.64 R218, [R1+0x50] ;  /* 0x0000500001da7983 */ /* 0x000ee80000300a00 */
[----:B------:R-:W2:Y:S01]  /*10c90*/  LDL.LU.64 R234, [R1+0x60] ;  /* 0x0000600001ea7983 */ /* 0x000ea20000300a00 */
[----:B------:R-:W-:Y:S01]  /*10ca0*/  ISETP.NE.U32.AND P1, PT, R5, RZ, PT ;  /* 0x000000ff0500720c */ /* 0x000fe20003f25070 */
[----:B------:R-:W-:-:S12]  /*10cb0*/  IMAD.WIDE R236, R12, 0x4, R236 ;  /* 0x000000040cec7825 */ /* 0x000fd800078e02ec */
[----:B------:R-:W-:Y:S04]  /*10cc0*/  LDGSTS.E [R250+0x68008], desc[UR28][R236.64], P1 ;  /* 0x68008000ecfa7fae */ /* 0x000fe8000892185c */
[----:B------:R-:W0:Y:S04]  /*10cd0*/  LDGDEPBAR ;  /* 0x00000000000079af */ /* 0x000e280000000000 */
[----:B------:R-:W4:Y:S01]  /*10ce0*/  LDL.LU.64 R236, [R1+0x20] ;  /* 0x0000200001ec7983 */ /* 0x000f220000300a00 */
[----:B-1----:R-:W-:-:S05]  /*10cf0*/  IMAD.WIDE R216, R4, 0x4, R216 ;  /* 0x0000000404d87825 */ /* 0x002fca00078e02d8 */
[----:B------:R-:W-:Y:S01]  /*10d00*/  LDGSTS.E [R251+0x40000], desc[UR28][R216.64], P4 ;  /* 0x40000000d8fb7fae */ /* 0x000fe2000a12185c */
[----:B--2---:R-:W-:-:S05]  /*10d10*/  IMAD.WIDE R234, R4, 0x4, R234 ;  /* 0x0000000404ea7825 */ /* 0x004fca00078e02ea */
[----:B------:R-:W-:Y:S04]  /*10d20*/  LDGSTS.E [R251+0x40400], desc[UR28][R234.64], P4 ;  /* 0x40400000eafb7fae */ /* 0x000fe8000a12185c */
[----:B------:R-:W2:Y:S04]  /*10d30*/  LDL.LU.64 R216, [R1+0x40] ;  /* 0x0000400001d87983 */ /* 0x000ea80000300a00 */
[----:B------:R-:W2:Y:S01]  /*10d40*/  LDL.LU.64 R234, [R1+0x30] ;  /* 0x0000300001ea7983 */ /* 0x000ea20000300a00 */
[----:B---3--:R-:W-:-:S05]  /*10d50*/  IMAD.WIDE R218, R4, 0x4, R218 ;  /* 0x0000000404da7825 */ /* 0x008fca00078e02da */
[----:B------:R4:W-:Y:S02]  /*10d60*/  LDGSTS.E [R251+0x40800], desc[UR28][R218.64], P4 ;  /* 0x40800000dafb7fae */ /* 0x0009e4000a12185c */
[C---:B----4-:R-:W-:Y:S02]  /*10d70*/  IMAD.WIDE R218, R4.reuse, 0x4, R236 ;  /* 0x0000000404da7825 */ /* 0x050fe400078e02ec */
[----:B------:R-:W3:Y:S02]  /*10d80*/  LDL.LU.64 R236, [R1+0x28] ;  /* 0x0000280001ec7983 */ /* 0x000ee40000300a00 */
[----:B------:R-:W-:-:S04]  /*10d90*/  IMAD.WIDE R238, R4, 0x4, R238 ;  /* 0x0000000404ee7825 */ /* 0x000fc800078e02ee */
[----:B------:R-:W-:-:S04]  /*10da0*/  IMAD.WIDE R222, R4, 0x4, R222 ;  /* 0x0000000404de7825 */ /* 0x000fc800078e02de */
[----:B------:R-:W-:-:S04]  /*10db0*/  IMAD.WIDE R226, R4, 0x4, R226 ;  /* 0x0000000404e27825 */ /* 0x000fc800078e02e2 */
[----:B------:R-:W-:-:S04]  /*10dc0*/  IMAD.WIDE R230, R4, 0x4, R230 ;  /* 0x0000000404e67825 */ /* 0x000fc800078e02e6 */
[----:B--2---:R-:W-:-:S05]  /*10dd0*/  IMAD.WIDE R216, R4, 0x4, R216 ;  /* 0x0000000404d87825 */ /* 0x004fca00078e02d8 */
[----:B------:R1:W-:Y:S01]  /*10de0*/  LDGSTS.E [R251+0x40c00], desc[UR28][R216.64], P4 ;  /* 0x40c00000d8fb7fae */ /* 0x0003e2000a12185c */
[----:B------:R-:W-:-:S05]  /*10df0*/  IMAD.WIDE R234, R4, 0x4, R234 ;  /* 0x0000000404ea7825 */ /* 0x000fca00078e02ea */
[----:B------:R2:W-:Y:S01]  /*10e00*/  LDGSTS.E [R251+0x41000], desc[UR28][R234.64], P4 ;  /* 0x41000000eafb7fae */ /* 0x0005e2000a12185c */
[----:B-1----:R-:W-:-:S03]  /*10e10*/  IMAD.WIDE R216, R4, 0x4, R240 ;  /* 0x0000000404d87825 */ /* 0x002fc600078e02f0 */
[----:B------:R-:W-:Y:S04]  /*10e20*/  LDGSTS.E [R251+0x41400], desc[UR28][R218.64], P4 ;  /* 0x41400000dafb7fae */ /* 0x000fe8000a12185c */
[----:B------:R-:W4:Y:S01]  /*10e30*/  LDL.LU.64 R240, [R1+0x18] ;  /* 0x0000180001f07983 */ /* 0x000f220000300a00 */
[----:B--2---:R-:W-:-:S03]  /*10e40*/  IMAD.WIDE R234, R4, 0x4, R244 ;  /* 0x0000000404ea7825 */ /* 0x004fc600078e02f4 */
[----:B------:R-:W-:Y:S04]  /*10e50*/  LDGSTS.E [R251+0x41800], desc[UR28][R216.64], P4 ;  /* 0x41800000d8fb7fae */ /* 0x000fe8000a12185c */
[----:B------:R-:W2:Y:S04]  /*10e60*/  LDL.LU.64 R244, [R1+0x38] ;  /* 0x0000380001f47983 */ /* 0x000ea80000300a00 */
[----:B------:R-:W3:Y:S04]  /*10e70*/  LDL.LU.64 R218, [R1+0x48] ;  /* 0x0000480001da7983 */ /* 0x000ee80000300a00 */
[----:B------:R-:W4:Y:S04]  /*10e80*/  LDL.LU.64 R216, [R1+0x58] ;  /* 0x0000580001d87983 */ /* 0x000f280000300a00 */
[----:B------:R-:W-:Y:S01]  /*10e90*/  LDGSTS.E [R251+0x41c00], desc[UR28][R234.64], P4 ;  /* 0x41c00000eafb7fae */ /* 0x000fe2000a12185c */
[----:B------:R-:W-:-:S03]  /*10ea0*/  IMAD.WIDE R248, R4, 0x4, R248 ;  /* 0x0000000404f87825 */ /* 0x000fc600078e02f8 */
[----:B------:R-:W-:Y:S01]  /*10eb0*/  LDGSTS.E [R251+0x42000], desc[UR28][R238.64], P4 ;  /* 0x42000000eefb7fae */ /* 0x000fe2000a12185c */
[----:B------:R-:W-:-:S03]  /*10ec0*/  IMAD.WIDE R112, R4, 0x4, R112 ;  /* 0x0000000404707825 */ /* 0x000fc600078e0270 */
[----:B------:R-:W-:Y:S04]  /*10ed0*/  LDGSTS.E [R251+0x42400], desc[UR28][R222.64], P4 ;  /* 0x42400000defb7fae */ /* 0x000fe8000a12185c */
[----:B------:R-:W2:Y:S01]  /*10ee0*/  LDL.LU.64 R234, [R1+0x68] ;  /* 0x0000680001ea7983 */ /* 0x000ea20000300a00 */
        /* <DEDUP_REMOVED lines=103> */
[----:B------:R3:W-:Y:S02]  /*11560*/  LDGSTS.E [R251+0x4fc00], desc[UR28][R8.64], P4 ;  /* 0x4fc0000008fb7fae */ /* 0x0007e4000a12185c */
[----:B---3--:R-:W-:-:S04]  /*11570*/  IMAD.WIDE R8, R4, 0x4, R218 ;  /* 0x0000000404087825 */ /* 0x008fc800078e02da */
[----:B----4-:R-:W-:-:S04]  /*11580*/  IMAD.WIDE R10, R4, 0x4, R216 ;  /* 0x00000004040a7825 */ /* 0x010fc800078e02d8 */
[----:B--2---:R-:W-:-:S05]  /*11590*/  IMAD.WIDE R16, R4, 0x4, R234 ;  /* 0x0000000404107825 */ /* 0x004fca00078e02ea */
[----:B------:R1:W-:Y:S04]  /*115a0*/  LDGSTS.E [R3+0x40200], desc[UR28][R16.64], P4 ;  /* 0x4020000010037fae */ /* 0x0003e8000a12185c */
[----:B------:R-:W-:Y:S04]  /*115b0*/  LDGSTS.E [R3+0x40600], desc[UR28][R10.64], P4 ;  /* 0x406000000a037fae */ /* 0x000fe8000a12185c */
[----:B------:R-:W-:Y:S01]  /*115c0*/  LDGSTS.E [R3+0x40a00], desc[UR28][R8.64], P4 ;  /* 0x40a0000008037fae */ /* 0x000fe2000a12185c */
[----:B-1----:R-:W-:-:S05]  /*115d0*/  IMAD.WIDE R16, R4, 0x4, R244 ;  /* 0x0000000404107825 */ /* 0x002fca00078e02f4 */
[----:B------:R1:W-:Y:S02]  /*115e0*/  LDGSTS.E [R3+0x40e00], desc[UR28][R16.64], P4 ;  /* 0x40e0000010037fae */ /* 0x0003e4000a12185c */
[C---:B-1----:R-:W-:Y:S02]  /*115f0*/  IMAD.WIDE R16, R4.reuse, 0x4, R14 ;  /* 0x0000000404107825 */ /* 0x042fe400078e020e */
[----:B------:R-:W5:Y:S04]  /*11600*/  LDL.LU.64 R14, [R1+0x6c0] ;  /* 0x0006c000010e7983 */ /* 0x000f680000300a00 */
[----:B------:R1:W-:Y:S04]  /*11610*/  STL [R1], RZ ;  /* 0x000000ff01007387 */ /* 0x0003e80000100800 */
[----:B------:R1:W-:Y:S04]  /*11620*/  STL [R1+0x4], RZ ;  /* 0x000004ff01007387 */ /* 0x0003e80000100800 */
        /* <DEDUP_REMOVED lines=76> */
[----:B------:R1:W-:Y:S01]  /*11af0*/  STL [R1+0x138], RZ ;  /* 0x000138ff01007387 */ /* 0x0003e20000100800 */
[----:B------:R-:W-:-:S03]  /*11b00*/  IMAD.WIDE R10, R4, 0x4, R236 ;  /* 0x00000004040a7825 */ /* 0x000fc600078e02ec */
[----:B------:R1:W-:Y:S01]  /*11b10*/  STL [R1+0x13c], RZ ;  /* 0x00013cff01007387 */ /* 0x0003e20000100800 */
[----:B------:R-:W-:-:S03]  /*11b20*/  IMAD.WIDE R8, R4, 0x4, R240 ;  /* 0x0000000404087825 */ /* 0x000fc600078e02f0 */
[----:B------:R1:W-:Y:S04]  /*11b30*/  STL [R1+0x140], RZ ;  /* 0x000140ff01007387 */ /* 0x0003e80000100800 */
[----:B------:R1:W-:Y:S01]  /*11b40*/  STL [R1+0x144], RZ ;  /* 0x000144ff01007387 */ /* 0x0003e20000100800 */
[----:B------:R-:W-:-:S03]  /*11b50*/  IMAD.WIDE R242, R4, 0x4, R242 ;  /* 0x0000000404f27825 */ /* 0x000fc600078e02f2 */
        /* <DEDUP_REMOVED lines=10> */
[----:B------:R-:W-:Y:S04]  /*11c00*/  LDGSTS.E [R3+0x41200], desc[UR28][R10.64], P4 ;  /* 0x412000000a037fae */ /* 0x000fe8000a12185c */
        /* <DEDUP_REMOVED lines=147> */
[----:B------:R-:W-:Y:S01]  /*12540*/  LDGSTS.E [R3+0x4f200], desc[UR28][R120.64], P4 ;  /* 0x4f20000078037fae */ /* 0x000fe2000a12185c */
[----:B------:R-:W-:-:S03]  /*12550*/  CS2R R24, SRZ ;  /* 0x0000000000187805 */ /* 0x000fc6000001ff00 */
[----:B------:R-:W-:Y:S01]  /*12560*/  LDGSTS.E [R3+0x4f600], desc[UR28][R118.64], P4 ;  /* 0x4f60000076037fae */ /* 0x000fe2000a12185c */
[----:B------:R-:W-:Y:S02]  /*12570*/  CS2R R26, SRZ ;  /* 0x00000000001a7805 */ /* 0x000fe4000001ff00 */
[----:B------:R-:W-:Y:S01]  /*12580*/  CS2R R28, SRZ ;  /* 0x00000000001c7805 */ /* 0x000fe2000001ff00 */
[----:B------:R-:W-:Y:S01]  /*12590*/  LDGSTS.E [R3+0x4fa00], desc[UR28][R116.64], P4 ;  /* 0x4fa0000074037fae */ /* 0x000fe2000a12185c */
[----:B------:R-:W-:Y:S02]  /*125a0*/  CS2R R30, SRZ ;  /* 0x00000000001e7805 */ /* 0x000fe4000001ff00 */
[----:B------:R-:W-:Y:S02]  /*125b0*/  CS2R R32, SRZ ;  /* 0x0000000000207805 */ /* 0x000fe4000001ff00 */
[----:B------:R-:W-:Y:S01]  /*125c0*/  CS2R R34, SRZ ;  /* 0x0000000000227805 */ /* 0x000fe2000001ff00 */
[----:B------:R2:W-:Y:S01]  /*125d0*/  LDGSTS.E [R3+0x4fe00], desc[UR28][R114.64], P4 ;  /* 0x4fe0000072037fae */ /* 0x0005e2000a12185c */
[----:B------:R-:W-:-:S02]  /*125e0*/  CS2R R36, SRZ ;  /* 0x0000000000247805 */ /* 0x000fc4000001ff00 */
[----:B------:R-:W-:Y:S02]  /*125f0*/  CS2R R38, SRZ ;  /* 0x0000000000267805 */ /* 0x000fe4000001ff00 */
[----:B------:R-:W-:Y:S02]  /*12600*/  CS2R R40, SRZ ;  /* 0x0000000000287805 */ /* 0x000fe4000001ff00 */
[----:B------:R-:W-:Y:S02]  /*12610*/  CS2R R42, SRZ ;  /* 0x00000000002a7805 */ /* 0x000fe4000001ff00 */
[----:B------:R-:W-:Y:S02]  /*12620*/  CS2R R44, SRZ ;  /* 0x00000000002c7805 */ /* 0x000fe4000001ff00 */
[----:B------:R-:W-:Y:S02]  /*12630*/  CS2R R46, SRZ ;  /* 0x00000000002e7805 */ /* 0x000fe4000001ff00 */
        /* <DEDUP_REMOVED lines=33> */
[----:B--2---:R-:W-:Y:S02]  /*12850*/  CS2R R114, SRZ ;  /* 0x0000000000727805 */ /* 0x004fe4000001ff00 */
        /* <DEDUP_REMOVED lines=15> */
[----:B------:R-:W-:Y:S02]  /*12950*/  ISETP.GE.AND P0, PT, R2, 0x20, PT ;  /* 0x000000200200780c */ /* 0x000fe40003f06270 */
[----:B------:R-:W-:Y:S02]  /*12960*/  CS2R R146, SRZ ;  /* 0x0000000000927805 */ /* 0x000fe4000001ff00 */
[----:B------:R-:W-:Y:S02]  /*12970*/  CS2R R148, SRZ ;  /* 0x0000000000947805 */ /* 0x000fe4000001ff00 */
[----:B------:R-:W-:Y:S01]  /*12980*/  CS2R R150, SRZ ;  /* 0x0000000000967805 */ /* 0x000fe2000001ff00 */
[----:B------:R-:W0:Y:S06]  /*12990*/  LDGDEPBAR ;  /* 0x00000000000079af */ /* 0x000e2c0000000000 */
[----:B-1----:R-:W-:Y:S05]  /*129a0*/  @!P0 BRA `(.L_x_0) ;  /* 0x0000009800b88947 */ /* 0x002fea0003800000 */
[----:B------:R-:W2:Y:S01]  /*129b0*/  LDL.LU R223, [R1+0x238] ;  /* 0x0002380001df7983 */ /* 0x000ea20000300800 */
[----:B------:R-:W-:Y:S01]  /*129c0*/  SHF.R.S32.HI R3, RZ, 0x1f, R2 ;  /* 0x0000001fff037819 */ /* 0x000fe20000011402 */
[----:B------:R-:W-:Y:S01]  /*129d0*/  ULDC UR4, c[0x0][0x238] ;  /* 0x00008e0000047ab9 */ /* 0x000fe20000000800 */
[----:B-----5:R-:W-:Y:S01]  /*129e0*/  SHF.R.S32.HI R5, RZ, 0x1f, R0 ;  /* 0x0000001fff057819 */ /* 0x020fe20000011400 */
[----:B------:R-:W3:Y:S01]  /*129f0*/  LDL.LU R216, [R1+0x240] ;  /* 0x0002400001d87983 */ /* 0x000ee20000300800 */
[----:B------:R-:W-:Y:S01]  /*12a00*/  ULDC UR5, c[0x0][0x238] ;  /* 0x00008e0000057ab9 */ /* 0x000fe20000000800 */
[----:B------:R-:W-:Y:S01]  /*12a10*/  ULDC UR6, c[0x0][0x238] ;  /* 0x00008e0000067ab9 */ /* 0x000fe20000000800 */
[----:B------:R-:W1:Y:S01]  /*12a20*/  LDC.64 R26, c[0x0][0x218] ;  /* 0x00008600ff1a7b82 */ /* 0x000e620000000a00 */
[----:B------:R-:W4:Y:S04]  /*12a30*/  LDL.LU R217, [R1+0x208] ;  /* 0x0002080001d97983 */ /* 0x000f280000300800 */
[----:B------:R-:W4:Y:S03]  /*12a40*/  LDL.LU R218, [R1+0x20c] ;  /* 0x00020c0001da7983 */ /* 0x000f260000300800 */
[----:B------:R-:W1:Y:S01]  /*12a50*/  LDC.64 R24, c[0x0][0x210] ;  /* 0x00008400ff187b82 */ /* 0x000e620000000a00 */
[----:B------:R-:W4:Y:S04]  /*12a60*/  LDL.LU R238, [R1+0x210] ;  /* 0x0002100001ee7983 */ /* 0x000f280000300800 */
[----:B------:R-:W4:Y:S04]  /*12a70*/  LDL.LU R219, [R1+0x214] ;  /* 0x0002140001db7983 */ /* 0x000f280000300800 */
[----:B------:R-:W4:Y:S04]  /*12a80*/  LDL.LU R239, [R1+0x218] ;  /* 0x0002180001ef7983 */ /* 0x000f280000300800 */
[----:B------:R-:W4:Y:S04]  /*12a90*/  LDL.LU R234, [R1+0x21c] ;  /* 0x00021c0001ea7983 */ /* 0x000f280000300800 */
[----:B------:R-:W4:Y:S04]  /*12aa0*/  LDL.LU R236, [R1+0x220] ;  /* 0x0002200001ec7983 */ /* 0x000f280000300800 */
[----:B------:R-:W4:Y:S04]  /*12ab0*/  LDL.LU R244, [R1+0x224] ;  /* 0x0002240001f47983 */ /* 0x000f280000300800 */
[----:B------:R-:W4:Y:S01]  /*12ac0*/  LDL.LU R240, [R1+0x228] ;  /* 0x0002280001f07983 */ /* 0x000f220000300800 */
[----:B------:R-:W-:-:S03]  /*12ad0*/  LEA.HI R2, R3, R2, RZ, 0x5 ;  /* 0x0000000203027211 */ /* 0x000fc600078f28ff */
[----:B------:R-:W4:Y:S04]  /*12ae0*/  LDL.LU R245, [R1+0x22c] ;  /* 0x00022c0001f57983 */ /* 0x000f280000300800 */
[----:B------:R-:W4:Y:S04]  /*12af0*/  LDL.LU R237, [R1+0x230] ;  /* 0x0002300001ed7983 */ /* 0x000f280000300800 */
[----:B------:R-:W4:Y:S04]  /*12b00*/  LDL.LU R6, [R1+0x234] ;  /* 0x0002340001067983 */ /* 0x000f280000300800 */
[----:B------:R-:W-:Y:S04]  /*12b10*/  STL [R1+0x6c4], R15 ;  /* 0x0006c40f01007387 */ /* 0x000fe80000100800 */
[----:B------:R-:W-:Y:S04]  /*12b20*/  STL [R1+0x6c0], R13 ;  /* 0x0006c00d01007387 */ /* 0x000fe80000100800 */
[----:B------:R-:W-:Y:S04]  /*12b30*/  STL [R1+0x6bc], R7 ;  /* 0x0006bc0701007387 */ /* 0x000fe80000100800 */
[----:B------:R-:W4:Y:S04]  /*12b40*/  LDL.LU R241, [R1+0x23c] ;  /* 0x00023c0001f17983 */ /* 0x000f280000300800 */
[----:B------:R-:W4:Y:S04]  /*12b50*/  LDL.LU R250, [R1+0x244] ;  /* 0x0002440001fa7983 */ /* 0x000f280000300800 */
[----:B------:R-:W-:Y:S04]  /*12b60*/  STL [R1+0x610], R2 ;  /* 0x0006100201007387 */ /* 0x000fe80000100800 */
[----:B------:R-:W4:Y:S04]  /*12b70*/  LDL.LU R252, [R1+0x248] ;  /* 0x0002480001fc7983 */ /* 0x000f280000300800 */
[----:B------:R-:W4:Y:S04]  /*12b80*/  LDL.LU R235, [R1+0x24c] ;  /* 0x00024c0001eb7983 */ /* 0x000f280000300800 */
[----:B------:R-:W4:Y:S01]  /*12b90*/  LDL.LU R227, [R1+0x250] ;  /* 0x0002500001e37983 */ /* 0x000f220000300800 */
[----:B--2---:R-:W-:-:S02]  /*12ba0*/  IADD3 R177, P2, R0, R223, RZ ;  /* 0x000000df00b17210 */ /* 0x004fc40007f5e0ff */
[C---:B---3--:R-:W-:Y:S02]  /*12bb0*/  IADD3 R3, P3, R0.reuse, R216, RZ ;  /* 0x000000d800037210 */ /* 0x048fe40007f7e0ff */
[----:B----4-:R-:W-:Y:S02]  /*12bc0*/  IADD3 R8, P4, R0, R217, RZ ;  /* 0x000000d900087210 */ /* 0x010fe40007f9e0ff */
[-C--:B------:R-:W-:Y:S02]  /*12bd0*/  LEA.HI.X.SX32 R222, R216, R5.reuse, 0x1, P3 ;  /* 0x00000005d8de7211 */ /* 0x080fe400018f0eff */
[----:B------:R-:W2:Y:S01]  /*12be0*/  LDL.LU R216, [R1+0x254] ;  /* 0x0002540001d87983 */ /* 0x000ea20000300800 */
[----:B------:R-:W-:-:S03]  /*12bf0*/  LEA.HI.X.SX32 R224, R217, R5, 0x1, P4 ;  /* 0x00000005d9e07211 */ /* 0x000fc600020f0eff */
[----:B------:R-:W3:Y:S01]  /*12c00*/  LDL.LU R217, [R1+0x258] ;  /* 0x0002580001d97983 */ /* 0x000ee20000300800 */
[C---:B------:R-:W-:Y:S02]  /*12c10*/  IADD3 R9, P5, R0.reuse, R218, RZ ;  /* 0x000000da00097210 */ /* 0x040fe40007fbe0ff */
[----:B------:R-:W-:Y:S02]  /*12c20*/  IADD3 R11, P0, R0, R219, RZ ;  /* 0x000000db000b7210 */ /* 0x000fe40007f1e0ff */
[-C--:B------:R-:W-:Y:S02]  /*12c30*/  LEA.HI.X.SX32 R226, R218, R5.reuse, 0x1, P5 ;  /* 0x00000005dae27211 */ /* 0x080fe400028f0eff */
[----:B------:R-:W4:Y:S01]  /*12c40*/  LDL.LU R218, [R1+0x25c] ;  /* 0x00025c0001da7983 */ /* 0x000f220000300800 */
[-C--:B------:R-:W-:Y:S02]  /*12c50*/  LEA.HI.X.SX32 R230, R219, R5.reuse, 0x1, P0 ;  /* 0x00000005dbe67211 */ /* 0x080fe400000f0eff */
[----:B------:R-:W-:Y:S01]  /*12c60*/  LEA.HI.X.SX32 R178, R223, R5, 0x1, P2 ;  /* 0x00000005dfb27211 */ /* 0x000fe200010f0eff */
[----:B------:R-:W2:Y:S04]  /*12c70*/  LDL.LU R219, [R1+0x260] ;  /* 0x0002600001db7983 */ /* 0x000ea80000300800 */
[----:B------:R-:W2:Y:S04]  /*12c80*/  LDL.LU R223, [R1+0x264] ;  /* 0x0002640001df7983 */ /* 0x000ea80000300800 */
[----:B------:R-:W2:Y:S04]  /*12c90*/  LDL.LU R23, [R1+0x26c] ;  /* 0x00026c0001177983 */ /* 0x000ea80000300800 */
[----:B------:R-:W2:Y:S01]  /*12ca0*/  LDL.LU R249, [R1+0x270] ;  /* 0x0002700001f97983 */ /* 0x000ea20000300800 */
[----:B------:R-:W-:-:S03]  /*12cb0*/  IADD3 R10, P6, R0, R238, RZ ;  /* 0x000000ee000a7210 */ /* 0x000fc60007fde0ff */
[----:B------:R-:W2:Y:S01]  /*12cc0*/  LDL.LU R231, [R1+0x274] ;  /* 0x0002740001e77983 */ /* 0x000ea20000300800 */
[----:B------:R-:W-:Y:S02]  /*12cd0*/  LEA.HI.X.SX32 R228, R238, R5, 0x1, P6 ;  /* 0x00000005eee47211 */ /* 0x000fe400030f0eff */
[C---:B------:R-:W-:Y:S02]  /*12ce0*/  IADD3 R122, P6, R0.reuse, R245, RZ ;  /* 0x000000f5007a7210 */ /* 0x040fe40007fde0ff */
[C---:B------:R-:W-:Y:S02]  /*12cf0*/  IADD3 R16, P1, R0.reuse, R239, RZ ;  /* 0x000000ef00107210 */ /* 0x040fe40007f3e0ff */
[-C--:B------:R-:W-:Y:S02]  /*12d00*/  LEA.HI.X.SX32 R242, R245, R5.reuse, 0x1, P6 ;  /* 0x00000005f5f27211 */ /* 0x080fe400030f0eff */
[----:B------:R-:W-:Y:S01]  /*12d10*/  LEA.HI.X.SX32 R232, R239, R5, 0x1, P1 ;  /* 0x00000005efe87211 */ /* 0x000fe200008f0eff */
[----:B------:R-:W2:Y:S01]  /*12d20*/  LDL.LU R245, [R1+0x278] ;  /* 0x0002780001f57983 */ /* 0x000ea20000300800 */
[----:B------:R-:W-:-:S02]  /*12d30*/  IADD3 R124, P1, R0, R6, RZ ;  /* 0x00000006007c7210 */ /* 0x000fc40007f3e0ff */
[----:B------:R-:W-:Y:S02]  /*12d40*/  IADD3 R118, P2, R0, R234, RZ ;  /* 0x000000ea00767210 */ /* 0x000fe40007f5e0ff */
[-C--:B------:R-:W-:Y:S02]  /*12d50*/  LEA.HI.X.SX32 R246, R6, R5.reuse, 0x1, P1 ;  /* 0x0000000506f67211 */ /* 0x080fe400008f0eff */
[----:B------:R-:W-:Y:S01]  /*12d60*/  LEA.HI.X.SX32 R234, R234, R5, 0x1, P2 ;  /* 0x00000005eaea7211 */ /* 0x000fe200010f0eff */
[----:B------:R-:W2:Y:S01]  /*12d70*/  LDL.LU R6, [R1+0x27c] ;  /* 0x00027c0001067983 */ /* 0x000ea20000300800 */
[----:B------:R-:W-:-:S04]  /*12d80*/  IADD3 R125, P2, R0, R241, RZ ;  /* 0x000000f1007d7210 */ /* 0x000fc80007f5e0ff */
[----:B------:R-:W-:Y:S02]  /*12d90*/  LEA.HI.X.SX32 R248, R241, R5, 0x1, P2 ;  /* 0x00000005f1f87211 */ /* 0x000fe400010f0eff */
[----:B---3--:R-:W-:-:S05]  /*12da0*/  IADD3 R131, P1, R0, R217, RZ ;  /* 0x000000d900837210 */ /* 0x008fca0007f3e0ff */
[----:B------:R3:W-:Y:S04]  /*12db0*/  STL [R1+0x804], R131 ;  /* 0x0008048301007387 */ /* 0x0007e80000100800 */
[----:B------:R-:W3:Y:S01]  /*12dc0*/  LDL.LU R241, [R1+0x280] ;  /* 0x0002800001f17983 */ /* 0x000ee20000300800 */
[C---:B------:R-:W-:Y:S02]  /*12dd0*/  IADD3 R119, P3, R0.reuse, R236, RZ ;  /* 0x000000ec00777210 */ /* 0x040fe40007f7e0ff */
[C---:B------:R-:W-:Y:S02]  /*12de0*/  IADD3 R120, P4, R0.reuse, R244, RZ ;  /* 0x000000f400787210 */ /* 0x040fe40007f9e0ff */
[----:B------:R-:W-:Y:S02]  /*12df0*/  IADD3 R121, P5, R0, R240, RZ ;  /* 0x000000f000797210 */ /* 0x000fe40007fbe0ff */
[----:B------:R-:W-:-:S02]  /*12e00*/  LEA.HI.X.SX32 R236, R236, R5, 0x1, P3 ;  /* 0x00000005ecec7211 */ /* 0x000fc400018f0eff */
[----:B------:R-:W-:Y:S02]  /*12e10*/  IADD3 R126, P3, R0, R250, RZ ;  /* 0x000000fa007e7210 */ /* 0x000fe40007f7e0ff */
[-C--:B------:R-:W-:Y:S02]  /*12e20*/  LEA.HI.X.SX32 R238, R244, R5.reuse, 0x1, P4 ;  /* 0x00000005f4ee7211 */ /* 0x080fe400020f0eff */
[----:B------:R-:W-:Y:S02]  /*12e30*/  IADD3 R127, P4, R0, R252, RZ ;  /* 0x000000fc007f7210 */ /* 0x000fe40007f9e0ff */
[----:B------:R-:W-:Y:S02]  /*12e40*/  LEA.HI.X.SX32 R240, R240, R5, 0x1, P5 ;  /* 0x00000005f0f07211 */ /* 0x000fe400028f0eff */
[C---:B----4-:R-:W-:Y:S02]  /*12e50*/  IADD3 R132, P2, R0.reuse, R218, RZ ;  /* 0x000000da00847210 */ /* 0x050fe40007f5e0ff */
[----:B------:R-:W-:-:S02]  /*12e60*/  IADD3 R128, P5, R0, R235, RZ ;  /* 0x000000eb00807210 */ /* 0x000fc40007fbe0ff */
[----:B------:R-:W-:Y:S02]  /*12e70*/  LEA.HI.X.SX32 R250, R250, R5, 0x1, P3 ;  /* 0x00000005fafa7211 */ /* 0x000fe400018f0eff */
[C---:B--2---:R-:W-:Y:S02]  /*12e80*/  IADD3 R133, P3, R0.reuse, R219, RZ ;  /* 0x000000db00857210 */ /* 0x044fe40007f7e0ff */
[C---:B------:R-:W-:Y:S02]  /*12e90*/  IADD3 R123, P0, R0.reuse, R237, RZ ;  /* 0x000000ed007b7210 */ /* 0x040fe40007f1e0ff */
[----:B------:R-:W-:Y:S02]  /*12ea0*/  IADD3 R129, P6, R0, R227, RZ ;  /* 0x000000e300817210 */ /* 0x000fe40007fde0ff */
[----:B------:R-:W-:Y:S01]  /*12eb0*/  LEA.HI.X.SX32 R252, R252, R5, 0x1, P4 ;  /* 0x00000005fcfc7211 */ /* 0x000fe200020f0eff */
[----:B------:R2:W-:Y:S01]  /*12ec0*/  STL [R1+0x800], R132 ;  /* 0x0008008401007387 */ /* 0x0005e20000100800 */
[----:B------:R-:W-:-:S02]  /*12ed0*/  IADD3 R134, P4, R0, R223, RZ ;  /* 0x000000df00867210 */ /* 0x000fc40007f9e0ff */
[----:B---3--:R-:W-:Y:S01]  /*12ee0*/  LEA.HI.X.SX32 R131, R235, R5, 0x1, P5 ;  /* 0x00000005eb837211 */ /* 0x008fe200028f0eff */
[----:B------:R-:W3:Y:S01]  /*12ef0*/  LDL.LU R239, [R1+0x298] ;  /* 0x0002980001ef7983 */ /* 0x000ee20000300800 */
[----:B------:R-:W-:Y:S02]  /*12f00*/  IADD3 R135, P5, R0, R23, RZ ;  /* 0x0000001700877210 */ /* 0x000fe40007fbe0ff */
[-C--:B------:R-:W-:Y:S01]  /*12f10*/  LEA.HI.X.SX32 R244, R237, R5.reuse, 0x1, P0 ;  /* 0x00000005edf47211 */ /* 0x080fe200000f0eff */
[----:B------:R4:W-:Y:S01]  /*12f20*/  STL [R1+0x7fc], R133 ;  /* 0x0007fc8501007387 */ /* 0x0009e20000100800 */
[----:B--2---:R-:W-:-:S03]  /*12f30*/  LEA.HI.X.SX32 R132, R227, R5, 0x1, P6 ;  /* 0x00000005e3847211 */ /* 0x004fc600030f0eff */
[----:B------:R-:W2:Y:S01]  /*12f40*/  LDL.LU R237, [R1+0x2a4] ;  /* 0x0002a40001ed7983 */ /* 0x000ea20000300800 */
[C---:B------:R-:W-:Y:S02]  /*12f50*/  IADD3 R136, P6, R0.reuse, R249, RZ ;  /* 0x000000f900887210 */ /* 0x040fe40007fde0ff */
[----:B------:R-:W-:Y:S01]  /*12f60*/  IADD3 R130, P0, R0, R216, RZ ;  /* 0x000000d800827210 */ /* 0x000fe20007f1e0ff */
[----:B------:R1:W-:Y:S04]  /*12f70*/  STL [R1+0x7f8], R134 ;  /* 0x0007f88601007387 */ /* 0x0003e80000100800 */
[----:B------:R-:W2:Y:S01]  /*12f80*/  LDL.LU R235, [R1+0x2a8] ;  /* 0x0002a80001eb7983 */ /* 0x000ea20000300800 */
[----:B----4-:R-:W-:-:S03]  /*12f90*/  LEA.HI.X.SX32 R133, R216, R5, 0x1, P0 ;  /* 0x00000005d8857211 */ /* 0x010fc600000f0eff */
[----:B------:R4:W-:Y:S04]  /*12fa0*/  STL [R1+0x7f4], R135 ;  /* 0x0007f48701007387 */ /* 0x0009e80000100800 */
[----:B------:R-:W2:Y:S01]  /*12fb0*/  LDL.LU R227, [R1+0x2ac] ;  /* 0x0002ac0001e37983 */ /* 0x000ea20000300800 */
[----:B------:R-:W-:-:S03]  /*12fc0*/  IADD3 R137, P0, R0, R231, RZ ;  /* 0x000000e700897210 */ /* 0x000fc60007f1e0ff */
[----:B------:R4:W-:Y:S04]  /*12fd0*/  STL [R1+0x7f0], R136 ;  /* 0x0007f08801007387 */ /* 0x0009e80000100800 */
[----:B------:R-:W2:Y:S01]  /*12fe0*/  LDL.LU R216, [R1+0x2b0] ;  /* 0x0002b00001d87983 */ /* 0x000ea20000300800 */
[----:B-1----:R-:W-:Y:S02]  /*12ff0*/  LEA.HI.X.SX32 R134, R217, R5, 0x1, P1 ;  /* 0x00000005d9867211 */ /* 0x002fe400008f0eff */
[----:B------:R-:W-:Y:S01]  /*13000*/  IADD3 R138, P1, R0, R245, RZ ;  /* 0x000000f5008a7210 */ /* 0x000fe20007f3e0ff */
[----:B------:R1:W-:Y:S04]  /*13010*/  STL [R1+0x7ec], R137 ;  /* 0x0007ec8901007387 */ /* 0x0003e80000100800 */
[----:B------:R-:W2:Y:S01]  /*13020*/  LDL.LU R217, [R1+0x2b4] ;  /* 0x0002b40001d97983 */ /* 0x000ea20000300800 */
[----:B----4-:R-:W-:-:S02]  /*13030*/  LEA.HI.X.SX32 R135, R218, R5, 0x1, P2 ;  /* 0x00000005da877211 */ /* 0x010fc400010f0eff */
[----:B------:R-:W-:Y:S01]  /*13040*/  IADD3 R139, P2, R0, R6, RZ ;  /* 0x00000006008b7210 */ /* 0x000fe20007f5e0ff */
[----:B------:R4:W-:Y:S04]  /*13050*/  STL [R1+0x7e8], R138 ;  /* 0x0007e88a01007387 */ /* 0x0009e80000100800 */
[----:B------:R-:W2:Y:S01]  /*13060*/  LDL.LU R218, [R1+0x2b8] ;  /* 0x0002b80001da7983 */ /* 0x000ea20000300800 */
[----:B------:R-:W-:-:S03]  /*13070*/  LEA.HI.X.SX32 R136, R219, R5, 0x1, P3 ;  /* 0x00000005db887211 */ /* 0x000fc600018f0eff */
[----:B------:R4:W-:Y:S04]  /*13080*/  STL [R1+0x7e4], R139 ;  /* 0x0007e48b01007387 */ /* 0x0009e80000100800 */
[----:B------:R-:W2:Y:S01]  /*13090*/  LDL.LU R219, [R1+0x2bc] ;  /* 0x0002bc0001db7983 */ /* 0x000ea20000300800 */
[----:B-1----:R-:W-:Y:S02]  /*130a0*/  LEA.HI.X.SX32 R137, R223, R5, 0x1, P4 ;  /* 0x00000005df897211 */ /* 0x002fe400020f0eff */
[----:B------:R-:W-:-:S05]  /*130b0*/  IADD3 R140, P3, R0, R241, RZ ;  /* 0x000000f1008c7210 */ /* 0x000fca0007f7e0ff */
[----:B------:R1:W-:Y:S04]  /*130c0*/  STL [R1+0x7e0], R140 ;  /* 0x0007e08c01007387 */ /* 0x0003e80000100800 */
[----:B------:R-:W2:Y:S01]  /*130d0*/  LDL.LU R223, [R1+0x2c0] ;  /* 0x0002c00001df7983 */ /* 0x000ea20000300800 */
[-C--:B----4-:R-:W-:Y:S02]  /*130e0*/  LEA.HI.X.SX32 R138, R23, R5.reuse, 0x1, P5 ;  /* 0x00000005178a7211 */ /* 0x090fe400028f0eff */
[-C--:B------:R-:W-:Y:S02]  /*130f0*/  LEA.HI.X.SX32 R139, R249, R5.reuse, 0x1, P6 ;  /* 0x00000005f98b7211 */ /* 0x080fe400030f0eff */
[----:B-1----:R-:W-:Y:S02]  /*13100*/  LEA.HI.X.SX32 R140, R231, R5, 0x1, P0 ;  /* 0x00000005e78c7211 */ /* 0x002fe400000f0eff */
[----:B---3--:R-:W-:-:S05]  /*13110*/  IADD3 R141, P4, R0, R239, RZ ;  /* 0x000000ef008d7210 */ /* 0x008fca0007f9e0ff */
[----:B------:R1:W-:Y:S01]  /*13120*/  STL [R1+0x7dc], R141 ;  /* 0x0007dc8d01007387 */ /* 0x0003e20000100800 */
[----:B--2---:R-:W-:-:S03]  /*13130*/  IADD3 R142, P5, R0, R237, RZ ;  /* 0x000000ed008e7210 */ /* 0x004fc60007fbe0ff */
[----:B------:R-:W2:Y:S04]  /*13140*/  LDL.LU R23, [R1+0x2c4] ;  /* 0x0002c40001177983 */ /* 0x000ea80000300800 */
[----:B------:R3:W-:Y:S01]  /*13150*/  STL [R1+0x7d8], R142 ;  /* 0x0007d88e01007387 */ /* 0x0007e20000100800 */
[----:B------:R-:W-:-:S03]  /*13160*/  IADD3 R143, P6, R0, R235, RZ ;  /* 0x000000eb008f7210 */ /* 0x000fc60007fde0ff */
[----:B------:R-:W4:Y:S01]  /*13170*/  LDL.LU R249, [R1+0x2c8] ;  /* 0x0002c80001f97983 */ /* 0x000f220000300800 */
[----:B-1----:R-:W-:-:S03]  /*13180*/  LEA.HI.X.SX32 R141, R245, R5, 0x1, P1 ;  /* 0x00000005f58d7211 */ /* 0x002fc600008f0eff */
[----:B------:R1:W-:Y:S01]  /*13190*/  STL [R1+0x7d4], R143 ;  /* 0x0007d48f01007387 */ /* 0x0003e20000100800 */
[----:B------:R-:W-:-:S03]  /*131a0*/  IADD3 R144, P0, R0, R227, RZ ;  /* 0x000000e300907210 */ /* 0x000fc60007f1e0ff */
[----:B------:R-:W4:Y:S01]  /*131b0*/  LDL.LU R231, [R1+0x2cc] ;  /* 0x0002cc0001e77983 */ /* 0x000f220000300800 */
[----:B---3--:R-:W-:-:S03]  /*131c0*/  LEA.HI.X.SX32 R142, R6, R5, 0x1, P2 ;  /* 0x00000005068e7211 */ /* 0x008fc600010f0eff */
[----:B------:R3:W-:Y:S01]  /*131d0*/  STL [R1+0x7d0], R144 ;  /* 0x0007d09001007387 */ /* 0x0007e20000100800 */
[----:B------:R-:W-:-:S03]  /*131e0*/  IADD3 R145, P1, R0, R216, RZ ;  /* 0x000000d800917210 */ /* 0x000fc60007f3e0ff */
[----:B------:R-:W4:Y:S04]  /*131f0*/  LDL.LU R245, [R1+0x2d0] ;  /* 0x0002d00001f57983 */ /* 0x000f280000300800 */
[----:B------:R3:W-:Y:S04]  /*13200*/  STL [R1+0x7cc], R145 ;  /* 0x0007cc9101007387 */ /* 0x0007e80000100800 */
[----:B------:R-:W4:Y:S01]  /*13210*/  LDL.LU R6, [R1+0x2d4] ;  /* 0x0002d40001067983 */ /* 0x000f220000300800 */
[----:B------:R-:W-:Y:S02]  /*13220*/  IADD3 R146, P2, R0, R217, RZ ;  /* 0x000000d900927210 */ /* 0x000fe40007f5e0ff */
[----:B-1----:R-:W-:-:S03]  /*13230*/  LEA.HI.X.SX32 R143, R241, R5, 0x1, P3 ;  /* 0x00000005f18f7211 */ /* 0x002fc600018f0eff */
[----:B------:R1:W-:Y:S01]  /*13240*/  STL [R1+0x7c8], R146 ;  /* 0x0007c89201007387 */ /* 0x0003e20000100800 */
[----:B------:R-:W-:-:S03]  /*13250*/  IADD3 R147, P3, R0, R218, RZ ;  /* 0x000000da00937210 */ /* 0x000fc60007f7e0ff */
[----:B------:R-:W4:Y:S01]  /*13260*/  LDL.LU R241, [R1+0x2d8] ;  /* 0x0002d80001f17983 */ /* 0x000f220000300800 */
[----:B---3--:R-:W-:-:S03]  /*13270*/  LEA.HI.X.SX32 R144, R239, R5, 0x1, P4 ;  /* 0x00000005ef907211 */ /* 0x008fc600020f0eff */
[----:B------:R3:W-:Y:S01]  /*13280*/  STL [R1+0x7c4], R147 ;  /* 0x0007c49301007387 */ /* 0x0007e20000100800 */
[----:B------:R-:W-:-:S03]  /*13290*/  IADD3 R148, P4, R0, R219, RZ ;  /* 0x000000db00947210 */ /* 0x000fc60007f9e0ff */
[----:B------:R-:W4:Y:S01]  /*132a0*/  LDL.LU R239, [R1+0x2dc] ;  /* 0x0002dc0001ef7983 */ /* 0x000f220000300800 */
[----:B------:R-:W-:-:S03]  /*132b0*/  LEA.HI.X.SX32 R145, R237, R5, 0x1, P5 ;  /* 0x00000005ed917211 */ /* 0x000fc600028f0eff */
[----:B------:R3:W-:Y:S04]  /*132c0*/  STL [R1+0x7c0], R148 ;  /* 0x0007c09401007387 */ /* 0x0007e80000100800 */
[----:B------:R-:W4:Y:S01]  /*132d0*/  LDL.LU R237, [R1+0x2f4] ;  /* 0x0002f40001ed7983 */ /* 0x000f220000300800 */
[----:B-1----:R-:W-:Y:S02]  /*132e0*/  LEA.HI.X.SX32 R146, R235, R5, 0x1, P6 ;  /* 0x00000005eb927211 */ /* 0x002fe400030f0eff */
[----:B------:R-:W-:-:S05]  /*132f0*/  IADD3 R149, P5, R0, R223, RZ ;  /* 0x000000df00957210 */ /* 0x000fca0007fbe0ff */
[----:B------:R1:W-:Y:S04]  /*13300*/  STL [R1+0x7bc], R149 ;  /* 0x0007bc9501007387 */ /* 0x0003e80000100800 */
[----:B------:R-:W4:Y:S01]  /*13310*/  LDL.LU R235, [R1+0x2f8] ;  /* 0x0002f80001eb7983 */ /* 0x000f220000300800 */
[-C--:B---3--:R-:W-:Y:S02]  /*13320*/  LEA.HI.X.SX32 R147, R227, R5.reuse, 0x1, P0 ;  /* 0x00000005e3937211 */ /* 0x088fe400000f0eff */
[-C--:B------:R-:W-:Y:S02]  /*13330*/  LEA.HI.X.SX32 R148, R216, R5.reuse, 0x1, P1 ;  /* 0x00000005d8947211 */ /* 0x080fe400008f0eff */
[----:B-1----:R-:W-:Y:S02]  /*13340*/  LEA.HI.X.SX32 R149, R217, R5, 0x1, P2 ;  /* 0x00000005d9957211 */ /* 0x002fe400010f0eff */
[----:B--2---:R-:W-:-:S05]  /*13350*/  IADD3 R150, P6, R0, R23, RZ ;  /* 0x0000001700967210 */ /* 0x004fca0007fde0ff */
[----:B------:R1:W-:Y:S01]  /*13360*/  STL [R1+0x7b8], R150 ;  /* 0x0007b89601007387 */ /* 0x0003e20000100800 */
[----:B----4-:R-:W-:-:S03]  /*13370*/  IADD3 R151, P0, R0, R249, RZ ;  /* 0x000000f900977210 */ /* 0x010fc60007f1e0ff */
        /* <DEDUP_REMOVED lines=152> */
[----:B---3--:R-:W-:Y:S02]  /*13d00*/  LEA.HI.X.SX32 R206, R6, R5, 0x1, P5 ;  /* 0x0000000506ce7211 */ /* 0x008fe400028f0eff */
[C---:B------:R-:W-:Y:S01]  /*13d10*/  IADD3 R209, P4, R0.reuse, R216, RZ ;  /* 0x000000d800d17210 */ /* 0x040fe20007f9e0ff */
[----:B------:R3:W-:Y:S04]  /*13d20*/  STL [R1+0x71c], R208 ;  /* 0x00071cd001007387 */ /* 0x0007e80000100800 */
[----:B------:R3:W-:Y:S04]  /*13d30*/  STL [R1+0x718], R209 ;  /* 0x000718d101007387 */ /* 0x0007e80000100800 */
[----:B------:R-:W4:Y:S01]  /*13d40*/  LDL.LU R245, [R1+0x398] ;  /* 0x0003980001f57983 */ /* 0x000f220000300800 */
        /* <DEDUP_REMOVED lines=28> */
[----:B------:R1:W-:Y:S04]  /*13f10*/  STL [R1+0x6fc], R216 ;  /* 0x0006fcd801007387 */ /* 0x0003e80000100800 */
[----:B------:R-:W2:Y:S01]  /*13f20*/  LDL.LU R19, [R1+0x3b8] ;  /* 0x0003b80001137983 */ /* 0x000ea20000300800 */
[----:B------:R-:W-:-:S03]  /*13f30*/  IADD3 R217, P5, R0, R245, RZ ;  /* 0x000000f500d97210 */ /* 0x000fc60007fbe0ff */
[----:B------:R-:W2:Y:S01]  /*13f40*/  LDL.LU R227, [R1+0x3bc] ;  /* 0x0003bc0001e37983 */ /* 0x000ea20000300800 */
[----:B------:R-:W-:-:S03]  /*13f50*/  IADD3 R218, P6, R0, R6, RZ ;  /* 0x0000000600da7210 */ /* 0x000fc60007fde0ff */
[----:B------:R1:W-:Y:S01]  /*13f60*/  STL [R1+0x6f8], R217 ;  /* 0x0006f8d901007387 */ /* 0x0003e20000100800 */
[----:B---3--:R-:W-:-:S03]  /*13f70*/  LEA.HI.X.SX32 R215, R219, R5, 0x1, P0 ;  /* 0x00000005dbd77211 */ /* 0x008fc600000f0eff */
[----:B------:R3:W-:Y:S01]  /*13f80*/  STL [R1+0x6f4], R218 ;  /* 0x0006f4da01007387 */ /* 0x0007e20000100800 */
[----:B------:R-:W-:-:S03]  /*13f90*/  IADD3 R219, P0, R0, R241, RZ ;  /* 0x000000f100db7210 */ /* 0x000fc60007f1e0ff */
[----:B------:R-:W2:Y:S01]  /*13fa0*/  LDL.LU R21, [R1+0x3c0] ;  /* 0x0003c00001157983 */ /* 0x000ea20000300800 */
[----:B-1----:R-:W-:-:S03]  /*13fb0*/  LEA.HI.X.SX32 R216, R223, R5, 0x1, P1 ;  /* 0x00000005dfd87211 */ /* 0x002fc600008f0eff */
[----:B------:R1:W-:Y:S01]  /*13fc0*/  STL [R1+0x6f0], R219 ;  /* 0x0006f0db01007387 */ /* 0x0003e20000100800 */
[----:B------:R-:W-:-:S03]  /*13fd0*/  IADD3 R220, P1, R0, R239, RZ ;  /* 0x000000ef00dc7210 */ /* 0x000fc60007f3e0ff */
[----:B------:R-:W2:Y:S01]  /*13fe0*/  LDL.LU R223, [R1+0x3c4] ;  /* 0x0003c40001df7983 */ /* 0x000ea20000300800 */
[----:B------:R-:W-:-:S03]  /*13ff0*/  LEA.HI.X.SX32 R217, R23, R5, 0x1, P2 ;  /* 0x0000000517d97211 */ /* 0x000fc600010f0eff */
[----:B------:R1:W-:Y:S01]  /*14000*/  STL [R1+0x6ec], R220 ;  /* 0x0006ecdc01007387 */ /* 0x0003e20000100800 */
[----:B------:R-:W-:-:S03]  /*14010*/  IADD3 R251, P2, R0, R237, RZ ;  /* 0x000000ed00fb7210 */ /* 0x000fc60007f5e0ff */
[----:B------:R-:W2:Y:S01]  /*14020*/  LDL.LU R23, [R1+0x3c8] ;  /* 0x0003c80001177983 */ /* 0x000ea20000300800 */
[----:B---3--:R-:W-:-:S03]  /*14030*/  LEA.HI.X.SX32 R218, R249, R5, 0x1, P3 ;  /* 0x00000005f9da7211 */ /* 0x008fc600018f0eff */
[----:B------:R3:W-:Y:S04]  /*14040*/  STL [R1+0x6e8], R251 ;  /* 0x0006e8fb01007387 */ /* 0x0007e80000100800 */
[----:B------:R-:W2:Y:S01]  /*14050*/  LDL.LU R20, [R1+0x3cc] ;  /* 0x0003cc0001147983 */ /* 0x000ea20000300800 */
[----:B-1----:R-:W-:Y:S02]  /*14060*/  LEA.HI.X.SX32 R219, R22, R5, 0x1, P4 ;  /* 0x0000000516db7211 */ /* 0x002fe400020f0eff */
[----:B------:R-:W-:-:S05]  /*14070*/  IADD3 R249, P3, R0, R235, RZ ;  /* 0x000000eb00f97210 */ /* 0x000fca0007f7e0ff */
[----:B------:R1:W-:Y:S04]  /*14080*/  STL [R1+0x6e4], R249 ;  /* 0x0006e4f901007387 */ /* 0x0003e80000100800 */
[----:B------:R-:W2:Y:S01]  /*14090*/  LDL.LU R22, [R1+0x3d0] ;  /* 0x0003d00001167983 */ /* 0x000ea20000300800 */
[-C--:B------:R-:W-:Y:S02]  /*140a0*/  LEA.HI.X.SX32 R220, R245, R5.reuse, 0x1, P5 ;  /* 0x00000005f5dc7211 */ /* 0x080fe400028f0eff */
[-C--:B---3--:R-:W-:Y:S02]  /*140b0*/  LEA.HI.X.SX32 R251, R6, R5.reuse, 0x1, P6 ;  /* 0x0000000506fb7211 */ /* 0x088fe400030f0eff */
[-C--:B-1----:R-:W-:Y:S02]  /*140c0*/  LEA.HI.X.SX32 R249, R241, R5.reuse, 0x1, P0 ;  /* 0x00000005f1f97211 */ /* 0x082fe400000f0eff */
[----:B------:R-:W-:-:S02]  /*140d0*/  LEA.HI.X.SX32 R2, R237, R5, 0x1, P2 ;  /* 0x00000005ed027211 */ /* 0x000fc400010f0eff */
[----:B----4-:R-:W-:-:S05]  /*140e0*/  IADD3 R245, P5, R0, R231, RZ ;  /* 0x000000e700f57210 */ /* 0x010fca0007fbe0ff */
[----:B------:R1:W-:Y:S04]  /*140f0*/  STL [R1+0x6e0], R245 ;  /* 0x0006e0f501007387 */ /* 0x0003e80000100800 */
[----:B------:R-:W3:Y:S04]  /*14100*/  LDL.LU R6, [R1+0x3d4] ;  /* 0x0003d40001067983 */ /* 0x000ee80000300800 */
[----:B------:R-:W4:Y:S01]  /*14110*/  LDL.LU R161, [R1+0x3d8] ;  /* 0x0003d80001a17983 */ /* 0x000f220000300800 */
[----:B--2---:R-:W-:Y:S02]  /*14120*/  IADD3 R241, P0, R0, R227, RZ ;  /* 0x000000e300f17210 */ /* 0x004fe40007f1e0ff */
[----:B-1----:R-:W-:-:S03]  /*14130*/  LEA.HI.X.SX32 R245, R239, R5, 0x1, P1 ;  /* 0x00000005eff57211 */ /* 0x002fc600008f0eff */
[----:B------:R1:W-:Y:S04]  /*14140*/  STL [R1+0x6dc], R241 ;  /* 0x0006dcf101007387 */ /* 0x0003e80000100800 */
[----:B------:R-:W2:Y:S01]  /*14150*/  LDL.LU R157, [R1+0x3dc] ;  /* 0x0003dc00019d7983 */ /* 0x000ea20000300800 */
[----:B------:R-:W-:-:S03]  /*14160*/  IADD3 R239, P1, R0, R21, RZ ;  /* 0x0000001500ef7210 */ /* 0x000fc60007f3e0ff */
[----:B------:R-:W2:Y:S04]  /*14170*/  LDL.LU R158, [R1+0x3e0] ;  /* 0x0003e000019e7983 */ /* 0x000ea80000300800 */
[----:B------:R-:W-:Y:S01]  /*14180*/  STL [R1+0x6d8], R239 ;  /* 0x0006d8ef01007387 */ /* 0x000fe20000100800 */
[----:B------:R-:W-:-:S03]  /*14190*/  IADD3 R237, P2, R0, R223, RZ ;  /* 0x000000df00ed7210 */ /* 0x000fc60007f5e0ff */
[----:B------:R-:W2:Y:S04]  /*141a0*/  LDL.LU R159, [R1+0x3e4] ;  /* 0x0003e400019f7983 */ /* 0x000ea80000300800 */
[----:B------:R-:W2:Y:S01]  /*141b0*/  LDL.LU R167, [R1+0x3e8] ;  /* 0x0003e80001a77983 */ /* 0x000ea20000300800 */
[----:B-1----:R-:W-:-:S03]  /*141c0*/  LEA.HI.X.SX32 R241, R235, R5, 0x1, P3 ;  /* 0x00000005ebf17211 */ /* 0x002fc600018f0eff */
[----:B------:R1:W-:Y:S01]  /*141d0*/  STL [R1+0x5ac], R2 ;  /* 0x0005ac0201007387 */ /* 0x0003e20000100800 */
[----:B------:R-:W-:-:S03]  /*141e0*/  IADD3 R235, P3, R0, R23, RZ ;  /* 0x0000001700eb7210 */ /* 0x000fc60007f7e0ff */
[----:B------:R1:W-:Y:S01]  /*141f0*/  STL [R1+0x6d4], R237 ;  /* 0x0006d4ed01007387 */ /* 0x0003e20000100800 */
[----:B------:R-:W-:-:S03]  /*14200*/  IADD3 R247, P4, R0, R18, RZ ;  /* 0x0000001200f77210 */ /* 0x000fc60007f9e0ff */
[----:B------:R-:W2:Y:S01]  /*14210*/  LDL.LU R162, [R1+0x3ec] ;  /* 0x0003ec0001a27983 */ /* 0x000ea20000300800 */
[----:B-1----:R-:W-:-:S03]  /*14220*/  LEA.HI.X.SX32 R2, R18, R5, 0x1, P4 ;  /* 0x0000000512027211 */ /* 0x002fc600020f0eff */
[----:B------:R-:W-:Y:S01]  /*14230*/  STL [R1+0x6c8], R235 ;  /* 0x0006c8eb01007387 */ /* 0x000fe20000100800 */
[----:B------:R-:W-:-:S03]  /*14240*/  IADD3 R233, P4, R0, R20, RZ ;  /* 0x0000001400e97210 */ /* 0x000fc60007f9e0ff */
[----:B------:R-:W2:Y:S01]  /*14250*/  LDL.LU R163, [R1+0x3f0] ;  /* 0x0003f00001a37983 */ /* 0x000ea20000300800 */
[----:B------:R-:W-:-:S03]  /*14260*/  LEA.HI.X.SX32 R239, R231, R5, 0x1, P5 ;  /* 0x00000005e7ef7211 */ /* 0x000fc600028f0eff */
[----:B------:R-:W-:Y:S04]  /*14270*/  STL [R1+0x5b4], R2 ;  /* 0x0005b40201007387 */ /* 0x000fe80000100800 */
[----:B------:R1:W-:Y:S04]  /*14280*/  STL [R1+0x6cc], R233 ;  /* 0x0006cce901007387 */ /* 0x0003e80000100800 */
[----:B------:R-:W2:Y:S01]  /*14290*/  LDL.LU R164, [R1+0x3f4] ;  /* 0x0003f40001a47983 */ /* 0x000ea20000300800 */
[----:B------:R-:W-:-:S04]  /*142a0*/  IADD3 R243, P6, R0, R19, RZ ;  /* 0x0000001300f37210 */ /* 0x000fc80007fde0ff */
[-C--:B------:R-:W-:Y:S02]  /*142b0*/  LEA.HI.X.SX32 R237, R19, R5.reuse, 0x1, P6 ;  /* 0x0000000513ed7211 */ /* 0x080fe400030f0eff */
[----:B-1----:R-:W-:Y:S02]  /*142c0*/  LEA.HI.X.SX32 R233, R21, R5, 0x1, P1 ;  /* 0x0000000515e97211 */ /* 0x002fe400008f0eff */
[----:B------:R-:W-:-:S05]  /*142d0*/  IADD3 R231, P5, R0, R22, RZ ;  /* 0x0000001600e77210 */ /* 0x000fca0007fbe0ff */
[----:B------:R1:W-:Y:S04]  /*142e0*/  STL [R1+0x6d0], R231 ;  /* 0x0006d0e701007387 */ /* 0x0003e80000100800 */
[----:B------:R-:W2:Y:S04]  /*142f0*/  LDL.LU R165, [R1+0x3f8] ;  /* 0x0003f80001a57983 */ /* 0x000ea80000300800 */
[----:B------:R-:W2:Y:S04]  /*14300*/  LDL.LU R166, [R1+0x3fc] ;  /* 0x0003fc0001a67983 */ /* 0x000ea80000300800 */
[----:B------:R-:W2:Y:S04]  /*14310*/  LDL.LU R168, [R1+0x400] ;  /* 0x0004000001a87983 */ /* 0x000ea80000300800 */
[----:B------:R-:W2:Y:S04]  /*14320*/  LDL.LU R17, [R1+0x404] ;  /* 0x0004040001117983 */ /* 0x000ea80000300800 */
[----:B------:R-:W2:Y:S04]  /*14330*/  LDL.LU R19, [R1+0x408] ;  /* 0x0004080001137983 */ /* 0x000ea80000300800 */
[----:B------:R-:W2:Y:S01]  /*14340*/  LDL.LU R21, [R1+0x40c] ;  /* 0x00040c0001157983 */ /* 0x000ea20000300800 */
[----:B------:R-:W-:-:S02]  /*14350*/  LEA.HI.X.SX32 R2, R23, R5, 0x1, P3 ;  /* 0x0000000517027211 */ /* 0x000fc400018f0eff */
[-C--:B------:R-:W-:Y:S01]  /*14360*/  LEA.HI.X.SX32 R13, R20, R5.reuse, 0x1, P4 ;  /* 0x00000005140d7211 */ /* 0x080fe200020f0eff */
[----:B------:R-:W2:Y:S04]  /*14370*/  LDL.LU R23, [R1+0x410] ;  /* 0x0004100001177983 */ /* 0x000ea80000300800 */
[----:B------:R2:W-:Y:S01]  /*14380*/  STL [R1+0x5cc], R2 ;  /* 0x0005cc0201007387 */ /* 0x0005e20000100800 */
[----:B------:R-:W-:-:S03]  /*14390*/  LEA.HI.X.SX32 R7, R22, R5, 0x1, P5 ;  /* 0x0000000516077211 */ /* 0x000fc600028f0eff */
[----:B------:R-:W-:Y:S01]  /*143a0*/  STL [R1+0x5d0], R13 ;  /* 0x0005d00d01007387 */ /* 0x000fe20000100800 */
[----:B---3--:R-:W-:-:S03]  /*143b0*/  IADD3 R229, P6, R0, R6, RZ ;  /* 0x0000000600e57210 */ /* 0x008fc60007fde0ff */
[----:B------:R-:W3:Y:S01]  /*143c0*/  LDL.LU R18, [R1+0x414] ;  /* 0x0004140001127983 */ /* 0x000ee20000300800 */
[-C--:B------:R-:W-:Y:S02]  /*143d0*/  LEA.HI.X.SX32 R6, R6, R5.reuse, 0x1, P6 ;  /* 0x0000000506067211 */ /* 0x080fe400030f0eff */
[----:B-1----:R-:W-:Y:S02]  /*143e0*/  LEA.HI.X.SX32 R231, R227, R5, 0x1, P0 ;  /* 0x00000005e3e77211 */ /* 0x002fe400000f0eff */
[C---:B----4-:R-:W-:Y:S02]  /*143f0*/  IADD3 R227, P0, R0.reuse, R161, RZ ;  /* 0x000000a100e37210 */ /* 0x050fe40007f1e0ff */
[----:B------:R-:W-:Y:S02]  /*14400*/  LEA.HI.X.SX32 R235, R223, R5, 0x1, P2 ;  /* 0x00000005dfeb7211 */ /* 0x000fe400010f0eff */
[----:B--2---:R-:W-:-:S05]  /*14410*/  IADD3 R2, P4, R0, R167, RZ ;  /* 0x000000a700027210 */ /* 0x004fca0007f9e0ff */
[----:B------:R1:W-:Y:S04]  /*14420*/  STL [R1+0x4d4], R2 ;  /* 0x0004d40201007387 */ /* 0x0003e80000100800 */
[----:B------:R2:W-:Y:S04]  /*14430*/  STL [R1+0x5d4], R7 ;  /* 0x0005d40701007387 */ /* 0x0005e80000100800 */
[----:B------:R-:W4:Y:S01]  /*14440*/  LDL.LU R20, [R1+0x418] ;  /* 0x0004180001147983 */ /* 0x000f220000300800 */
[----:B-1----:R-:W-:-:S05]  /*14450*/  IADD3 R2, P5, R0, R162, RZ ;  /* 0x000000a200027210 */ /* 0x002fca0007fbe0ff */
[----:B------:R1:W-:Y:S01]  /*14460*/  STL [R1+0x4e0], R2 ;  /* 0x0004e00201007387 */ /* 0x0003e20000100800 */
[----:B--2---:R-:W-:-:S03]  /*14470*/  LEA.HI.X.SX32 R7, R161, R5, 0x1, P0 ;  /* 0x00000005a1077211 */ /* 0x004fc600000f0eff */
[----:B------:R-:W2:Y:S01]  /*14480*/  LDL.LU R22, [R1+0x41c] ;  /* 0x00041c0001167983 */ /* 0x000ea20000300800 */
[----:B-1----:R-:W-:-:S03]  /*14490*/  IADD3 R2, P6, R0, R163, RZ ;  /* 0x000000a300027210 */ /* 0x002fc60007fde0ff */
[----:B------:R1:W-:Y:S01]  /*144a0*/  STL [R1+0x5d8], R6 ;  /* 0x0005d80601007387 */ /* 0x0003e20000100800 */
[C---:B------:R-:W-:Y:S02]  /*144b0*/  IADD3 R225, P1, R0.reuse, R157, RZ ;  /* 0x0000009d00e17210 */ /* 0x040fe40007f3e0ff */
[C---:B------:R-:W-:Y:S01]  /*144c0*/  IADD3 R223, P2, R0.reuse, R158, RZ ;  /* 0x0000009e00df7210 */ /* 0x040fe20007f5e0ff */
[----:B-1----:R-:W2:Y:S04]  /*144d0*/  LDL.LU R6, [R1+0x420] ;  /* 0x0004200001067983 */ /* 0x002ea80000300800 */
[----:B------:R1:W-:Y:S04]  /*144e0*/  STL [R1+0x4e4], R2 ;  /* 0x0004e40201007387 */ /* 0x0003e80000100800 */
[----:B------:R-:W2:Y:S01]  /*144f0*/  LDL.LU R160, [R1+0x424] ;  /* 0x0004240001a07983 */ /* 0x000ea20000300800 */
[----:B-1----:R-:W-:-:S03]  /*14500*/  IADD3 R2, P0, R0, R164, RZ ;  /* 0x000000a400027210 */ /* 0x002fc60007f1e0ff */
[----:B------:R1:W-:Y:S04]  /*14510*/  STL [R1+0x5dc], R7 ;  /* 0x0005dc0701007387 */ /* 0x0003e80000100800 */
[----:B------:R-:W2:Y:S01]  /*14520*/  LDL.LU R161, [R1+0x428] ;  /* 0x0004280001a17983 */ /* 0x000ea20000300800 */
[----:B------:R-:W-:-:S03]  /*14530*/  IADD3 R221, P3, R0, R159, RZ ;  /* 0x0000009f00dd7210 */ /* 0x000fc60007f7e0ff */
[----:B------:R1:W-:Y:S02]  /*14540*/  STL [R1+0x4e8], R2 ;  /* 0x0004e80201007387 */ /* 0x0003e40000100800 */
[-C--:B-1----:R-:W-:Y:S02]  /*14550*/  LEA.HI.X.SX32 R7, R157, R5.reuse, 0x1, P1 ;  /* 0x000000059d077211 */ /* 0x082fe400008f0eff */
[----:B------:R-:W-:-:S03]  /*14560*/  LEA.HI.X.SX32 R13, R158, R5, 0x1, P2 ;  /* 0x000000059e0d7211 */ /* 0x000fc600010f0eff */
[----:B------:R1:W-:Y:S01]  /*14570*/  STL [R1+0x5e0], R7 ;  /* 0x0005e00701007387 */ /* 0x0003e20000100800 */
[C---:B------:R-:W-:Y:S02]  /*14580*/  IADD3 R2, P1, R0.reuse, R165, RZ ;  /* 0x000000a500027210 */ /* 0x040fe40007f3e0ff */
[----:B-1----:R-:W-:-:S03]  /*14590*/  IADD3 R7, P2, R0, R166, RZ ;  /* 0x000000a600077210 */ /* 0x002fc60007f5e0ff */
[----:B------:R1:W-:Y:S04]  /*145a0*/  STL [R1+0x4ec], R2 ;  /* 0x0004ec0201007387 */ /* 0x0003e80000100800 */
[----:B------:R1:W-:Y:S02]  /*145b0*/  STL [R1+0x5e4], R13 ;  /* 0x0005e40d01007387 */ /* 0x0003e40000100800 */
[----:B-1----:R-:W-:Y:S02]  /*145c0*/  LEA.HI.X.SX32 R2, R159, R5, 0x1, P3 ;  /* 0x000000059f027211 */ /* 0x002fe400018f0eff */
[----:B------:R1:W-:Y:S01]  /*145d0*/  STL [R1+0x4f0], R7 ;  /* 0x0004f00701007387 */ /* 0x0003e20000100800 */
[----:B------:R-:W-:-:S03]  /*145e0*/  IADD3 R13, P3, R0, R168, RZ ;  /* 0x000000a8000d7210 */ /* 0x000fc60007f7e0ff */
[----:B------:R1:W-:Y:S02]  /*145f0*/  STL [R1+0x5e8], R2 ;  /* 0x0005e80201007387 */ /* 0x0003e40000100800 */
[----:B-1----:R-:W-:Y:S02]  /*14600*/  LEA.HI.X.SX32 R7, R167, R5, 0x1, P4 ;  /* 0x00000005a7077211 */ /* 0x002fe400020f0eff */
[----:B------:R1:W-:Y:S01]  /*14610*/  STL [R1+0x4f4], R13 ;  /* 0x0004f40d01007387 */ /* 0x0003e20000100800 */
[----:B------:R-:W-:-:S03]  /*14620*/  IADD3 R2, P4, R0, R17, RZ ;  /* 0x0000001100027210 */ /* 0x000fc60007f9e0ff */
[----:B------:R-:W2:Y:S04]  /*14630*/  LDL.LU R167, [R1+0x42c] ;  /* 0x00042c0001a77983 */ /* 0x000ea80000300800 */
[----:B------:R3:W-:Y:S01]  /*14640*/  STL [R1+0x5ec], R7 ;  /* 0x0005ec0701007387 */ /* 0x0007e20000100800 */
[----:B-1----:R-:W-:-:S03]  /*14650*/  LEA.HI.X.SX32 R13, R162, R5, 0x1, P5 ;  /* 0x00000005a20d7211 */ /* 0x002fc600028f0eff */
[----:B------:R1:W-:Y:S04]  /*14660*/  STL [R1+0x4f8], R2 ;  /* 0x0004f80201007387 */ /* 0x0003e80000100800 */
[----:B------:R1:W-:Y:S01]  /*14670*/  STL [R1+0x5f0], R13 ;  /* 0x0005f00d01007387 */ /* 0x0003e20000100800 */
[----:B---3--:R-:W-:-:S03]  /*14680*/  LEA.HI.X.SX32 R7, R163, R5, 0x1, P6 ;  /* 0x00000005a3077211 */ /* 0x008fc600030f0eff */
[----:B------:R-:W3:Y:S01]  /*14690*/  LDL.LU R162, [R1+0x430] ;  /* 0x0004300001a27983 */ /* 0x000ee20000300800 */
[----:B-1----:R-:W-:-:S05]  /*146a0*/  IADD3 R2, P5, R0, R19, RZ ;  /* 0x0000001300027210 */ /* 0x002fca0007fbe0ff */
[----:B------:R1:W-:Y:S01]  /*146b0*/  STL [R1+0x4fc], R2 ;  /* 0x0004fc0201007387 */ /* 0x0003e20000100800 */
[----:B------:R-:W-:-:S03]  /*146c0*/  LEA.HI.X.SX32 R13, R164, R5, 0x1, P0 ;  /* 0x00000005a40d7211 */ /* 0x000fc600000f0eff */
[----:B------:R1:W-:Y:S04]  /*146d0*/  STL [R1+0x5f4], R7 ;  /* 0x0005f40701007387 */ /* 0x0003e80000100800 */
[----:B------:R-:W3:Y:S01]  /*146e0*/  LDL.LU R163, [R1+0x434] ;  /* 0x0004340001a37983 */ /* 0x000ee20000300800 */
[----:B-1----:R-:W-:-:S05]  /*146f0*/  IADD3 R2, P6, R0, R21, RZ ;  /* 0x0000001500027210 */ /* 0x002fca0007fde0ff */
[----:B------:R1:W-:Y:S04]  /*14700*/  STL [R1+0x500], R2 ;  /* 0x0005000201007387 */ /* 0x0003e80000100800 */
[----:B------:R1:W-:Y:S04]  /*14710*/  STL [R1+0x5f8], R13 ;  /* 0x0005f80d01007387 */ /* 0x0003e80000100800 */
[----:B------:R-:W3:Y:S01]  /*14720*/  LDL.LU R164, [R1+0x438] ;  /* 0x0004380001a47983 */ /* 0x000ee20000300800 */
[----:B------:R-:W-:Y:S02]  /*14730*/  IADD3 R7, P0, R0, R23, RZ ;  /* 0x0000001700077210 */ /* 0x000fe40007f1e0ff */
[----:B-1----:R-:W-:-:S02]  /*14740*/  LEA.HI.X.SX32 R2, R165, R5, 0x1, P1 ;  /* 0x00000005a5027211 */ /* 0x002fc400008f0eff */
[----:B------:R-:W-:Y:S01]  /*14750*/  IADD3 R13, P1, R0, R18, RZ ;  /* 0x00000012000d7210 */ /* 0x000fe20007f3e0ff */
[----:B------:R1:W-:Y:S04]  /*14760*/  STL [R1+0x504], R7 ;  /* 0x0005040701007387 */ /* 0x0003e80000100800 */
[----:B------:R-:W3:Y:S04]  /*14770*/  LDL.LU R117, [R1+0x2f0] ;  /* 0x0002f00001757983 */ /* 0x000ee80000300800 */
[----:B------:R4:W-:Y:S01]  /*14780*/  STL [R1+0x5fc], R2 ;  /* 0x0005fc0201007387 */ /* 0x0009e20000100800 */
[----:B-1----:R-:W-:-:S03]  /*14790*/  LEA.HI.X.SX32 R7, R166, R5, 0x1, P2 ;  /* 0x00000005a6077211 */ /* 0x002fc600010f0eff */
[----:B------:R1:W-:Y:S01]  /*147a0*/  STL [R1+0x508], R13 ;  /* 0x0005080d01007387 */ /* 0x0003e20000100800 */
[----:B----4-:R-:W-:-:S03]  /*147b0*/  IADD3 R2, P2, R0, R20, RZ ;  /* 0x0000001400027210 */ /* 0x010fc60007f5e0ff */
[----:B------:R2:W-:Y:S01]  /*147c0*/  STL [R1+0x600], R7 ;  /* 0x0006000701007387 */ /* 0x0005e20000100800 */
[----:B-1----:R-:W-:-:S03]  /*147d0*/  LEA.HI.X.SX32 R13, R168, R5, 0x1, P3 ;  /* 0x00000005a80d7211 */ /* 0x002fc600018f0eff */
[----:B------:R1:W-:Y:S01]  /*147e0*/  STL [R1+0x50c], R2 ;  /* 0x00050c0201007387 */ /* 0x0003e20000100800 */
[----:B--2---:R-:W-:-:S03]  /*147f0*/  IADD3 R7, P3, R0, R22, RZ ;  /* 0x0000001600077210 */ /* 0x004fc60007f7e0ff */
        /* <DEDUP_REMOVED lines=12> */
[----:B------:R-:W-:Y:S01]  /*148c0*/  STL [R1+0x614], R13 ;  /* 0x0006140d01007387 */ /* 0x000fe20000100800 */
[----:B-1----:R-:W-:-:S03]  /*148d0*/  LEA.HI.X.SX32 R2, R23, R5, 0x1, P0 ;  /* 0x0000000517027211 */ /* 0x002fc600000f0eff */
[----:B------:R-:W2:Y:S04]  /*148e0*/  LDL.LU R165, [R1+0x200] ;  /* 0x0002000001a57983 */ /* 0x000ea80000300800 */
[----:B------:R-:W-:Y:S04]  /*148f0*/  STL [R1+0x51c], R7 ;  /* 0x00051c0701007387 */ /* 0x000fe80000100800 */
[----:B------:R-:W4:Y:S04]  /*14900*/  LDL.LU R168, [R1+0x284] ;  /* 0x0002840001a87983 */ /* 0x000f280000300800 */
[----:B------:R1:W-:Y:S04]  /*14910*/  STL [R1+0x618], R2 ;  /* 0x0006180201007387 */ /* 0x0003e80000100800 */
[----:B------:R-:W4:Y:S04]  /*14920*/  LDL.LU R166, [R1+0x288] ;  /* 0x0002880001a67983 */ /* 0x000f280000300800 */
[----:B------:R-:W2:Y:S01]  /*14930*/  LDL.LU R23, [R1+0x28c] ;  /* 0x00028c0001177983 */ /* 0x000ea20000300800 */
[----:B-1----:R-:W-:-:S03]  /*14940*/  LEA.HI.X.SX32 R2, R18, R5, 0x1, P1 ;  /* 0x0000000512027211 */ /* 0x002fc600008f0eff */
[----:B------:R-:W4:Y:S04]  /*14950*/  LDL.LU R21, [R1+0x290] ;  /* 0x0002900001157983 */ /* 0x000f280000300800 */
[----:B------:R-:W4:Y:S04]  /*14960*/  LDL.LU R19, [R1+0x294] ;  /* 0x0002940001137983 */ /* 0x000f280000300800 */
[----:B------:R-:W4:Y:S04]  /*14970*/  LDL.LU R17, [R1+0x29c] ;  /* 0x00029c0001117983 */ /* 0x000f280000300800 */
[----:B------:R-:W4:Y:S01]  /*14980*/  LDL.LU R156, [R1+0x2a0] ;  /* 0x0002a000019c7983 */ /* 0x000f220000300800 */
[----:B------:R-:W-:-:S05]  /*14990*/  IADD3 R7, P0, R0, R167, RZ ;  /* 0x000000a700077210 */ /* 0x000fca0007f1e0ff */
[----:B------:R1:W-:Y:S04]  /*149a0*/  STL [R1+0x520], R7 ;  /* 0x0005200701007387 */ /* 0x0003e80000100800 */
[----:B------:R-:W4:Y:S04]  /*149b0*/  LDL.LU R154, [R1+0x2ec] ;  /* 0x0002ec00019a7983 */ /* 0x000f280000300800 */
[----:B------:R1:W-:Y:S01]  /*149c0*/  STL [R1+0x61c], R2 ;  /* 0x00061c0201007387 */ /* 0x0003e20000100800 */
[----:B---3--:R-:W-:Y:S02]  /*149d0*/  IADD3 R13, P1, R0, R162, RZ ;  /* 0x000000a2000d7210 */ /* 0x008fe40007f3e0ff */
[----:B-1----:R-:W-:-:S03]  /*149e0*/  LEA.HI.X.SX32 R7, R20, R5, 0x1, P2 ;  /* 0x0000000514077211 */ /* 0x002fc600010f0eff */
[----:B------:R-:W-:Y:S04]  /*149f0*/  STL [R1+0x524], R13 ;  /* 0x0005240d01007387 */ /* 0x000fe80000100800 */
[----:B------:R-:W3:Y:S01]  /*14a00*/  LDL.LU R18, [R1+0x2e0] ;  /* 0x0002e00001127983 */ /* 0x000ee20000300800 */
[----:B------:R-:W-:-:S03]  /*14a10*/  IADD3 R2, P2, R0, R163, RZ ;  /* 0x000000a300027210 */ /* 0x000fc60007f5e0ff */
[----:B------:R1:W-:Y:S04]  /*14a20*/  STL [R1+0x620], R7 ;  /* 0x0006200701007387 */ /* 0x0003e80000100800 */
[----:B------:R1:W-:Y:S02]  /*14a30*/  STL [R1+0x528], R2 ;  /* 0x0005280201007387 */ /* 0x0003e40000100800 */
[----:B-1----:R-:W-:Y:S02]  /*14a40*/  LEA.HI.X.SX32 R7, R22, R5, 0x1, P3 ;  /* 0x0000000516077211 */ /* 0x002fe400018f0eff */
[----:B------:R-:W3:Y:S01]  /*14a50*/  LDL.LU R22, [R1+0x2e4] ;  /* 0x0002e40001167983 */ /* 0x000ee20000300800 */
[----:B------:R-:W-:-:S03]  /*14a60*/  IADD3 R2, P3, R0, R164, RZ ;  /* 0x000000a400027210 */ /* 0x000fc60007f7e0ff */
[----:B------:R1:W-:Y:S01]  /*14a70*/  STL [R1+0x624], R7 ;  /* 0x0006240701007387 */ /* 0x0003e20000100800 */
[----:B------:R-:W-:-:S03]  /*14a80*/  LEA.HI.X.SX32 R0, R6, R5, 0x1, P4 ;  /* 0x0000000506007211 */ /* 0x000fc600020f0eff */
[----:B------:R-:W3:Y:S04]  /*14a90*/  LDL.LU R20, [R1+0x2e8] ;  /* 0x0002e80001147983 */ /* 0x000ee80000300800 */
[----:B------:R1:W-:Y:S04]  /*14aa0*/  STL [R1+0x52c], R2 ;  /* 0x00052c0201007387 */ /* 0x0003e80000100800 */
[----:B------:R-:W3:Y:S01]  /*14ab0*/  LDL.LU R6, [R1+0x268] ;  /* 0x0002680001067983 */ /* 0x000ee20000300800 */
[----:B-1----:R-:W-:-:S03]  /*14ac0*/  LEA.HI.X.SX32 R7, R160, R5, 0x1, P5 ;  /* 0x00000005a0077211 */ /* 0x002fc600028f0eff */
[----:B------:R1:W-:Y:S01]  /*14ad0*/  STL [R1+0x628], R0 ;  /* 0x0006280001007387 */ /* 0x0003e20000100800 */
[----:B------:R-:W-:-:S03]  /*14ae0*/  LEA.HI.X.SX32 R2, R161, R5, 0x1, P6 ;  /* 0x00000005a1027211 */ /* 0x000fc600030f0eff */
[----:B------:R1:W-:Y:S02]  /*14af0*/  STL [R1+0x62c], R7 ;  /* 0x00062c0701007387 */ /* 0x0003e40000100800 */
[-C--:B-1----:R-:W-:Y:S02]  /*14b00*/  LEA.HI.X.SX32 R0, R167, R5.reuse, 0x1, P0 ;  /* 0x00000005a7007211 */ /* 0x082fe400000f0eff */
[----:B------:R1:W-:Y:S04]  /*14b10*/  STL [R1+0x630], R2 ;  /* 0x0006300201007387 */ /* 0x0003e80000100800 */
[----:B------:R1:W-:Y:S01]  /*14b20*/  STL [R1+0x634], R0 ;  /* 0x0006340001007387 */ /* 0x0003e20000100800 */
[-C--:B------:R-:W-:Y:S02]  /*14b30*/  LEA.HI.X.SX32 R7, R163, R5.reuse, 0x1, P2 ;  /* 0x00000005a3077211 */ /* 0x080fe400010f0eff */
[----:B-1----:R-:W-:-:S02]  /*14b40*/  LEA.HI.X.SX32 R2, R164, R5, 0x1, P3 ;  /* 0x00000005a4027211 */ /* 0x002fc400018f0eff */
[----:B------:R-:W-:-:S05]  /*14b50*/  LEA.HI.X.SX32 R0, R162, R5, 0x1, P1 ;  /* 0x00000005a2007211 */ /* 0x000fca00008f0eff */
[----:B------:R-:W-:Y:S04]  /*14b60*/  STL [R1+0x638], R0 ;  /* 0x0006380001007387 */ /* 0x000fe80000100800 */
[----:B------:R-:W-:Y:S04]  /*14b70*/  STL [R1+0x63c], R7 ;  /* 0x00063c0701007387 */ /* 0x000fe80000100800 */
[----:B------:R1:W-:Y:S01]  /*14b80*/  STL [R1+0x640], R2 ;  /* 0x0006400201007387 */ /* 0x0003e20000100800 */
[----:B------:R-:W4:Y:S01]  /*14b90*/  S2R R167, SR_TID.X ;  /* 0x0000000000a77919 */ /* 0x000f220000002100 */
[----:B-1----:R-:W-:-:S02]  /*14ba0*/  SHF.R.S32.HI R2, RZ, 0x1f, R117 ;  /* 0x0000001fff027819 */ /* 0x002fc40000011475 */
[----:B--2---:R-:W-:-:S04]  /*14bb0*/  IADD3 R163, P5, R117, R23, RZ ;  /* 0x0000001775a37210 */ /* 0x004fc80007fbe0ff */
[----:B------:R-:W-:Y:S02]  /*14bc0*/  LEA.HI.X.SX32 R164, R23, R2, 0x1, P5 ;  /* 0x0000000217a47211 */ /* 0x000fe400028f0eff */
[----:B----4-:R-:W-:-:S04]  /*14bd0*/  IADD3 R157, P1, R117, R17, RZ ;  /* 0x00000011759d7210 */ /* 0x010fc80007f3e0ff */
[----:B------:R-:W-:Y:S02]  /*14be0*/  LEA.HI.X.SX32 R158, R17, R2, 0x1, P1 ;  /* 0x00000002119e7211 */ /* 0x000fe400008f0eff */
[----:B------:R-:W-:-:S04]  /*14bf0*/  SHF.R.U32.HI R167, RZ, 0x6, R167 ;  /* 0x00000006ffa77819 */ /* 0x000fc800000116a7 */
[----:B------:R-:W-:-:S04]  /*14c00*/  SGXT.U32 R167, R167, 0x1 ;  /* 0x00000001a7a7781a */ /* 0x000fc80000000000 */
[----:B------:R-:W-:-:S05]  /*14c10*/  LOP3.LUT R167, R167, 0x1e, RZ, 0xfc, !PT ;  /* 0x0000001ea7a77812 */ /* 0x000fca00078efcff */
[----:B------:R-:W-:Y:S01]  /*14c20*/  IMAD R0, R167, R165, RZ ;  /* 0x000000a5a7007224 */ /* 0x000fe200078e02ff */
[C---:B------:R-:W-:Y:S02]  /*14c30*/  IADD3 R167, P0, R117.reuse, R168, RZ ;  /* 0x000000a875a77210 */ /* 0x040fe40007f1e0ff */
[----:B------:R-:W-:Y:S02]  /*14c40*/  SHF.R.S32.HI R7, RZ, 0x1f, R4 ;  /* 0x0000001fff077819 */ /* 0x000fe40000011404 */
[----:B------:R-:W-:Y:S02]  /*14c50*/  LEA.HI.X.SX32 R168, R168, R2, 0x1, P0 ;  /* 0x00000002a8a87211 */ /* 0x000fe400000f0eff */
[----:B------:R-:W-:Y:S01]  /*14c60*/  IADD3 R155, P0, R117, R156, RZ ;  /* 0x0000009c759b7210 */ /* 0x000fe20007f1e0ff */
[----:B------:R-:W-:-:S03]  /*14c70*/  IMAD R30, R7, 0x14, RZ ;  /* 0x00000014071e7824 */ /* 0x000fc600078e02ff */
[----:B------:R-:W-:Y:S02]  /*14c80*/  LEA.HI.X.SX32 R156, R156, R2, 0x1, P0 ;  /* 0x000000029c9c7211 */ /* 0x000fe400000f0eff */
[----:B------:R-:W-:-:S05]  /*14c90*/  IADD3 R13, P0, R117, R0, RZ ;  /* 0x00000000750d7210 */ /* 0x000fca0007f1e0ff */
[----:B------:R-:W-:Y:S01]  /*14ca0*/  STL [R1+0x530], R13 ;  /* 0x0005300d01007387 */ /* 0x000fe20000100800 */
[----:B---3--:R-:W-:-:S04]  /*14cb0*/  IADD3 R23, P5, R117, R18, RZ ;  /* 0x0000001275177210 */ /* 0x008fc80007fbe0ff */
[----:B------:R-:W-:Y:S02]  /*14cc0*/  LEA.HI.X.SX32 R152, R18, R2, 0x1, P5 ;  /* 0x0000000212987211 */ /* 0x000fe400028f0eff */
[----:B------:R-:W-:-:S04]  /*14cd0*/  IADD3 R17, P1, R117, R6, RZ ;  /* 0x0000000675117210 */ /* 0x000fc80007f3e0ff */
[----:B------:R-:W-:Y:S02]  /*14ce0*/  LEA.HI.X.SX32 R18, R6, R2, 0x1, P1 ;  /* 0x0000000206127211 */ /* 0x000fe400008f0eff */
[----:B------:R-:W1:Y:S02]  /*14cf0*/  S2R R6, SR_TID.X ;  /* 0x0000000000067919 */ /* 0x000e640000002100 */
[----:B-1----:R-:W-:-:S04]  /*14d00*/  SHF.R.U32.HI R6, RZ, 0x6, R6 ;  /* 0x00000006ff067819 */ /* 0x002fc80000011606 */
[----:B------:R-:W-:-:S04]  /*14d10*/  SGXT.U32 R6, R6, 0x1 ;  /* 0x000000010606781a */ /* 0x000fc80000000000 */
[----:B------:R-:W-:-:S05]  /*14d20*/  LOP3.LUT R6, R6, 0x1c, RZ, 0xfc, !PT ;  /* 0x0000001c06067812 */ /* 0x000fca00078efcff */
[----:B------:R-:W-:-:S05]  /*14d30*/  IMAD R6, R6, UR4, RZ ;  /* 0x0000000406067c24 */ /* 0x000fca000f8e02ff */
[----:B------:R-:W-:-:S05]  /*14d40*/  IADD3 R7, P1, R117, R6, RZ ;  /* 0x0000000675077210 */ /* 0x000fca0007f3e0ff */
[----:B------:R1:W-:Y:S02]  /*14d50*/  STL [R1+0x534], R7 ;  /* 0x0005340701007387 */ /* 0x0003e40000100800 */
[-C--:B-1----:R-:W-:Y:S02]  /*14d60*/  LEA.HI.X.SX32 R7, R0, R2.reuse, 0x1, P0 ;  /* 0x0000000200077211 */ /* 0x082fe400000f0eff */
[----:B------:R-:W-:-:S03]  /*14d70*/  LEA.HI.X.SX32 R0, R6, R2, 0x1, P1 ;  /* 0x0000000206007211 */ /* 0x000fc600008f0eff */
[----:B------:R-:W-:Y:S04]  /*14d80*/  STL [R1+0x644], R7 ;  /* 0x0006440701007387 */ /* 0x000fe80000100800 */
[----:B------:R-:W-:Y:S04]  /*14d90*/  STL [R1+0x648], R0 ;  /* 0x0006480001007387 */ /* 0x000fe80000100800 */
[----:B------:R-:W-:Y:S04]  /*14da0*/  STL [R1], RZ ;  /* 0x000000ff01007387 */ /* 0x000fe80000100800 */
[----:B------:R-:W-:Y:S04]  /*14db0*/  STL [R1+0x4], RZ ;  /* 0x000004ff01007387 */ /* 0x000fe80000100800 */
        /* <DEDUP_REMOVED lines=117> */
[----:B------:R-:W-:Y:S01]  /*15510*/  STL [R1+0x1dc], RZ ;  /* 0x0001dcff01007387 */ /* 0x000fe20000100800 */
[----:B------:R-:W-:-:S03]  /*15520*/  SHF.L.U64.HI R222, R3, 0x2, R222 ;  /* 0x0000000203de7819 */ /* 0x000fc600000102de */
[----:B------:R-:W-:Y:S04]  /*15530*/  STL [R1+0x1e0], RZ ;  /* 0x0001e0ff01007387 */ /* 0x000fe80000100800 */
[----:B------:R-:W-:Y:S04]  /*15540*/  STL [R1+0x1e4], RZ ;  /* 0x0001e4ff01007387 */ /* 0x000fe80000100800 */
[----:B------:R-:W-:Y:S04]  /*15550*/  STL [R1+0x1e8], RZ ;  /* 0x0001e8ff01007387 */ /* 0x000fe80000100800 */
[----:B------:R-:W-:Y:S01]  /*15560*/  STL [R1+0x1ec], RZ ;  /* 0x0001ecff01007387 */ /* 0x000fe20000100800 */
[----:B------:R-:W-:-:S03]  /*15570*/  IMAD.SHL.U32 R3, R3, 0x4, RZ ;  /* 0x0000000403037824 */ /* 0x000fc600078e00ff */
[----:B------:R-:W-:Y:S04]  /*15580*/  STL [R1+0x1f0], RZ ;  /* 0x0001f0ff01007387 */ /* 0x000fe80000100800 */
[----:B------:R-:W-:Y:S04]  /*15590*/  STL [R1+0x1f4], RZ ;  /* 0x0001f4ff01007387 */ /* 0x000fe80000100800 */
[----:B------:R-:W-:Y:S04]  /*155a0*/  STL [R1+0x1f8], RZ ;  /* 0x0001f8ff01007387 */ /* 0x000fe80000100800 */
[----:B------:R-:W-:Y:S04]  /*155b0*/  STL [R1+0x1fc], RZ ;  /* 0x0001fcff01007387 */ /* 0x000fe80000100800 */
[----:B------:R1:W-:Y:S01]  /*155c0*/  STL [R1+0x4cc], R222 ;  /* 0x0004ccde01007387 */ /* 0x0003e20000100800 */
[----:B------:R-:W-:-:S03]  /*155d0*/  SHF.L.U64.HI R224, R8, 0x2, R224 ;  /* 0x0000000208e07819 */ /* 0x000fc600000102e0 */
[----:B------:R2:W-:Y:S01]  /*155e0*/  STL [R1+0x4c8], R3 ;  /* 0x0004c80301007387 */ /* 0x0005e20000100800 */
[----:B-1----:R-:W-:-:S04]  /*155f0*/  SHF.R.S32.HI R222, RZ, 0x1f, R4 ;  /* 0x0000001fffde7819 */ /* 0x002fc80000011404 */
[----:B--2---:R-:W-:Y:S01]  /*15600*/  SHF.L.U64.HI R3, R4, 0x2, R222 ;  /* 0x0000000204037819 */ /* 0x004fe200000102de */
[----:B------:R-:W-:Y:S01]  /*15610*/  IMAD.SHL.U32 R222, R8, 0x4, RZ ;  /* 0x0000000408de7824 */ /* 0x000fe200078e00ff */
[C---:B------:R-:W-:Y:S01]  /*15620*/  SHF.L.U64.HI R3, R9.reuse, 0x2, R226 ;  /* 0x0000000209037819 */ /* 0x040fe200000102e2 */
[----:B------:R-:W-:Y:S01]  /*15630*/  IMAD.SHL.U32 R8, R9, 0x4, RZ ;  /* 0x0000000409087824 */ /* 0x000fe200078e00ff */
[C---:B------:R-:W-:Y:S01]  /*15640*/  SHF.L.U64.HI R9, R10.reuse, 0x2, R228 ;  /* 0x000000020a097819 */ /* 0x040fe200000102e4 */
[----:B------:R-:W-:Y:S04]  /*15650*/  STL [R1+0x4c4], R224 ;  /* 0x0004c4e001007387 */ /* 0x000fe80000100800 */
[----:B------:R-:W-:Y:S04]  /*15660*/  STL [R1+0x4c0], R222 ;  /* 0x0004c0de01007387 */ /* 0x000fe80000100800 */
[----:B------:R1:W-:Y:S04]  /*15670*/  STL [R1+0x4bc], R3 ;  /* 0x0004bc0301007387 */ /* 0x0003e80000100800 */
[----:B------:R2:W-:Y:S04]  /*15680*/  STL [R1+0x4b8], R8 ;  /* 0x0004b80801007387 */ /* 0x0005e80000100800 */
[----:B------:R3:W-:Y:S01]  /*15690*/  STL [R1+0x4b4], R9 ;  /* 0x0004b40901007387 */ /* 0x0007e20000100800 */
[----:B-1----:R-:W-:Y:S01]  /*156a0*/  IMAD.SHL.U32 R3, R10, 0x4, RZ ;  /* 0x000000040a037824 */ /* 0x002fe200078e00ff */
[----:B--2---:R-:W-:-:S04]  /*156b0*/  SHF.L.U64.HI R8, R11, 0x2, R230 ;  /* 0x000000020b087819 */ /* 0x004fc800000102e6 */
[----:B------:R1:W-:Y:S01]  /*156c0*/  STL [R1+0x4b0], R3 ;  /* 0x0004b00301007387 */ /* 0x0003e20000100800 */
[----:B---3--:R-:W-:-:S03]  /*156d0*/  IMAD.SHL.U32 R9, R11, 0x4, RZ ;  /* 0x000000040b097824 */ /* 0x008fc600078e00ff */
[----:B------:R2:W-:Y:S04]  /*156e0*/  STL [R1+0x4ac], R8 ;  /* 0x0004ac0801007387 */ /* 0x0005e80000100800 */
[----:B------:R3:W-:Y:S01]  /*156f0*/  STL [R1+0x4a8], R9 ;  /* 0x0004a80901007387 */ /* 0x0007e20000100800 */
[C---:B-1----:R-:W-:Y:S01]  /*15700*/  SHF.L.U64.HI R3, R16.reuse, 0x2, R232 ;  /* 0x0000000210037819 */ /* 0x042fe200000102e8 */
[----:B--2---:R-:W-:-:S04]  /*15710*/  IMAD.SHL.U32 R8, R16, 0x4, RZ ;  /* 0x0000000410087824 */ /* 0x004fc800078e00ff */
[----:B------:R1:W-:Y:S01]  /*15720*/  STL [R1+0x4a4], R3 ;  /* 0x0004a40301007387 */ /* 0x0003e20000100800 */
[----:B---3--:R-:W-:-:S03]  /*15730*/  SHF.L.U64.HI R9, R118, 0x2, R234 ;  /* 0x0000000276097819 */ /* 0x008fc600000102ea */
        /* <DEDUP_REMOVED lines=39> */
[----:B--2---:R-:W-:Y:S02]  /*159b0*/  SHF.L.U64.HI R8, R128, 0x2, R131 ;  /* 0x0000000280087819 */ /* 0x004fe40000010283 */
[----:B------:R-:W2:Y:S01]  /*159c0*/  LDL.LU R131, [R1+0x804] ;  /* 0x0008040001837983 */ /* 0x000ea20000300800 */
[----:B---3--:R-:W-:-:S03]  /*159d0*/  SHF.L.U64.HI R9, R129, 0x2, R132 ;  /* 0x0000000281097819 */ /* 0x008fc60000010284 */
[----:B------:R1:W-:Y:S04]  /*159e0*/  STL [R1+0x450], R3 ;  /* 0x0004500301007387 */ /* 0x0003e80000100800 */
[----:B------:R3:W-:Y:S04]  /*159f0*/  STL [R1+0x44c], R8 ;  /* 0x00044c0801007387 */ /* 0x0007e80000100800 */
[----:B------:R-:W4:Y:S01]  /*15a00*/  LDL.LU R132, [R1+0x800] ;  /* 0x0008000001847983 */ /* 0x000f220000300800 */
[----:B-1----:R-:W-:Y:S01]  /*15a10*/  IMAD.SHL.U32 R3, R128, 0x4, RZ ;  /* 0x0000000480037824 */ /* 0x002fe200078e00ff */
[----:B---3--:R-:W-:-:S04]  /*15a20*/  SHF.L.U64.HI R8, R130, 0x2, R133 ;  /* 0x0000000282087819 */ /* 0x008fc80000010285 */
[----:B------:R1:W-:Y:S04]  /*15a30*/  STL [R1+0x448], R3 ;  /* 0x0004480301007387 */ /* 0x0003e80000100800 */
[----:B------:R-:W-:Y:S04]  /*15a40*/  STL [R1+0x444], R9 ;  /* 0x0004440901007387 */ /* 0x000fe80000100800 */
[----:B------:R-:W3:Y:S01]  /*15a50*/  LDL.LU R133, [R1+0x7fc] ;  /* 0x0007fc0001857983 */ /* 0x000ee20000300800 */
[----:B-1----:R-:W-:-:S05]  /*15a60*/  IMAD.SHL.U32 R3, R129, 0x4, RZ ;  /* 0x0000000481037824 */ /* 0x002fca00078e00ff */
[----:B------:R1:W-:Y:S04]  /*15a70*/  STL [R1+0x440], R3 ;  /* 0x0004400301007387 */ /* 0x0003e80000100800 */
[----:B------:R4:W-:Y:S01]  /*15a80*/  STL [R1+0x43c], R8 ;  /* 0x00043c0801007387 */ /* 0x0009e20000100800 */
[----:B-1----:R-:W-:Y:S01]  /*15a90*/  IMAD.SHL.U32 R3, R130, 0x4, RZ ;  /* 0x0000000482037824 */ /* 0x002fe200078e00ff */
[----:B--2---:R-:W-:Y:S02]  /*15aa0*/  SHF.L.U64.HI R9, R131, 0x2, R134 ;  /* 0x0000000283097819 */ /* 0x004fe40000010286 */
[----:B------:R-:W2:Y:S04]  /*15ab0*/  LDL.LU R134, [R1+0x7f8] ;  /* 0x0007f80001867983 */ /* 0x000ea80000300800 */
[----:B------:R1:W-:Y:S04]  /*15ac0*/  STL [R1+0x438], R3 ;  /* 0x0004380301007387 */ /* 0x0003e80000100800 */
[----:B------:R3:W-:Y:S01]  /*15ad0*/  STL [R1+0x434], R9 ;  /* 0x0004340901007387 */ /* 0x0007e20000100800 */
[----:B----4-:R-:W-:-:S03]  /*15ae0*/  SHF.L.U64.HI R8, R132, 0x2, R135 ;  /* 0x0000000284087819 */ /* 0x010fc60000010287 */
[----:B------:R-:W4:Y:S01]  /*15af0*/  LDL.LU R135, [R1+0x7f4] ;  /* 0x0007f40001877983 */ /* 0x000f220000300800 */
[----:B-1----:R-:W-:-:S05]  /*15b00*/  IMAD.SHL.U32 R3, R131, 0x4, RZ ;  /* 0x0000000483037824 */ /* 0x002fca00078e00ff */
[----:B------:R1:W-:Y:S04]  /*15b10*/  STL [R1+0x430], R3 ;  /* 0x0004300301007387 */ /* 0x0003e80000100800 */
[----:B------:R-:W-:Y:S01]  /*15b20*/  STL [R1+0x42c], R8 ;  /* 0x00042c0801007387 */ /* 0x000fe20000100800 */
[----:B---3--:R-:W-:-:S03]  /*15b30*/  SHF.L.U64.HI R9, R133, 0x2, R136 ;  /* 0x0000000285097819 */ /* 0x008fc60000010288 */
        /* <DEDUP_REMOVED lines=268> */
[----:B------:R1:W-:Y:S01]  /*16c00*/  STL [R1+0x27c], R8 ;  /* 0x00027c0801007387 */ /* 0x0003e20000100800 */
[----:B---3--:R-:W-:-:S03]  /*16c10*/  SHF.L.U64.HI R9, R206, 0x2, R209 ;  /* 0x00000002ce097819 */ /* 0x008fc600000102d1 */
[----:B------:R-:W3:Y:S01]  /*16c20*/  LDL.LU R209, [R1+0x718] ;  /* 0x0007180001d17983 */ /* 0x000ee20000300800 */
[----:B-1----:R-:W-:Y:S02]  /*16c30*/  IMAD.SHL.U32 R3, R205, 0x4, RZ ;  /* 0x00000004cd037824 */ /* 0x002fe400078e00ff */
[----:B------:R-:W-:-:S03]  /*16c40*/  IMAD.SHL.U32 R8, R206, 0x4, RZ ;  /* 0x00000004ce087824 */ /* 0x000fc600078e00ff */
[----:B------:R1:W-:Y:S04]  /*16c50*/  STL [R1+0x278], R3 ;  /* 0x0002780301007387 */ /* 0x0003e80000100800 */
[----:B-1----:R-:W3:Y:S04]  /*16c60*/  LDL.LU R3, [R1+0x5ac] ;  /* 0x0005ac0001037983 */ /* 0x002ee80000300800 */
[----:B------:R2:W-:Y:S02]  /*16c70*/  STL [R1+0x274], R9 ;  /* 0x0002740901007387 */ /* 0x0005e40000100800 */
[----:B--2---:R-:W-:-:S02]  /*16c80*/  SHF.L.U64.HI R9, R207, 0x2, R210 ;  /* 0x00000002cf097819 */ /* 0x004fc400000102d2 */
[----:B------:R-:W2:Y:S04]  /*16c90*/  LDL.LU R210, [R1+0x714] ;  /* 0x0007140001d27983 */ /* 0x000ea80000300800 */
[----:B------:R1:W-:Y:S04]  /*16ca0*/  STL [R1+0x270], R8 ;  /* 0x0002700801007387 */ /* 0x0003e80000100800 */
[----:B------:R-:W2:Y:S01]  /*16cb0*/  LDL.LU R222, [R1+0x5b4] ;  /* 0x0005b40001de7983 */ /* 0x000ea20000300800 */
[----:B-1----:R-:W-:-:S03]  /*16cc0*/  IMAD.SHL.U32 R8, R207, 0x4, RZ ;  /* 0x00000004cf087824 */ /* 0x002fc600078e00ff */
[----:B------:R4:W-:Y:S04]  /*16cd0*/  STL [R1+0x26c], R9 ;  /* 0x00026c0901007387 */ /* 0x0009e80000100800 */
[----:B------:R1:W-:Y:S01]  /*16ce0*/  STL [R1+0x268], R8 ;  /* 0x0002680801007387 */ /* 0x0003e20000100800 */
[----:B----4-:R-:W-:-:S03]  /*16cf0*/  SHF.L.U64.HI R9, R208, 0x2, R211 ;  /* 0x00000002d0097819 */ /* 0x010fc600000102d3 */
[----:B------:R-:W4:Y:S01]  /*16d00*/  LDL.LU R211, [R1+0x710] ;  /* 0x0007100001d37983 */ /* 0x000f220000300800 */
[----:B-1----:R-:W-:Y:S01]  /*16d10*/  IMAD.SHL.U32 R8, R208, 0x4, RZ ;  /* 0x00000004d0087824 */ /* 0x002fe200078e00ff */
[C---:B---3--:R-:W-:Y:S02]  /*16d20*/  SHF.L.U64.HI R10, R209.reuse, 0x2, R212 ;  /* 0x00000002d10a7819 */ /* 0x048fe400000102d4 */
[----:B------:R-:W-:Y:S04]  /*16d30*/  STL [R1+0x264], R9 ;  /* 0x0002640901007387 */ /* 0x000fe80000100800 */
[----:B------:R-:W3:Y:S04]  /*16d40*/  LDL.LU R212, [R1+0x70c] ;  /* 0x00070c0001d47983 */ /* 0x000ee80000300800 */
[----:B------:R1:W-:Y:S04]  /*16d50*/  STL [R1+0x260], R8 ;  /* 0x0002600801007387 */ /* 0x0003e80000100800 */
[----:B------:R4:W-:Y:S01]  /*16d60*/  STL [R1+0x25c], R10 ;  /* 0x00025c0a01007387 */ /* 0x0009e20000100800 */
[----:B-1----:R-:W-:Y:S01]  /*16d70*/  IMAD.SHL.U32 R8, R209, 0x4, RZ ;  /* 0x00000004d1087824 */ /* 0x002fe200078e00ff */
[----:B--2---:R-:W-:-:S02]  /*16d80*/  SHF.L.U64.HI R9, R210, 0x2, R213 ;  /* 0x00000002d2097819 */ /* 0x004fc400000102d5 */
[----:B------:R-:W2:Y:S04]  /*16d90*/  LDL.LU R213, [R1+0x708] ;  /* 0x0007080001d57983 */ /* 0x000ea80000300800 */
[----:B------:R1:W-:Y:S04]  /*16da0*/  STL [R1+0x258], R8 ;  /* 0x0002580801007387 */ /* 0x0003e80000100800 */
[----:B------:R3:W-:Y:S01]  /*16db0*/  STL [R1+0x254], R9 ;  /* 0x0002540901007387 */ /* 0x0007e20000100800 */
[----:B----4-:R-:W-:-:S03]  /*16dc0*/  SHF.L.U64.HI R10, R211, 0x2, R214 ;  /* 0x00000002d30a7819 */ /* 0x010fc600000102d6 */
[----:B------:R-:W4:Y:S01]  /*16dd0*/  LDL.LU R214, [R1+0x704] ;  /* 0x0007040001d67983 */ /* 0x000f220000300800 */
[----:B-1----:R-:W-:-:S05]  /*16de0*/  IMAD.SHL.U32 R8, R210, 0x4, RZ ;  /* 0x00000004d2087824 */ /* 0x002fca00078e00ff */
[----:B------:R1:W-:Y:S01]  /*16df0*/  STL [R1+0x250], R8 ;  /* 0x0002500801007387 */ /* 0x0003e20000100800 */
[----:B---3--:R-:W-:-:S03]  /*16e00*/  SHF.L.U64.HI R9, R212, 0x2, R215 ;  /* 0x00000002d4097819 */ /* 0x008fc600000102d7 */
        /* <DEDUP_REMOVED lines=39> */
[----:B------:R-:W-:Y:S01]  /*17080*/  STL [R1+0x20c], R10 ;  /* 0x00020c0a01007387 */ /* 0x000fe20000100800 */
[----:B----4-:R-:W-:-:S03]  /*17090*/  SHF.L.U64.HI R9, R220, 0x2, R245 ;  /* 0x00000002dc097819 */ /* 0x010fc600000102f5 */
[----:B------:R-:W4:Y:S01]  /*170a0*/  LDL.LU R245, [R1+0x6e0] ;  /* 0x0006e00001f57983 */ /* 0x000f220000300800 */
[----:B-1----:R-:W-:-:S05]  /*170b0*/  IMAD.SHL.U32 R8, R219, 0x4, RZ ;  /* 0x00000004db087824 */ /* 0x002fca00078e00ff */
[----:B------:R1:W-:Y:S04]  /*170c0*/  STL [R1+0x208], R8 ;  /* 0x0002080801007387 */ /* 0x0003e80000100800 */
[----:B------:R3:W-:Y:S01]  /*170d0*/  STL [R1+0x204], R9 ;  /* 0x0002040901007387 */ /* 0x0007e20000100800 */
[----:B-1----:R-:W-:-:S05]  /*170e0*/  IMAD.SHL.U32 R8, R220, 0x4, RZ ;  /* 0x00000004dc087824 */ /* 0x002fca00078e00ff */
[----:B------:R1:W-:Y:S01]  /*170f0*/  STL [R1+0x200], R8 ;  /* 0x0002000801007387 */ /* 0x0003e20000100800 */
[----:B------:R-:W-:Y:S02]  /*17100*/  SHF.L.U64.HI R244, R243, 0x2, R237 ;  /* 0x00000002f3f47819 */ /* 0x000fe400000102ed */
[----:B--2---:R-:W-:Y:S02]  /*17110*/  SHF.L.U64.HI R250, R249, 0x2, R241 ;  /* 0x00000002f9fa7819 */ /* 0x004fe400000102f1 */
[----:B------:R-:W2:Y:S01]  /*17120*/  LDL.LU R241, [R1+0x6dc] ;  /* 0x0006dc0001f17983 */ /* 0x000ea20000300800 */
[----:B----4-:R-:W-:-:S03]  /*17130*/  SHF.L.U64.HI R246, R245, 0x2, R239 ;  /* 0x00000002f5f67819 */ /* 0x010fc600000102ef */
[----:B------:R-:W4:Y:S04]  /*17140*/  LDL.LU R239, [R1+0x6d8] ;  /* 0x0006d80001ef7983 */ /* 0x000f280000300800 */
[----:B------:R-:W4:Y:S04]  /*17150*/  LDL.LU R237, [R1+0x6d4] ;  /* 0x0006d40001ed7983 */ /* 0x000f280000300800 */
[----:B------:R-:W4:Y:S04]  /*17160*/  LDL.LU R236, [R1+0x5cc] ;  /* 0x0005cc0001ec7983 */ /* 0x000f280000300800 */
[----:B------:R-:W4:Y:S01]  /*17170*/  LDL.LU R234, [R1+0x5d0] ;  /* 0x0005d00001ea7983 */ /* 0x000f220000300800 */
[----:B------:R-:W-:-:S02]  /*17180*/  SHF.L.U64.HI R248, R247, 0x2, R222 ;  /* 0x00000002f7f87819 */ /* 0x000fc400000102de */
[----:B---3--:R-:W-:Y:S02]  /*17190*/  SHF.L.U64.HI R252, R251, 0x2, R3 ;  /* 0x00000002fbfc7819 */ /* 0x008fe40000010203 */
[----:B--2---:R-:W-:Y:S02]  /*171a0*/  SHF.L.U64.HI R242, R241, 0x2, R231 ;  /* 0x00000002f1f27819 */ /* 0x004fe400000102e7 */
[----:B------:R-:W2:Y:S04]  /*171b0*/  LDL.LU R231, [R1+0x6d0] ;  /* 0x0006d00001e77983 */ /* 0x000ea80000300800 */
[----:B------:R-:W2:Y:S04]  /*171c0*/  LDL.LU R232, [R1+0x5d4] ;  /* 0x0005d40001e87983 */ /* 0x000ea80000300800 */
[----:B------:R-:W3:Y:S01]  /*171d0*/  LDL.LU R230, [R1+0x5d8] ;  /* 0x0005d80001e67983 */ /* 0x000ee20000300800 */
[----:B----4-:R-:W-:-:S03]  /*171e0*/  SHF.L.U64.HI R240, R239, 0x2, R233 ;  /* 0x00000002eff07819 */ /* 0x010fc600000102e9 */
[----:B------:R-:W4:Y:S01]  /*171f0*/  LDL.LU R233, [R1+0x6cc] ;  /* 0x0006cc0001e97983 */ /* 0x000f220000300800 */
[----:B------:R-:W-:-:S03]  /*17200*/  SHF.L.U64.HI R238, R237, 0x2, R235 ;  /* 0x00000002edee7819 */ /* 0x000fc600000102eb */
[----:B------:R-:W3:Y:S04]  /*17210*/  LDL.LU R228, [R1+0x5dc] ;  /* 0x0005dc0001e47983 */ /* 0x000ee80000300800 */
[----:B------:R-:W3:Y:S04]  /*17220*/  LDL.LU R226, [R1+0x5e0] ;  /* 0x0005e00001e27983 */ /* 0x000ee80000300800 */
[----:B------:R-:W2:Y:S04]  /*17230*/  LDL.LU R235, [R1+0x6c8] ;  /* 0x0006c80001eb7983 */ /* 0x000ea80000300800 */
[----:B------:R-:W3:Y:S04]  /*17240*/  LDL.LU R224, [R1+0x5e4] ;  /* 0x0005e40001e07983 */ /* 0x000ee80000300800 */
[----:B------:R-:W3:Y:S04]  /*17250*/  LDL.LU R222, [R1+0x5e8] ;  /* 0x0005e80001de7983 */ /* 0x000ee80000300800 */
[----:B------:R-:W4:Y:S04]  /*17260*/  LDL.LU R127, [R1+0x5ec] ;  /* 0x0005ec00017f7983 */ /* 0x000f280000300800 */
[----:B------:R-:W4:Y:S04]  /*17270*/  LDL R126, [R1+0x4d4] ;  /* 0x0004d400017e7983 */ /* 0x000f280000100800 */
[----:B------:R-:W2:Y:S04]  /*17280*/  LDL.LU R125, [R1+0x5f0] ;  /* 0x0005f000017d7983 */ /* 0x000ea80000300800 */
[----:B------:R-:W2:Y:S04]  /*17290*/  LDL R124, [R1+0x4e0] ;  /* 0x0004e000017c7983 */ /* 0x000ea80000100800 */
[----:B------:R-:W3:Y:S04]  /*172a0*/  LDL.LU R123, [R1+0x5f4] ;  /* 0x0005f400017b7983 */ /* 0x000ee80000300800 */
        /* <DEDUP_REMOVED lines=9> */
[----:B-1----:R-:W3:Y:S04]  /*17340*/  LDL.LU R8, [R1+0x608] ;  /* 0x0006080001087983 */ /* 0x002ee80000300800 */
[----:B------:R-:W3:Y:S01]  /*17350*/  LDL.LU R3, [R1+0x4f8] ;  /* 0x0004f80001037983 */ /* 0x000ee20000300800 */
[----:B------:R-:W1:Y:S01]  /*17360*/  S2R R115, SR_TID.X ;  /* 0x0000000000737919 */ /* 0x000e620000002100 */
[----:B------:R-:W1:Y:S02]  /*17370*/  S2R R116, SR_TID.X ;  /* 0x0000000000747919 */ /* 0x000e640000002100 */
[----:B------:R-:W3:Y:S04]  /*17380*/  LDL.LU R142, [R1+0x60c] ;  /* 0x00060c00018e7983 */ /* 0x000ee80000300800 */
[----:B------:R-:W3:Y:S04]  /*17390*/  LDL.LU R141, [R1+0x4fc] ;  /* 0x0004fc00018d7983 */ /* 0x000ee80000300800 */
[----:B------:R-:W3:Y:S04]  /*173a0*/  LDL.LU R140, [R1+0x614] ;  /* 0x00061400018c7983 */ /* 0x000ee80000300800 */
[----:B------:R-:W3:Y:S04]  /*173b0*/  LDL.LU R139, [R1+0x500] ;  /* 0x00050000018b7983 */ /* 0x000ee80000300800 */
[----:B------:R-:W3:Y:S04]  /*173c0*/  LDL.LU R138, [R1+0x618] ;  /* 0x00061800018a7983 */ /* 0x000ee80000300800 */
[----:B------:R-:W3:Y:S04]  /*173d0*/  LDL.LU R137, [R1+0x504] ;  /* 0x0005040001897983 */ /* 0x000ee80000300800 */
[----:B------:R-:W3:Y:S01]  /*173e0*/  LDL.LU R136, [R1+0x61c] ;  /* 0x00061c0001887983 */ /* 0x000ee20000300800 */
[----:B-1----:R-:W-:-:S03]  /*173f0*/  SHF.R.U32.HI R115, RZ, 0x6, R115 ;  /* 0x00000006ff737819 */ /* 0x002fc60000011673 */
[----:B------:R-:W3:Y:S01]  /*17400*/  LDL.LU R135, [R1+0x508] ;  /* 0x0005080001877983 */ /* 0x000ee20000300800 */
[----:B------:R-:W-:-:S03]  /*17410*/  SHF.R.U32.HI R116, RZ, 0x6, R116 ;  /* 0x00000006ff747819 */ /* 0x000fc60000011674 */
[----:B------:R-:W3:Y:S01]  /*17420*/  LDL.LU R134, [R1+0x620] ;  /* 0x0006200001867983 */ /* 0x000ee20000300800 */
[----:B------:R-:W-:-:S03]  /*17430*/  SGXT.U32 R115, R115, 0x1 ;  /* 0x000000017373781a */ /* 0x000fc60000000000 */
[----:B------:R-:W3:Y:S04]  /*17440*/  LDL.LU R133, [R1+0x50c] ;  /* 0x00050c0001857983 */ /* 0x000ee80000300800 */
[----:B------:R-:W3:Y:S01]  /*17450*/  LDL.LU R132, [R1+0x624] ;  /* 0x0006240001847983 */ /* 0x000ee20000300800 */
[----:B------:R-:W-:-:S03]  /*17460*/  SGXT.U32 R116, R116, 0x1 ;  /* 0x000000017474781a */ /* 0x000fc60000000000 */
[----:B------:R-:W3:Y:S04]  /*17470*/  LDL.LU R131, [R1+0x510] ;  /* 0x0005100001837983 */ /* 0x000ee80000300800 */
[----:B------:R-:W3:Y:S01]  /*17480*/  LDL.LU R130, [R1+0x628] ;  /* 0x0006280001827983 */ /* 0x000ee20000300800 */
[----:B------:R-:W-:-:S03]  /*17490*/  IADD3 R165, P2, R117, R166, RZ ;  /* 0x000000a675a57210 */ /* 0x000fc60007f5e0ff */
[----:B------:R-:W3:Y:S01]  /*174a0*/  LDL.LU R129, [R1+0x514] ;  /* 0x0005140001817983 */ /* 0x000ee20000300800 */
[----:B------:R-:W-:-:S03]  /*174b0*/  LOP3.LUT R115, R115, 0x1a, RZ, 0xfc, !PT ;  /* 0x0000001a73737812 */ /* 0x000fc600078efcff */
[----:B------:R-:W3:Y:S01]  /*174c0*/  LDL.LU R128, [R1+0x62c] ;  /* 0x00062c0001807983 */ /* 0x000ee20000300800 */
[----:B------:R-:W-:Y:S02]  /*174d0*/  IADD3 R159, P3, R117, R19, RZ ;  /* 0x00000013759f7210 */ /* 0x000fe40007f7e0ff */
[----:B------:R-:W-:Y:S01]  /*174e0*/  LOP3.LUT R116, R116, 0x18, RZ, 0xfc, !PT ;  /* 0x0000001874747812 */ /* 0x000fe200078efcff */
[----:B------:R-:W-:Y:S01]  /*174f0*/  IMAD R28, R115, UR5, RZ ;  /* 0x00000005731c7c24 */ /* 0x000fe2000f8e02ff */
[----:B------:R-:W-:Y:S02]  /*17500*/  LEA.HI.X.SX32 R166, R166, R2, 0x1, P2 ;  /* 0x00000002a6a67211 */ /* 0x000fe400010f0eff */
[----:B------:R-:W-:Y:S01]  /*17510*/  IADD3 R153, P2, R117, R154, RZ ;  /* 0x0000009a75997210 */ /* 0x000fe20007f5e0ff */
[----:B------:R-:W-:Y:S01]  /*17520*/  IMAD R29, R116, UR6, RZ ;  /* 0x00000006741d7c24 */ /* 0x000fe2000f8e02ff */
[----:B------:R-:W-:Y:S02]  /*17530*/  LEA.HI.X.SX32 R160, R19, R2, 0x1, P3 ;  /* 0x0000000213a07211 */ /* 0x000fe400018f0eff */
[----:B------:R-:W-:-:S02]  /*17540*/  IADD3 R19, P3, R117, R20, RZ ;  /* 0x0000001475137210 */ /* 0x000fc40007f7e0ff */
[----:B------:R-:W-:Y:S02]  /*17550*/  LEA.HI.X.SX32 R154, R154, R2, 0x1, P2 ;  /* 0x000000029a9a7211 */ /* 0x000fe400010f0eff */
[C---:B------:R-:W-:Y:S02]  /*17560*/  IADD3 R13, P2, R117.reuse, R28, RZ ;  /* 0x0000001c750d7210 */ /* 0x040fe40007f5e0ff */
[-C--:B------:R-:W-:Y:S02]  /*17570*/  LEA.HI.X.SX32 R20, R20, R2.reuse, 0x1, P3 ;  /* 0x0000000214147211 */ /* 0x080fe400018f0eff */
[----:B------:R-:W-:Y:S02]  /*17580*/  IADD3 R14, P3, R117, R29, RZ ;  /* 0x0000001d750e7210 */ /* 0x000fe40007f7e0ff */
[-C--:B------:R-:W-:Y:S02]  /*17590*/  LEA.HI.X.SX32 R15, R28, R2.reuse, 0x1, P2 ;  /* 0x000000021c0f7211 */ /* 0x080fe400010f0eff */
[----:B------:R-:W-:Y:S01]  /*175a0*/  LEA.HI.X.SX32 R7, R29, R2, 0x1, P3 ;  /* 0x000000021d077211 */ /* 0x000fe200018f0eff */
[C---:B------:R-:W-:Y:S01]  /*175b0*/  IMAD.SHL.U32 R171, R13.reuse, 0x4, RZ ;  /* 0x000000040dab7824 */ /* 0x040fe200078e00ff */
[----:B------:R-:W-:-:S02]  /*175c0*/  SHF.L.U64.HI R172, R13, 0x2, R15 ;  /* 0x000000020dac7819 */ /* 0x000fc4000001020f */
[----:B------:R-:W-:Y:S02]  /*175d0*/  SHF.L.U64.HI R170, R14, 0x2, R7 ;  /* 0x000000020eaa7819 */ /* 0x000fe40000010207 */
[C---:B----4-:R-:W-:Y:S01]  /*175e0*/  SHF.L.U64.HI R220, R126.reuse, 0x2, R127 ;  /* 0x000000027edc7819 */ /* 0x050fe2000001027f */
[----:B------:R-:W-:Y:S01]  /*175f0*/  IMAD.SHL.U32 R219, R126, 0x4, RZ ;  /* 0x000000047edb7824 */ /* 0x000fe200078e00ff */
[----:B------:R-:W4:Y:S04]  /*17600*/  LDL.LU R127, [R1+0x518] ;  /* 0x00051800017f7983 */ /* 0x000f280000300800 */
[----:B------:R-:W4:Y:S01]  /*17610*/  LDL.LU R126, [R1+0x630] ;  /* 0x00063000017e7983 */ /* 0x000f220000300800 */
[C---:B--2---:R-:W-:Y:S01]  /*17620*/  SHF.L.U64.HI R218, R124.reuse, 0x2, R125 ;  /* 0x000000027cda7819 */ /* 0x044fe2000001027d */
[----:B------:R-:W-:-:S02]  /*17630*/  IMAD.SHL.U32 R217, R124, 0x4, RZ ;  /* 0x000000047cd97824 */ /* 0x000fc400078e00ff */
[----:B------:R-:W2:Y:S04]  /*17640*/  LDL.LU R125, [R1+0x51c] ;  /* 0x00051c00017d7983 */ /* 0x000ea80000300800 */
[----:B------:R-:W2:Y:S01]  /*17650*/  LDL.LU R124, [R1+0x634] ;  /* 0x00063400017c7983 */ /* 0x000ea20000300800 */
[C---:B---3--:R-:W-:Y:S01]  /*17660*/  SHF.L.U64.HI R216, R122.reuse, 0x2, R123 ;  /* 0x000000027ad87819 */ /* 0x048fe2000001027b */
[----:B------:R-:W-:Y:S02]  /*17670*/  IMAD.SHL.U32 R215, R122, 0x4, RZ ;  /* 0x000000047ad77824 */ /* 0x000fe400078e00ff */
[----:B------:R-:W3:Y:S04]  /*17680*/  LDL.LU R123, [R1+0x520] ;  /* 0x00052000017b7983 */ /* 0x000ee80000300800 */
[----:B------:R-:W3:Y:S01]  /*17690*/  LDL.LU R122, [R1+0x638] ;  /* 0x00063800017a7983 */ /* 0x000ee20000300800 */
[C---:B------:R-:W-:Y:S01]  /*176a0*/  SHF.L.U64.HI R214, R120.reuse, 0x2, R121 ;  /* 0x0000000278d67819 */ /* 0x040fe20000010279 */
[----:B------:R-:W-:-:S02]  /*176b0*/  IMAD.SHL.U32 R213, R120, 0x4, RZ ;  /* 0x0000000478d57824 */ /* 0x000fc400078e00ff */
[----:B------:R-:W3:Y:S01]  /*176c0*/  LDL.LU R121, [R1+0x524] ;  /* 0x0005240001797983 */ /* 0x000ee20000300800 */
[C---:B------:R-:W-:Y:S01]  /*176d0*/  SHF.L.U64.HI R212, R118.reuse, 0x2, R119 ;  /* 0x0000000276d47819 */ /* 0x040fe20000010277 */
[----:B------:R-:W-:Y:S01]  /*176e0*/  IMAD.SHL.U32 R211, R118, 0x4, RZ ;  /* 0x0000000476d37824 */ /* 0x000fe200078e00ff */
[C---:B------:R-:W-:Y:S02]  /*176f0*/  SHF.L.U64.HI R210, R11.reuse, 0x2, R16 ;  /* 0x000000020bd27819 */ /* 0x040fe40000010210 */
[----:B------:R-:W3:Y:S01]  /*17700*/  LDL.LU R16, [R1+0x63c] ;  /* 0x00063c0001107983 */ /* 0x000ee20000300800 */
[----:B------:R-:W-:-:S03]  /*17710*/  IMAD.SHL.U32 R209, R11, 0x4, RZ ;  /* 0x000000040bd17824 */ /* 0x000fc600078e00ff */
[----:B------:R-:W3:Y:S01]  /*17720*/  LDL.LU R120, [R1+0x528] ;  /* 0x0005280001787983 */ /* 0x000ee20000300800 */
[----:B------:R-:W-:-:S03]  /*17730*/  SHF.L.U64.HI R208, R9, 0x2, R10 ;  /* 0x0000000209d07819 */ /* 0x000fc6000001020a */
[----:B------:R-:W3:Y:S01]  /*17740*/  LDL.LU R119, [R1+0x640] ;  /* 0x0006400001777983 */ /* 0x000ee20000300800 */
[----:B------:R-:W-:-:S03]  /*17750*/  IMAD.SHL.U32 R207, R9, 0x4, RZ ;  /* 0x0000000409cf7824 */ /* 0x000fc600078e00ff */
[----:B------:R-:W3:Y:S04]  /*17760*/  LDL.LU R118, [R1+0x52c] ;  /* 0x00052c0001767983 */ /* 0x000ee80000300800 */
[----:B------:R-:W3:Y:S01]  /*17770*/  LDL.LU R11, [R1+0x644] ;  /* 0x00064400010b7983 */ /* 0x000ee20000300800 */
[----:B------:R-:W-:-:S03]  /*17780*/  SHF.L.U64.HI R206, R3, 0x2, R8 ;  /* 0x0000000203ce7819 */ /* 0x000fc60000010208 */
[----:B------:R-:W3:Y:S01]  /*17790*/  LDL.LU R10, [R1+0x530] ;  /* 0x00053000010a7983 */ /* 0x000ee20000300800 */
[----:B------:R-:W-:-:S03]  /*177a0*/  IMAD.SHL.U32 R205, R3, 0x4, RZ ;  /* 0x0000000403cd7824 */ /* 0x000fc600078e00ff */
[----:B------:R-:W3:Y:S04]  /*177b0*/  LDL.LU R9, [R1+0x610] ;  /* 0x0006100001097983 */ /* 0x000ee80000300800 */
[----:B------:R-:W3:Y:S04]  /*177c0*/  LDL.LU R8, [R1+0x648] ;  /* 0x0006480001087983 */ /* 0x000ee80000300800 */
[----:B------:R-:W3:Y:S04]  /*177d0*/  LDL.LU R3, [R1+0x534] ;  /* 0x0005340001037983 */ /* 0x000ee80000300800 */
[----:B------:R1:W5:Y:S04]  /*177e0*/  LDL.LU R15, [R1+0x6c4] ;  /* 0x0006c400010f7983 */ /* 0x0003680000300800 */
[----:B------:R1:W5:Y:S04]  /*177f0*/  LDL.LU R13, [R1+0x6c0] ;  /* 0x0006c000010d7983 */ /* 0x0003680000300800 */
[----:B------:R1:W5:Y:S01]  /*17800*/  LDL.LU R7, [R1+0x6bc] ;  /* 0x0006bc0001077983 */ /* 0x0003620000300800 */
[----:B------:R-:W-:-:S02]  /*17810*/  IMAD.SHL.U32 R169, R14, 0x4, RZ ;  /* 0x000000040ea97824 */ /* 0x000fc400078e00ff */
[----:B------:R-:W1:Y:S01]  /*17820*/  S2R R14, SR_TID.X ;  /* 0x00000000000e7919 */ /* 0x000e620000002100 */
[----:B------:R-:W-:Y:S02]  /*17830*/  IADD3 R161, P4, R117, R21, RZ ;  /* 0x0000001575a17210 */ /* 0x000fe40007f9e0ff */
[----:B------:R-:W-:Y:S02]  /*17840*/  SHF.R.S32.HI R5, RZ, 0x1f, R12 ;  /* 0x0000001fff057819 */ /* 0x000fe4000001140c */
[----:B------:R-:W-:Y:S02]  /*17850*/  LEA.HI.X.SX32 R162, R21, R2, 0x1, P4 ;  /* 0x0000000215a27211 */ /* 0x000fe400020f0eff */
[----:B------:R-:W-:Y:S01]  /*17860*/  IADD3 R21, P4, R117, R22, RZ ;  /* 0x0000001675157210 */ /* 0x000fe20007f9e0ff */
[----:B------:R-:W-:Y:S02]  /*17870*/  IMAD R5, R5, 0x14, RZ ;  /* 0x0000001405057824 */ /* 0x000fe400078e02ff */
[----:B------:R-:W-:Y:S01]  /*17880*/  IMAD.WIDE.U32 R26, R4, 0x14, R26 ;  /* 0x00000014041a7825 */ /* 0x000fe200078e001a */
[----:B------:R-:W-:-:S03]  /*17890*/  LEA.HI.X.SX32 R22, R22, R2, 0x1, P4 ;  /* 0x0000000216167211 */ /* 0x000fc600020f0eff */
[----:B------:R-:W-:Y:S01]  /*178a0*/  IMAD.WIDE.U32 R24, R12, 0x14, R24 ;  /* 0x000000140c187825 */ /* 0x000fe200078e0018 */
[----:B------:R-:W-:Y:S02]  /*178b0*/  SHF.L.U64.HI R178, R177, 0x2, R178 ;  /* 0x00000002b1b27819 */ /* 0x000fe400000102b2 */
[----:B------:R-:W-:Y:S02]  /*178c0*/  CS2R R28, SRZ ;  /* 0x00000000001c7805 */ /* 0x000fe4000001ff00 */
[----:B------:R-:W-:Y:S01]  /*178d0*/  SHF.L.U64.HI R168, R167, 0x2, R168 ;  /* 0x00000002a7a87819 */ /* 0x000fe200000102a8 */
[----:B------:R-:W-:Y:S01]  /*178e0*/  IMAD.IADD R0, R27, 0x1, R30 ;  /* 0x000000011b007824 */ /* 0x000fe200078e021e */
[----:B------:R-:W-:Y:S01]  /*178f0*/  SHF.L.U64.HI R166, R165, 0x2, R166 ;  /* 0x00000002a5a67819 */ /* 0x000fe200000102a6 */
[----:B------:R-:W-:Y:S01]  /*17900*/  IMAD.MOV.U32 R2, RZ, RZ, R26 ;  /* 0x000000ffff027224 */ /* 0x000fe200078e001a */
[----:B------:R-:W-:Y:S01]  /*17910*/  SHF.L.U64.HI R164, R163, 0x2, R164 ;  /* 0x00000002a3a47819 */ /* 0x000fe200000102a4 */
[----:B------:R-:W-:Y:S01]  /*17920*/  IMAD.IADD R5, R25, 0x1, R5 ;  /* 0x0000000119057824 */ /* 0x000fe200078e0205 */
[----:B------:R-:W-:Y:S01]  /*17930*/  SHF.L.U64.HI R162, R161, 0x2, R162 ;  /* 0x00000002a1a27819 */ /* 0x000fe200000102a2 */
[----:B------:R-:W-:Y:S01]  /*17940*/  IMAD.MOV.U32 R6, RZ, RZ, R24 ;  /* 0x000000ffff067224 */ /* 0x000fe200078e0018 */
[----:B------:R-:W-:Y:S01]  /*17950*/  SHF.L.U64.HI R160, R159, 0x2, R160 ;  /* 0x000000029fa07819 */ /* 0x000fe200000102a0 */
[----:B------:R-:W-:Y:S01]  /*17960*/  IMAD.SHL.U32 R203, R141, 0x4, RZ ;  /* 0x000000048dcb7824 */ /* 0x000fe200078e00ff */
[----:B------:R-:W-:Y:S01]  /*17970*/  SHF.L.U64.HI R158, R157, 0x2, R158 ;  /* 0x000000029d9e7819 */ /* 0x000fe2000001029e */
[----:B------:R-:W-:Y:S01]  /*17980*/  IMAD.SHL.U32 R201, R139, 0x4, RZ ;  /* 0x000000048bc97824 */ /* 0x000fe200078e00ff */
[----:B------:R-:W-:-:S02]  /*17990*/  SHF.L.U64.HI R156, R155, 0x2, R156 ;  /* 0x000000029b9c7819 */ /* 0x000fc4000001029c */
[----:B-1----:R-:W-:Y:S01]  /*179a0*/  SHF.R.U32.HI R14, RZ, 0x6, R14 ;  /* 0x00000006ff0e7819 */ /* 0x002fe2000001160e */
[----:B------:R-:W-:Y:S01]  /*179b0*/  IMAD.SHL.U32 R199, R137, 0x4, RZ ;  /* 0x0000000489c77824 */ /* 0x000fe200078e00ff */
[----:B------:R-:W-:Y:S01]  /*179c0*/  SHF.L.U64.HI R154, R153, 0x2, R154 ;  /* 0x00000002999a7819 */ /* 0x000fe2000001029a */
[----:B------:R-:W-:Y:S01]  /*179d0*/  IMAD.SHL.U32 R197, R135, 0x4, RZ ;  /* 0x0000000487c57824 */ /* 0x000fe200078e00ff */
[----:B------:R-:W-:Y:S01]  /*179e0*/  SHF.L.U64.HI R152, R23, 0x2, R152 ;  /* 0x0000000217987819 */ /* 0x000fe20000010298 */
[----:B------:R-:W-:Y:S01]  /*179f0*/  IMAD.SHL.U32 R195, R133, 0x4, RZ ;  /* 0x0000000485c37824 */ /* 0x000fe200078e00ff */
[----:B------:R-:W-:Y:S01]  /*17a00*/  SHF.L.U64.HI R22, R21, 0x2, R22 ;  /* 0x0000000215167819 */ /* 0x000fe20000010216 */
[----:B------:R-:W-:Y:S01]  /*17a10*/  IMAD.SHL.U32 R193, R131, 0x4, RZ ;  /* 0x0000000483c17824 */ /* 0x000fe200078e00ff */
[----:B------:R-:W-:Y:S01]  /*17a20*/  SHF.L.U64.HI R20, R19, 0x2, R20 ;  /* 0x0000000213147819 */ /* 0x000fe20000010214 */
[----:B------:R-:W-:Y:S01]  /*17a30*/  IMAD.SHL.U32 R191, R129, 0x4, RZ ;  /* 0x0000000481bf7824 */ /* 0x000fe200078e00ff */
[----:B------:R-:W-:-:S02]  /*17a40*/  SHF.L.U64.HI R18, R17, 0x2, R18 ;  /* 0x0000000211127819 */ /* 0x000fc40000010212 */
[----:B------:R-:W-:Y:S02]  /*17a50*/  CS2R R24, SRZ ;  /* 0x0000000000187805 */ /* 0x000fe4000001ff00 */
[----:B------:R-:W-:Y:S02]  /*17a60*/  SHF.L.U64.HI R236, R235, 0x2, R236 ;  /* 0x00000002ebec7819 */ /* 0x000fe400000102ec */
[----:B------:R-:W-:Y:S02]  /*17a70*/  CS2R R26, SRZ ;  /* 0x00000000001a7805 */ /* 0x000fe4000001ff00 */
[----:B------:R-:W-:Y:S02]  /*17a80*/  SHF.L.U64.HI R234, R233, 0x2, R234 ;  /* 0x00000002e9ea7819 */ /* 0x000fe400000102ea */
[----:B------:R-:W-:Y:S02]  /*17a90*/  CS2R R30, SRZ ;  /* 0x00000000001e7805 */ /* 0x000fe4000001ff00 */
        /* <DEDUP_REMOVED lines=55> */
[----:B------:R-:W-:Y:S01]  /*17e10*/  CS2R R116, SRZ ;  /* 0x0000000000747805 */ /* 0x000fe2000001ff00 */
[----:B------:R-:W-:Y:S01]  /*17e20*/  IMAD.SHL.U32 R177, R177, 0x4, RZ ;  /* 0x00000004b1b17824 */ /* 0x000fe200078e00ff */
[----:B------:R-:W-:Y:S01]  /*17e30*/  SGXT.U32 R14, R14, 0x1 ;  /* 0x000000010e0e781a */ /* 0x000fe20000000000 */
[----:B------:R-:W-:Y:S01]  /*17e40*/  IMAD.SHL.U32 R167, R167, 0x4, RZ ;  /* 0x00000004a7a77824 */ /* 0x000fe200078e00ff */
[----:B------:R-:W-:Y:S01]  /*17e50*/  CS2R R130, SRZ ;  /* 0x0000000000827805 */ /* 0x000fe2000001ff00 */
        /* <DEDUP_REMOVED lines=20> */
[----:B------:R-:W-:-:S02]  /*17fa0*/  IMAD.SHL.U32 R17, R17, 0x4, RZ ;  /* 0x0000000411117824 */ /* 0x000fc400078e00ff */
[----:B------:R-:W-:Y:S02]  /*17fb0*/  IMAD.SHL.U32 R251, R251, 0x4, RZ ;  /* 0x00000004fbfb7824 */ /* 0x000fe400078e00ff */
[----:B------:R-:W-:Y:S02]  /*17fc0*/  IMAD.SHL.U32 R249, R249, 0x4, RZ ;  /* 0x00000004f9f97824 */ /* 0x000fe400078e00ff */
[----:B------:R-:W-:Y:S02]  /*17fd0*/  IMAD.SHL.U32 R247, R247, 0x4, RZ ;  /* 0x00000004f7f77824 */ /* 0x000fe400078e00ff */
[----:B------:R-:W-:Y:S02]  /*17fe0*/  IMAD.SHL.U32 R245, R245, 0x4, RZ ;  /* 0x00000004f5f57824 */ /* 0x000fe400078e00ff */
[----:B------:R-:W-:Y:S02]  /*17ff0*/  IMAD.SHL.U32 R243, R243, 0x4, RZ ;  /* 0x00000004f3f37824 */ /* 0x000fe400078e00ff */
        /* <DEDUP_REMOVED lines=10> */
[----:B------:R-:W-:Y:S01]  /*180a0*/  IMAD.SHL.U32 R221, R221, 0x4, RZ ;  /* 0x00000004dddd7824 */ /* 0x000fe200078e00ff */
[----:B------:R-:W-:Y:S01]  /*180b0*/  UIADD3 UR24, UR24, -0xa0, URZ ;  /* 0xffffff6018187890 */ /* 0x000fe2000fffe03f */
[----:B------:R-:W-:Y:S01]  /*180c0*/  UMOV UR25, 0x4 ;  /* 0x0000000400197882 */ /* 0x000fe20000000000 */
[----:B------:R-:W-:Y:S01]  /*180d0*/  UMOV UR26, 0xffffffff ;  /* 0xffffffff001a7882 */ /* 0x000fe20000000000 */
[----:B------:R-:W-:Y:S01]  /*180e0*/  UMOV UR4, URZ ;  /* 0x0000003f00047c82 */ /* 0x000fe20008000000 */
[C---:B----4-:R-:W-:Y:S01]  /*180f0*/  SHF.L.U64.HI R190, R127.reuse, 0x2, R128 ;  /* 0x000000027fbe7819 */ /* 0x050fe20000010280 */
[----:B------:R-:W-:Y:S01]  /*18100*/  IMAD.SHL.U32 R189, R127, 0x4, RZ ;  /* 0x000000047fbd7824 */ /* 0x000fe200078e00ff */
[----:B------:R-:W-:-:S02]  /*18110*/  CS2R R128, SRZ ;  /* 0x0000000000807805 */ /* 0x000fc4000001ff00 */
[C---:B--2---:R-:W-:Y:S01]  /*18120*/  SHF.L.U64.HI R188, R125.reuse, 0x2, R126 ;  /* 0x000000027dbc7819 */ /* 0x044fe2000001027e */
[----:B------:R-:W-:Y:S01]  /*18130*/  IMAD.SHL.U32 R187, R125, 0x4, RZ ;  /* 0x000000047dbb7824 */ /* 0x000fe200078e00ff */
[----:B------:R-:W-:Y:S02]  /*18140*/  CS2R R126, SRZ ;  /* 0x00000000007e7805 */ /* 0x000fe4000001ff00 */
[C---:B---3--:R-:W-:Y:S01]  /*18150*/  SHF.L.U64.HI R186, R123.reuse, 0x2, R124 ;  /* 0x000000027bba7819 */ /* 0x048fe2000001027c */
[----:B------:R-:W-:Y:S01]  /*18160*/  IMAD.SHL.U32 R185, R123, 0x4, RZ ;  /* 0x000000047bb97824 */ /* 0x000fe200078e00ff */
[----:B------:R-:W-:Y:S02]  /*18170*/  CS2R R124, SRZ ;  /* 0x00000000007c7805 */ /* 0x000fe4000001ff00 */
[C---:B------:R-:W-:Y:S01]  /*18180*/  SHF.L.U64.HI R184, R121.reuse, 0x2, R122 ;  /* 0x0000000279b87819 */ /* 0x040fe2000001027a */
[----:B------:R-:W-:Y:S01]  /*18190*/  IMAD.SHL.U32 R183, R121, 0x4, RZ ;  /* 0x0000000479b77824 */ /* 0x000fe200078e00ff */
[----:B------:R-:W-:-:S02]  /*181a0*/  CS2R R122, SRZ ;  /* 0x00000000007a7805 */ /* 0x000fc4000001ff00 */
[----:B------:R-:W-:Y:S02]  /*181b0*/  SHF.L.U64.HI R182, R120, 0x2, R16 ;  /* 0x0000000278b67819 */ /* 0x000fe40000010210 */
[----:B------:R-:W-:-:S04]  /*181c0*/  SHF.R.S32.HI R16, RZ, 0x1f, R12 ;  /* 0x0000001fff107819 */ /* 0x000fc8000001140c */
[----:B------:R-:W-:Y:S01]  /*181d0*/  SHF.L.U64.HI R16, R12, 0x2, R16 ;  /* 0x000000020c107819 */ /* 0x000fe20000010210 */
[----:B------:R-:W-:Y:S01]  /*181e0*/  IMAD.SHL.U32 R181, R120, 0x4, RZ ;  /* 0x0000000478b57824 */ /* 0x000fe200078e00ff */
[C---:B------:R-:W-:Y:S01]  /*181f0*/  SHF.L.U64.HI R180, R118.reuse, 0x2, R119 ;  /* 0x0000000276b47819 */ /* 0x040fe20000010277 */
[----:B------:R-:W-:Y:S01]  /*18200*/  IMAD.SHL.U32 R179, R118, 0x4, RZ ;  /* 0x0000000476b37824 */ /* 0x000fe200078e00ff */
[----:B------:R-:W-:Y:S02]  /*18210*/  CS2R R118, SRZ ;  /* 0x0000000000767805 */ /* 0x000fe4000001ff00 */
[----:B------:R-:W-:Y:S02]  /*18220*/  CS2R R120, SRZ ;  /* 0x0000000000787805 */ /* 0x000fe4000001ff00 */
[----:B------:R-:W-:Y:S01]  /*18230*/  SHF.R.S32.HI R16, RZ, 0x5, R9 ;  /* 0x00000005ff107819 */ /* 0x000fe20000011409 */
[C---:B------:R-:W-:Y:S01]  /*18240*/  IMAD.SHL.U32 R175, R10.reuse, 0x4, RZ ;  /* 0x000000040aaf7824 */ /* 0x040fe200078e00ff */
[----:B------:R-:W-:-:S02]  /*18250*/  SHF.L.U64.HI R176, R10, 0x2, R11 ;  /* 0x000000020ab07819 */ /* 0x000fc4000001020b */
[C---:B------:R-:W-:Y:S01]  /*18260*/  SHF.L.U64.HI R174, R3.reuse, 0x2, R8 ;  /* 0x0000000203ae7819 */ /* 0x040fe20000010208 */
[----:B------:R-:W-:Y:S02]  /*18270*/  IMAD.SHL.U32 R173, R3, 0x4, RZ ;  /* 0x0000000403ad7824 */ /* 0x000fe400078e00ff */
[----:B------:R-:W-:-:S07]  /*18280*/  VIADD R3, R16, 0xfffffffb ;  /* 0xfffffffb10037836 */ /* 0x000fce0000000000 */
.L_x_1:
[----:B------:R-:W-:Y:S01]  /*18290*/  STL.64 [R1+0x8b8], R250 ;  /* 0x0008b8fa01007387 */ /* 0x000fe20000100a00 */
[----:B------:R-:W-:Y:S01]  /*182a0*/  UIADD3 UR26, UR26, 0x1, URZ ;  /* 0x000000011a1a7890 */ /* 0x000fe2000fffe03f */
[----:B------:R-:W-:-:S04]  /*182b0*/  DEPBAR.LE SB0, 0x8 ;  /* 0x000082000000791a */ /* 0x000fc80000000000 */
[----:B------:R-:W-:Y:S04]  /*182c0*/  STL.64 [R1+0x8b0], R248 ;  /* 0x0008b0f801007387 */ /* 0x000fe80000100a00 */
        /* <DEDUP_REMOVED lines=61> */
[----:B------:R1:W-:Y:S04]  /*186a0*/  STL.64 [R1+0x6c0], R124 ;  /* 0x0006c07c01007387 */ /* 0x0003e80000100a00 */
[----:B-1----:R-:W2:Y:S04]  /*186b0*/  LDL.LU.64 R124, [R1] ;  /* 0x00000000017c7983 */ /* 0x002ea80000300a00 */
[----:B------:R-:W2:Y:S04]  /*186c0*/  LDL.LU.64 R126, [R1+0x8] ;  /* 0x00000800017e7983 */ /* 0x000ea80000300a00 */
        /* <DEDUP_REMOVED lines=61> */
[----:B------:R-:W2:Y:S01]  /*18aa0*/  LDL.LU.64 R250, [R1+0x1f8] ;  /* 0x0001f80001fa7983 */ /* 0x000ea20000300a00 */
[----:B------:R-:W-:Y:S01]  /*18ab0*/  UISETP.GT.AND UP0, UPT, UR26, 0x5, UPT ;  /* 0x000000051a00788c */ /* 0x000fe2000bf04270 */
[----:B------:R-:W-:Y:S01]  /*18ac0*/  UMOV UR19, 0x40000040 ;  /* 0x4000004000137882 */ /* 0x000fe20000000000 */
[----:B------:R-:W-:Y:S02]  /*18ad0*/  BAR.SYNC.DEFER_BLOCKING 0x0 ;  /* 0x0000000000007b1d */ /* 0x000fe40000010000 */
[----:B------:R-:W-:-:S04]  /*18ae0*/  USEL UR26, UR26, URZ, !UP0 ;  /* 0x0000003f1a1a7287 */ /* 0x000fc8000c000000 */
[----:B------:R-:W-:Y:S02]  /*18af0*/  ULEA UR5, UR26, UR7, 0xd ;  /* 0x000000071a057291 */ /* 0x000fe4000f8e683f */
[----:B------:R-:W-:Y:S02]  /*18b00*/  ULEA UR6, UR26, UR7, 0x10 ;  /* 0x000000071a067291 */ /* 0x000fe4000f8e803f */
[----:B------:R-:W-:Y:S02]  /*18b10*/  UIADD3 UR5, UR5, 0x60000, URZ ;  /* 0x0006000005057890 */ /* 0x000fe4000fffe03f */
[----:B------:R-:W-:Y:S02]  /*18b20*/  USHF.R.U32.HI UR6, URZ, 0x4, UR6 ;  /* 0x000000043f067899 */ /* 0x000fe40008011606 */
[----:B------:R-:W-:Y:S02]  /*18b30*/  USHF.R.U32.HI UR5, URZ, 0x4, UR5 ;  /* 0x000000043f057899 */ /* 0x000fe40008011605 */
[----:B------:R-:W-:-:S02]  /*18b40*/  USGXT.U32 UR18, UR6, 0xe ;  /* 0x0000000e0612789a */ /* 0x000fc40008000000 */
[----:B------:R-:W-:Y:S01]  /*18b50*/  USGXT.U32 UR16, UR5, 0xe ;  /* 0x0000000e0510789a */ /* 0x000fe20008000000 */
[----:B------:R-:W-:Y:S01]  /*18b60*/  UMOV UR17, 0x40000040 ;  /* 0x4000004000117882 */ /* 0x000fe20000000000 */
[----:B------:R-:W-:Y:S02]  /*18b70*/  UIADD3 UR10, UP1, UR18, 0x2, URZ ;  /* 0x00000002120a7890 */ /* 0x000fe4000ff3e03f */
[----:B------:R-:W-:Y:S01]  /*18b80*/  UIADD3 UR8, UP0, UR16, 0x2, URZ ;  /* 0x0000000210087890 */ /* 0x000fe2000ff1e03f */
[----:B------:R-:W-:Y:S01]  /*18b90*/  UMOV UR5, URZ ;  /* 0x0000003f00057c82 */ /* 0x000fe20008000000 */
[----:B------:R-:W-:Y:S02]  /*18ba0*/  UMOV UR6, URZ ;  /* 0x0000003f00067c82 */ /* 0x000fe40008000000 */
[----:B------:R-:W-:Y:S02]  /*18bb0*/  UIADD3.X UR9, UR5, 0x40000040, URZ, UP0, !UPT ;  /* 0x4000004005097890 */ /* 0x000fe400087fe43f */
[----:B------:R-:W-:-:S02]  /*18bc0*/  UIADD3.X UR11, UR6, 0x40000040, URZ, UP1, !UPT ;  /* 0x40000040060b7890 */ /* 0x000fc40008ffe43f */
[----:B------:R-:W-:Y:S02]  /*18bd0*/  UIADD3.64 UR20, UR8, 0x2, URZ ;  /* 0x0000000208147897 */ /* 0x000fe4000fffe03f */
[----:B------:R-:W-:Y:S02]  /*18be0*/  UIADD3.64 UR22, UR10, 0x2, URZ ;  /* 0x000000020a167897 */ /* 0x000fe4000fffe03f */
[----:B------:R-:W-:Y:S02]  /*18bf0*/  UIADD3.64 UR14, UR10, 0x4, URZ ;  /* 0x000000040a0e7897 */ /* 0x000fe4000fffe03f */
[----:B------:R-:W-:Y:S01]  /*18c00*/  UIADD3.64 UR12, UR8, 0x4, URZ ;  /* 0x00000004080c7897 */ /* 0x000fe2000fffe03f */
[----:B--2---:R-:W-:-:S06]  /*18c10*/  WARPGROUP.ARRIVE ;  /* 0x00000000000079c5 */ /* 0x004fcc0000000000 */
[----:B------:R-:W-:Y:S03]  /*18c20*/  HGMMA.64x256x8.F32.TF32 R124, gdesc[UR16], R124, gsb0 ;  /* 0x07e00000107c79f0 */ /* 0x000fe6000800287c */
[----:B------:R-:W-:Y:S02]  /*18c30*/  WARPGROUP.DEPBAR.LE gsb0, 0x0 ;  /* 0x00008000000079c5 */ /* 0x000fe40000010000 */
[----:B------:R-:W-:-:S15]  /*18c40*/  WARPGROUP.ARRIVE ;  /* 0x00000000000079c5 */ /* 0x000fde0000000000 */
[----:B------:R-:W-:-:S08]  /*18c50*/  NOP ;  /* 0x0000000000007918 */ /* 0x000fd00000000000 */
        /* <DEDUP_REMOVED lines=10> */
[----:B------:R-:W-:Y:S04]  /*18d00*/  STL.64 [R1], R124 ;  /* 0x0000007c01007387 */ /* 0x000fe80000100a00 */
        /* <DEDUP_REMOVED lines=63> */
[----:B-1----:R-:W2:Y:S04]  /*19100*/  LDL.LU.64 R250, [R1+0x8b8] ;  /* 0x0008b80001fa7983 */ /* 0x002ea80000300a00 */
[----:B------:R-:W3:Y:S04]  /*19110*/  LDL.LU.64 R248, [R1+0x8b0] ;  /* 0x0008b00001f87983 */ /* 0x000ee80000300a00 */
[----:B------:R-:W4:Y:S04]  /*19120*/  LDL.LU.64 R246, [R1+0x8a8] ;  /* 0x0008a80001f67983 */ /* 0x000f280000300a00 */
[----:B------:R-:W2:Y:S04]  /*19130*/  LDL.LU.64 R244, [R1+0x8a0] ;  /* 0x0008a00001f47983 */ /* 0x000ea80000300a00 */
        /* <DEDUP_REMOVED lines=59> */
[----:B------:R-:W4:Y:S01]  /*194f0*/  LDL.LU.64 R124, [R1+0x6c0] ;  /* 0x0006c000017c7983 */ /* 0x000f220000300a00 */
[----:B------:R-:W-:Y:S01]  /*19500*/  UIADD3.64 UR18, UR10, 0x7fe, URZ ;  /* 0x000007fe0a127897 */ /* 0x000fe2000fffe03f */
[----:B------:R-:W-:Y:S01]  /*19510*/  VIADD R3, R16, 0xfffffffb ;  /* 0xfffffffb10037836 */ /* 0x000fe20000000000 */
[----:B------:R-:W-:Y:S01]  /*19520*/  UIADD3.64 UR22, UR10, 0x802, URZ ;  /* 0x000008020a167897 */ /* 0x000fe2000fffe03f */
[C---:B------:R-:W-:Y:S01]  /*19530*/  ISETP.GE.AND P1, PT, R14.reuse, UR24, PT ;  /* 0x000000180e007c0c */ /* 0x040fe2000bf26270 */
[----:B------:R-:W-:Y:S01]  /*19540*/  UIADD3.64 UR14, UR10, 0x804, URZ ;  /* 0x000008040a0e7897 */ /* 0x000fe2000fffe03f */
[----:B------:R-:W-:Y:S01]  /*19550*/  LOP3.LUT R8, R14, 0x2, RZ, 0xfc, !PT ;  /* 0x000000020e087812 */ /* 0x000fe200078efcff */
[----:B------:R-:W-:Y:S01]  /*19560*/  UIADD3 UR25, UR25, 0x1, URZ ;  /* 0x0000000119197890 */ /* 0x000fe2000fffe03f */
[----:B------:R-:W-:-:S02]  /*19570*/  ISETP.LE.AND P0, PT, R3, UR4, PT ;  /* 0x0000000403007c0c */ /* 0x000fc4000bf03270 */
[----:B------:R-:W-:Y:S01]  /*19580*/  SEL R3, RZ, 0x4, P1 ;  /* 0x00000004ff037807 */ /* 0x000fe20000800000 */
[----:B------:R-:W-:Y:S01]  /*19590*/  UISETP.GT.AND UP0, UPT, UR25, 0x5, UPT ;  /* 0x000000051900788c */ /* 0x000fe2000bf04270 */
[----:B------:R-:W-:Y:S02]  /*195a0*/  ISETP.GE.AND P1, PT, R8, UR24, PT ;  /* 0x0000001808007c0c */ /* 0x000fe4000bf26270 */
[----:B------:R-:W-:Y:S01]  /*195b0*/  SEL R3, R3, RZ, !P0 ;  /* 0x000000ff03037207 */ /* 0x000fe20004000000 */
[----:B------:R-:W-:Y:S01]  /*195c0*/  USEL UR25, UR25, URZ, !UP0 ;  /* 0x0000003f19197287 */ /* 0x000fe2000c000000 */
[----:B------:R-:W-:Y:S02]  /*195d0*/  IADD3 R8, P3, R6, R17, RZ ;  /* 0x0000001106087210 */ /* 0x000fe40007f7e0ff */
[----:B------:R-:W-:Y:S01]  /*195e0*/  ISETP.NE.U32.AND P2, PT, R3, RZ, PT ;  /* 0x000000ff0300720c */ /* 0x000fe20003f45070 */
[----:B------:R-:W-:Y:S01]  /*195f0*/  ULEA UR5, UR25, UR7, 0xd ;  /* 0x0000000719057291 */ /* 0x000fe2000f8e683f */
[----:B------:R-:W-:Y:S01]  /*19600*/  SEL R3, RZ, 0x4, P1 ;  /* 0x00000004ff037807 */ /* 0x000fe20000800000 */
[----:B------:R-:W-:Y:S01]  /*19610*/  IMAD.X R9, R5, 0x1, R18, P3 ;  /* 0x0000000105097824 */ /* 0x000fe200018e0612 */
[----:B------:R-:W-:-:S02]  /*19620*/  LOP3.LUT R11, R14, 0x4, RZ, 0xfc, !PT ;  /* 0x000000040e0b7812 */ /* 0x000fc400078efcff */
[----:B------:R-:W-:Y:S02]  /*19630*/  SEL R3, R3, RZ, !P0 ;  /* 0x000000ff03037207 */ /* 0x000fe40004000000 */
[----:B------:R-:W-:Y:S02]  /*19640*/  LOP3.LUT R10, R14, 0x6, RZ, 0xfc, !PT ;  /* 0x000000060e0a7812 */ /* 0x000fe400078efcff */
[----:B------:R-:W-:Y:S01]  /*19650*/  ISETP.NE.U32.AND P1, PT, R3, RZ, PT ;  /* 0x000000ff0300720c */ /* 0x000fe20003f25070 */
[----:B-----5:R-:W-:Y:S01]  /*19660*/  VIADD R3, R13, UR5 ;  /* 0x000000050d037c36 */ /* 0x020fe20008000000 */
[----:B----4-:R-:W-:-:S06]  /*19670*/  WARPGROUP.ARRIVE ;  /* 0x00000000000079c5 */ /* 0x010fcc0000000000 */
[----:B------:R-:W-:Y:S01]  /*19680*/  HGMMA.64x256x8.F32.TF32 R24, gdesc[UR16], R24, gsb0 ;  /* 0x07e00000101879f0 */ /* 0x000fe20008002818 */
[----:B------:R-:W-:Y:S01]  /*19690*/  UIADD3.64 UR18, UR10, 0x800, URZ ;  /* 0x000008000a127897 */ /* 0x000fe2000fffe03f */
[----:B------:R-:W-:Y:S01]  /*196a0*/  UMOV UR16, UR8 ;  /* 0x0000000800107c82 */ /* 0x000fe20008000000 */
[----:B------:R-:W-:Y:S01]  /*196b0*/  UMOV UR17, UR9 ;  /* 0x0000000900117c82 */ /* 0x000fe20008000000 */
[----:B------:R-:W-:Y:S02]  /*196c0*/  WARPGROUP.DEPBAR.LE gsb0, 0x0 ;  /* 0x00008000000079c5 */ /* 0x000fe40000010000 */
[----:B------:R-:W-:-:S15]  /*196d0*/  WARPGROUP.ARRIVE ;  /* 0x00000000000079c5 */ /* 0x000fde0000000000 */
[----:B------:R-:W-:-:S07]  /*196e0*/  NOP ;  /* 0x0000000000007918 */ /* 0x000fce0000000000 */
        /* <DEDUP_REMOVED lines=10> */
[----:B------:R-:W-:Y:S06]  /*19790*/  BAR.SYNC.DEFER_BLOCKING 0x0 ;  /* 0x0000000000007b1d */ /* 0x000fec0000010000 */
[----:B------:R-:W-:Y:S01]  /*197a0*/  @!PT LDS RZ, [RZ] ;  /* 0x00000000fffff984 */ /* 0x000fe20000000800 */
[----:B------:R-:W-:Y:S01]  /*197b0*/  @!PT LDS RZ, [RZ] ;  /* 0x00000000fffff984 */ /* 0x000fe20000000800 */
[----:B------:R-:W-:Y:S01]  /*197c0*/  @!PT LDS RZ, [RZ] ;  /* 0x00000000fffff984 */ /* 0x000fe20000000800 */
[----:B------:R1:W-:Y:S02]  /*197d0*/  LDGSTS.E [R3+0x60000], desc[UR28][R8.64], P2 ;  /* 0x6000000008037fae */ /* 0x0003e4000912185c */
[----:B-1----:R-:W-:-:S05]  /*197e0*/  IADD3 R8, P2, R6, R19, RZ ;  /* 0x0000001306087210 */ /* 0x002fca0007f5e0ff */
[----:B------:R-:W-:-:S05]  /*197f0*/  IMAD.X R9, R5, 0x1, R20, P2 ;  /* 0x0000000105097824 */ /* 0x000fca00010e0614 */
[----:B------:R1:W-:Y:S01]  /*19800*/  LDGSTS.E [R3+0x60008], desc[UR28][R8.64], P1 ;  /* 0x6000800008037fae */ /* 0x0003e2000892185c */
[----:B------:R-:W-:Y:S02]  /*19810*/  ISETP.GE.AND P1, PT, R11, UR24, PT ;  /* 0x000000180b007c0c */ /* 0x000fe4000bf26270 */
[----:B------:R-:W-:Y:S02]  /*19820*/  LOP3.LUT R11, R14, 0x8, RZ, 0xfc, !PT ;  /* 0x000000080e0b7812 */ /* 0x000fe400078efcff */
[----:B-1----:R-:W-:Y:S02]  /*19830*/  SEL R3, RZ, 0x4, P1 ;  /* 0x00000004ff037807 */ /* 0x002fe40000800000 */
[----:B------:R-:W-:Y:S02]  /*19840*/  ISETP.GE.AND P1, PT, R10, UR24, PT ;  /* 0x000000180a007c0c */ /* 0x000fe4000bf26270 */
[----:B------:R-:W-:Y:S02]  /*19850*/  SEL R3, R3, RZ, !P0 ;  /* 0x000000ff03037207 */ /* 0x000fe40004000000 */
[----:B------:R-:W-:-:S02]  /*19860*/  LOP3.LUT R10, R13, 0x10, RZ, 0x3c, !PT ;  /* 0x000000100d0a7812 */ /* 0x000fc400078e3cff */
[----:B------:R-:W-:Y:S02]  /*19870*/  ISETP.NE.U32.AND P2, PT, R3, RZ, PT ;  /* 0x000000ff0300720c */ /* 0x000fe40003f45070 */
[----:B------:R-:W-:Y:S02]  /*19880*/  SEL R3, RZ, 0x4, P1 ;  /* 0x00000004ff037807 */ /* 0x000fe40000800000 */
[----:B------:R-:W-:Y:S02]  /*19890*/  IADD3 R8, P3, R6, R21, RZ ;  /* 0x0000001506087210 */ /* 0x000fe40007f7e0ff */
[----:B------:R-:W-:-:S03]  /*198a0*/  SEL R3, R3, RZ, !P0 ;  /* 0x000000ff03037207 */ /* 0x000fc60004000000 */
[----:B------:R-:W-:Y:S01]  /*198b0*/  IMAD.X R9, R5, 0x1, R22, P3 ;  /* 0x0000000105097824 */ /* 0x000fe200018e0616 */
[----:B------:R-:W-:Y:S01]  /*198c0*/  ISETP.NE.U32.AND P1, PT, R3, RZ, PT ;  /* 0x000000ff0300720c */ /* 0x000fe20003f25070 */
[----:B------:R-:W-:Y:S01]  /*198d0*/  VIADD R3, R10, UR5 ;  /* 0x000000050a037c36 */ /* 0x000fe20008000000 */
[----:B------:R-:W-:-:S04]  /*198e0*/  LOP3.LUT R10, R14, 0xa, RZ, 0xfc, !PT ;  /* 0x0000000a0e0a7812 */ /* 0x000fc800078efcff */
[----:B------:R1:W-:Y:S02]  /*198f0*/  LDGSTS.E [R3+0x60000], desc[UR28][R8.64], P2 ;  /* 0x6000000008037fae */ /* 0x0003e4000912185c */
[----:B-1----:R-:W-:-:S05]  /*19900*/  IADD3 R8, P2, R6, R23, RZ ;  /* 0x0000001706087210 */ /* 0x002fca0007f5e0ff */
[----:B---3--:R-:W-:-:S05]  /*19910*/  IMAD.X R9, R5, 0x1, R152, P2 ;  /* 0x0000000105097824 */ /* 0x008fca00010e0698 */
        /* <DEDUP_REMOVED lines=11> */
[----:B--2---:R-:W-:Y:S01]  /*199d0*/  IMAD.X R9, R5, 0x1, R154, P3 ;  /* 0x0000000105097824 */ /* 0x004fe200018e069a */
[----:B------:R-:W-:Y:S01]  /*199e0*/  ISETP.NE.U32.AND P1, PT, R3, RZ, PT ;  /* 0x000000ff0300720c */ /* 0x000fe20003f25070 */
[----:B------:R-:W-:Y:S01]  /*199f0*/  VIADD R3, R10, UR5 ;  /* 0x000000050a037c36 */ /* 0x000fe20008000000 */
[----:B------:R-:W-:-:S04]  /*19a00*/  LOP3.LUT R10, R14, 0xe, RZ, 0xfc, !PT ;  /* 0x0000000e0e0a7812 */ /* 0x000fc800078efcff */
        /* <DEDUP_REMOVED lines=76> */
[----:B------:R-:W-:-:S04]  /*19ed0*/  ISETP.GE.AND P1, PT, R11, UR24, PT ;  /* 0x000000180b007c0c */ /* 0x000fc8000bf26270 */
[----:B-1----:R-:W-:Y:S02]  /*19ee0*/  SEL R3, RZ, 0x4, P1 ;  /* 0x00000004ff037807 */ /* 0x002fe40000800000 */
[----:B------:R-:W-:Y:S02]  /*19ef0*/  ISETP.GE.AND P1, PT, R10, UR24, PT ;  /* 0x000000180a007c0c */ /* 0x000fe4000bf26270 */
[----:B------:R-:W-:Y:S02]  /*19f00*/  SEL R3, R3, RZ, !P0 ;  /* 0x000000ff03037207 */ /* 0x000fe40004000000 */
[----:B------:R-:W-:Y:S02]  /*19f10*/  LOP3.LUT R10, R13, 0x70, RZ, 0x3c, !PT ;  /* 0x000000700d0a7812 */ /* 0x000fe400078e3cff */
[----:B------:R-:W-:Y:S02]  /*19f20*/  ISETP.NE.U32.AND P2, PT, R3, RZ, PT ;  /* 0x000000ff0300720c */ /* 0x000fe40003f45070 */
[----:B------:R-:W-:-:S02]  /*19f30*/  SEL R3, RZ, 0x4, P1 ;  /* 0x00000004ff037807 */ /* 0x000fc40000800000 */
[----:B------:R-:W-:Y:S02]  /*19f40*/  IADD3 R8, P3, R6, R173, RZ ;  /* 0x000000ad06087210 */ /* 0x000fe40007f7e0ff */
[----:B------:R-:W-:-:S03]  /*19f50*/  SEL R3, R3, RZ, !P0 ;  /* 0x000000ff03037207 */ /* 0x000fc60004000000 */
[----:B------:R-:W-:Y:S01]  /*19f60*/  IMAD.X R9, R5, 0x1, R174, P3 ;  /* 0x0000000105097824 */ /* 0x000fe200018e06ae */
[----:B------:R-:W-:Y:S01]  /*19f70*/  ISETP.NE.U32.AND P1, PT, R3, RZ, PT ;  /* 0x000000ff0300720c */ /* 0x000fe20003f25070 */
[----:B------:R-:W-:Y:S01]  /*19f80*/  VIADD R3, R10, UR5 ;  /* 0x000000050a037c36 */ /* 0x000fe20008000000 */
[----:B------:R-:W-:Y:S01]  /*19f90*/  ULEA UR5, UR25, UR7, 0x10 ;  /* 0x0000000719057291 */ /* 0x000fe2000f8e803f */
[----:B------:R-:W1:Y:S03]  /*19fa0*/  S2R R10, SR_TID.X ;  /* 0x00000000000a7919 */ /* 0x000e660000002100 */
[----:B------:R2:W-:Y:S02]  /*19fb0*/  LDGSTS.E [R3+0x60000], desc[UR28][R8.64], P2 ;  /* 0x6000000008037fae */ /* 0x0005e4000912185c */
[----:B--2---:R-:W-:-:S05]  /*19fc0*/  IADD3 R8, P2, R6, R175, RZ ;  /* 0x000000af06087210 */ /* 0x004fca0007f5e0ff */
[----:B------:R-:W-:-:S05]  /*19fd0*/  IMAD.X R9, R5, 0x1, R176, P2 ;  /* 0x0000000105097824 */ /* 0x000fca00010e06b0 */
[----:B------:R2:W-:Y:S04]  /*19fe0*/  LDGSTS.E [R3+0x60008], desc[UR28][R8.64], P1 ;  /* 0x6000800008037fae */ /* 0x0005e8000892185c */
[----:B------:R-:W0:Y:S01]  /*19ff0*/  LDGDEPBAR ;  /* 0x00000000000079af */ /* 0x000e220000000000 */
[----:B-1----:R-:W-:-:S04]  /*1a000*/  LOP3.LUT R10, R10, 0x1f, RZ, 0xc0, !PT ;  /* 0x0000001f0a0a7812 */ /* 0x002fc800078ec0ff */
[----:B------:R-:W-:-:S04]  /*1a010*/  ISETP.GE.AND P1, PT, R10, UR24, PT ;  /* 0x000000180a007c0c */ /* 0x000fc8000bf26270 */
[----:B--2---:R-:W-:Y:S02]  /*1a020*/  SEL R3, RZ, 0x4, P1 ;  /* 0x00000004ff037807 */ /* 0x004fe40000800000 */
[----:B------:R-:W-:Y:S02]  /*1a030*/  IADD3 R10, P1, R2, R177, RZ ;  /* 0x000000b1020a7210 */ /* 0x000fe40007f3e0ff */
[----:B------:R-:W-:-:S03]  /*1a040*/  SEL R3, R3, RZ, !P0 ;  /* 0x000000ff03037207 */ /* 0x000fc60004000000 */
[----:B------:R-:W-:Y:S01]  /*1a050*/  IMAD.X R11, R0, 0x1, R178, P1 ;  /* 0x00000001000b7824 */ /* 0x000fe200008e06b2 */
[----:B------:R-:W-:Y:S01]  /*1a060*/  ISETP.NE.U32.AND P0, PT, R3, RZ, PT ;  /* 0x000000ff0300720c */ /* 0x000fe20003f05070 */
[----:B------:R-:W-:Y:S01]  /*1a070*/  VIADD R3, R15, UR5 ;  /* 0x000000050f037c36 */ /* 0x000fe20008000000 */
[----:B------:R-:W-:-:S05]  /*1a080*/  IADD3 R8, P1, R2, R181, RZ ;  /* 0x000000b502087210 */ /* 0x000fca0007f3e0ff */
[----:B------:R-:W-:-:S06]  /*1a090*/  IMAD.X R9, R0, 0x1, R182, P1 ;  /* 0x0000000100097824 */ /* 0x000fcc00008e06b6 */
[----:B------:R-:W-:Y:S04]  /*1a0a0*/  LDGSTS.E [R3], desc[UR28][R10.64], P0 ;  /* 0x000000000a037fae */ /* 0x000fe8000812185c */
[----:B------:R1:W-:Y:S04]  /*1a0b0*/  LDGSTS.E [R3+0x400], desc[UR28][R8.64], P0 ;  /* 0x0040000008037fae */ /* 0x0003e8000812185c */
[----:B------:R-:W2:Y:S01]  /*1a0c0*/  LDL R10, [R1+0x220] ;  /* 0x00022000010a7983 */ /* 0x000ea20000100800 */
[----:B-1----:R-:W-:-:S03]  /*1a0d0*/  IADD3 R8, P1, R2, R185, RZ ;  /* 0x000000b902087210 */ /* 0x002fc60007f3e0ff */
[----:B------:R-:W3:Y:S02]  /*1a0e0*/  LDL R11, [R1+0x224] ;  /* 0x00022400010b7983 */ /* 0x000ee40000100800 */
[----:B------:R-:W-:-:S05]  /*1a0f0*/  IMAD.X R9, R0, 0x1, R186, P1 ;  /* 0x0000000100097824 */ /* 0x000fca00008e06ba */
[----:B------:R1:W-:Y:S02]  /*1a100*/  LDGSTS.E [R3+0x800], desc[UR28][R8.64], P0 ;  /* 0x0080000008037fae */ /* 0x0003e4000812185c */
[----:B-1----:R-:W-:-:S05]  /*1a110*/  IADD3 R8, P1, R2, R189, RZ ;  /* 0x000000bd02087210 */ /* 0x002fca0007f3e0ff */
        /* <DEDUP_REMOVED lines=46> */
[----:B------:R1:W-:Y:S04]  /*1a400*/  LDGSTS.E [R3+0x4800], desc[UR28][R8.64], P0 ;  /* 0x0480000008037fae */ /* 0x0003e8000812185c */
[----:B------:R-:W1:Y:S02]  /*1a410*/  LDL R9, [R1+0x200] ;  /* 0x0002000001097983 */ /* 0x000e640000100800 */
[----:B-1----:R-:W-:Y:S02]  /*1a420*/  IADD3 R8, P1, R2, R9, RZ ;  /* 0x0000000902087210 */ /* 0x002fe40007f3e0ff */
[----:B------:R-:W4:Y:S03]  /*1a430*/  LDL R9, [R1+0x204] ;  /* 0x0002040001097983 */ /* 0x000f260000100800 */
[----:B----4-:R-:W-:-:S05]  /*1a440*/  IMAD.X R9, R0, 0x1, R9, P1 ;  /* 0x0000000100097824 */ /* 0x010fca00008e0609 */
[----:B------:R1:W-:Y:S04]  /*1a450*/  LDGSTS.E [R3+0x4c00], desc[UR28][R8.64], P0 ;  /* 0x04c0000008037fae */ /* 0x0003e8000812185c */
[----:B------:R-:W1:Y:S02]  /*1a460*/  LDL R9, [R1+0x210] ;  /* 0x0002100001097983 */ /* 0x000e640000100800 */
[----:B-1----:R-:W-:Y:S02]  /*1a470*/  IADD3 R8, P1, R2, R9, RZ ;  /* 0x0000000902087210 */ /* 0x002fe40007f3e0ff */
[----:B------:R-:W4:Y:S03]  /*1a480*/  LDL R9, [R1+0x214] ;  /* 0x0002140001097983 */ /* 0x000f260000100800 */
[----:B----4-:R-:W-:-:S05]  /*1a490*/  IMAD.X R9, R0, 0x1, R9, P1 ;  /* 0x0000000100097824 */ /* 0x010fca00008e0609 */
[----:B------:R2:W-:Y:S02]  /*1a4a0*/  LDGSTS.E [R3+0x5000], desc[UR28][R8.64], P0 ;  /* 0x0500000008037fae */ /* 0x0005e4000812185c */
[----:B--2---:R-:W-:Y:S02]  /*1a4b0*/  IADD3 R8, P1, R2, R10, RZ ;  /* 0x0000000a02087210 */ /* 0x004fe40007f3e0ff */
[----:B------:R-:W2:Y:S03]  /*1a4c0*/  LDL R10, [R1+0x284] ;  /* 0x00028400010a7983 */ /* 0x000ea60000100800 */
[----:B---3--:R-:W-:Y:S02]  /*1a4d0*/  IMAD.X R9, R0, 0x1, R11, P1 ;  /* 0x0000000100097824 */ /* 0x008fe400008e060b */
[----:B------:R-:W3:Y:S04]  /*1a4e0*/  LDL R11, [R1+0x280] ;  /* 0x00028000010b7983 */ /* 0x000ee80000100800 */
[----:B------:R1:W-:Y:S04]  /*1a4f0*/  LDGSTS.E [R3+0x5400], desc[UR28][R8.64], P0 ;  /* 0x0540000008037fae */ /* 0x0003e8000812185c */
[----:B------:R-:W1:Y:S02]  /*1a500*/  LDL R9, [R1+0x230] ;  /* 0x0002300001097983 */ /* 0x000e640000100800 */
[----:B-1----:R-:W-:-:S02]  /*1a510*/  IADD3 R8, P1, R2, R9, RZ ;  /* 0x0000000902087210 */ /* 0x002fc40007f3e0ff */
[----:B------:R-:W4:Y:S03]  /*1a520*/  LDL R9, [R1+0x234] ;  /* 0x0002340001097983 */ /* 0x000f260000100800 */
[----:B----4-:R-:W-:-:S05]  /*1a530*/  IMAD.X R9, R0, 0x1, R9, P1 ;  /* 0x0000000100097824 */ /* 0x010fca00008e0609 */
        /* <DEDUP_REMOVED lines=21> */
[----:B---3--:R-:W-:Y:S02]  /*1a690*/  IADD3 R8, P1, R2, R11, RZ ;  /* 0x0000000b02087210 */ /* 0x008fe40007f3e0ff */
[----:B------:R-:W3:Y:S03]  /*1a6a0*/  LDL R11, [R1+0x2e0] ;  /* 0x0002e000010b7983 */ /* 0x000ee60000100800 */
[----:B--2---:R-:W-:Y:S02]  /*1a6b0*/  IMAD.X R9, R0, 0x1, R10, P1 ;  /* 0x0000000100097824 */ /* 0x004fe400008e060a */
[----:B------:R-:W2:Y:S04]  /*1a6c0*/  LDL R10, [R1+0x2e4] ;  /* 0x0002e400010a7983 */ /* 0x000ea80000100800 */
        /* <DEDUP_REMOVED lines=178> */
[----:B--2---:R-:W-:Y:S01]  /*1b1f0*/  IMAD.X R9, R0, 0x1, R10, P1 ;  /* 0x0000000100097824 */ /* 0x004fe200008e060a */
[----:B------:R-:W-:-:S04]  /*1b200*/  LOP3.LUT R10, R15, 0x40, RZ, 0x3c, !PT ;  /* 0x000000400f0a7812 */ /* 0x000fc800078e3cff */
[----:B------:R1:W-:Y:S02]  /*1b210*/  LDGSTS.E [R3+0xfc00], desc[UR28][R8.64], P0 ;  /* 0x0fc0000008037fae */ /* 0x0003e4000812185c */
[----:B-1----:R-:W-:Y:S01]  /*1b220*/  IADD3 R8, P1, R2, R179, RZ ;  /* 0x000000b302087210 */ /* 0x002fe20007f3e0ff */
[----:B------:R-:W-:Y:S02]  /*1b230*/  VIADD R3, R10, UR5 ;  /* 0x000000050a037c36 */ /* 0x000fe40008000000 */
[----:B------:R-:W2:Y:S02]  /*1b240*/  LDL R10, [R1+0x22c] ;  /* 0x00022c00010a7983 */ /* 0x000ea40000100800 */
        /* <DEDUP_REMOVED lines=273> */
[----:B------:R-:W4:Y:S01]  /*1c360*/  LDL R9, [R1+0x4bc] ;  /* 0x0004bc0001097983 */ /* 0x000f220000100800 */
[----:B------:R-:W-:Y:S01]  /*1c370*/  UIADD3 UR4, UR4, 0x1, URZ ;  /* 0x0000000104047890 */ /* 0x000fe2000fffe03f */
[----:B------:R-:W-:Y:S01]  /*1c380*/  LEA R6, P2, R12, R6, 0x2 ;  /* 0x000000060c067211 */ /* 0x000fe200078410ff */
[----:B------:R-:W-:Y:S01]  /*1c390*/  UIADD3 UR24, UR24, -0x20, URZ ;  /* 0xffffffe018187890 */ /* 0x000fe2000fffe03f */
[----:B----4-:R-:W-:-:S05]  /*1c3a0*/  IMAD.X R9, R0, 0x1, R9, P1 ;  /* 0x0000000100097824 */ /* 0x010fca00008e0609 */
[----:B------:R3:W-:Y:S02]  /*1c3b0*/  LDGSTS.E [R3+0xfa00], desc[UR28][R8.64], P0 ;  /* 0x0fa0000008037fae */ /* 0x0007e4000812185c */
[----:B---3--:R-:W-:-:S05]  /*1c3c0*/  IADD3 R8, P1, R2, R11, RZ ;  /* 0x0000000b02087210 */ /* 0x008fca0007f3e0ff */
[----:B--2---:R-:W-:-:S05]  /*1c3d0*/  IMAD.X R9, R0, 0x1, R10, P1 ;  /* 0x0000000100097824 */ /* 0x004fca00008e060a */
[----:B------:R1:W-:Y:S01]  /*1c3e0*/  LDGSTS.E [R3+0xfe00], desc[UR28][R8.64], P0 ;  /* 0x0fe0000008037fae */ /* 0x0003e2000812185c */
[----:B------:R-:W-:Y:S02]  /*1c3f0*/  ISETP.NE.U32.AND P0, PT, R16, UR4, PT ;  /* 0x0000000410007c0c */ /* 0x000fe4000bf05070 */
[----:B------:R-:W-:Y:S01]  /*1c400*/  SHF.R.S32.HI R10, RZ, 0x1f, R12 ;  /* 0x0000001fff0a7819 */ /* 0x000fe2000001140c */
[----:B------:R-:W0:Y:S01]  /*1c410*/  LDGDEPBAR ;  /* 0x00000000000079af */ /* 0x000e220000000000 */
[----:B------:R-:W-:Y:S02]  /*1c420*/  SHF.R.S32.HI R11, RZ, 0x1f, R4 ;  /* 0x0000001fff0b7819 */ /* 0x000fe40000011404 */
[C---:B------:R-:W-:Y:S02]  /*1c430*/  LEA R2, P1, R4.reuse, R2, 0x2 ;  /* 0x0000000204027211 */ /* 0x040fe400078210ff */
[----:B------:R-:W-:Y:S02]  /*1c440*/  SHF.L.U64.HI R11, R4, 0x2, R11 ;  /* 0x00000002040b7819 */ /* 0x000fe4000001020b */
[----:B------:R-:W-:-:S03]  /*1c450*/  SHF.L.U64.HI R10, R12, 0x2, R10 ;  /* 0x000000020c0a7819 */ /* 0x000fc6000001020a */
[----:B------:R-:W-:Y:S02]  /*1c460*/  IMAD.X R0, R0, 0x1, R11, P1 ;  /* 0x0000000100007824 */ /* 0x000fe400008e060b */
[----:B------:R-:W-:Y:S01]  /*1c470*/  IMAD.X R5, R5, 0x1, R10, P2 ;  /* 0x0000000105057824 */ /* 0x000fe200010e060a */
[----:B-1----:R-:W-:Y:S06]  /*1c480*/  @P0 BRA `(.L_x_1) ;  /* 0xffffffbc00800947 */ /* 0x002fec000383ffff */
.L_x_0:
[----:B------:R-:W2:Y:S01]  /*1c490*/  LDL.LU R10, [R1+0x4d8] ;  /* 0x0004d800010a7983 */ /* 0x000ea20000300800 */
[----:B------:R-:W-:-:S04]  /*1c4a0*/  DEPBAR.LE SB0, 0x0 ;  /* 0x000080000000791a */ /* 0x000fc80000000000 */
[----:B------:R-:W3:Y:S01]  /*1c4b0*/  LDL.LU R9, [R1+0x4dc] ;  /* 0x0004dc0001097983 */ /* 0x000ee20000300800 */
[----:B-----5:R-:W1:Y:S01]  /*1c4c0*/  S2R R0, SR_TID.X ;  /* 0x0000000000007919 */ /* 0x020e620000002100 */
[----:B------:R-:W4:Y:S01]  /*1c4d0*/  S2R R6, SR_TID.X ;  /* 0x0000000000067919 */ /* 0x000f220000002100 */
[----:B------:R-:W-:Y:S01]  /*1c4e0*/  LOP3.LUT R15, R7, R14, RZ, 0xfc, !PT ;  /* 0x0000000e070f7212 */ /* 0x000fe200078efcff */
[----:B------:R-:W-:Y:S01]  /*1c4f0*/  ULDC UR4, c[0x0][0x244] ;  /* 0x0000910000047ab9 */ /* 0x000fe20000000800 */
[----:B------:R-:W-:Y:S01]  /*1c500*/  ULDC UR6, c[0x0][0x248] ;  /* 0x0000920000067ab9 */ /* 0x000fe20000000800 */
[----:B------:R-:W2:Y:S04]  /*1c510*/  LDL.LU R8, [R1+0x654] ;  /* 0x0006540001087983 */ /* 0x000ea80000300800 */
        /* <DEDUP_REMOVED lines=64> */
[----:B-1----:R-:W3:Y:S04]  /*1c920*/  LDL.LU R24, [R1] ;  /* 0x0000000001187983 */ /* 0x002ee80000300800 */
[----:B------:R-:W3:Y:S04]  /*1c930*/  LDL.LU R25, [R1+0x4] ;  /* 0x0000040001197983 */ /* 0x000ee80000300800 */
[----:B------:R-:W3:Y:S04]  /*1c940*/  LDL.LU R26, [R1+0x8] ;  /* 0x00000800011a7983 */ /* 0x000ee80000300800 */
[----:B------:R-:W3:Y:S04]  /*1c950*/  LDL.LU R27, [R1+0xc] ;  /* 0x00000c00011b7983 */ /* 0x000ee80000300800 */
[----:B------:R-:W2:Y:S04]  /*1c960*/  LDL.LU R28, [R1+0x10] ;  /* 0x00001000011c7983 */ /* 0x000ea80000300800 */
        /* <DEDUP_REMOVED lines=25> */
[----:B------:R-:W2:Y:S01]  /*1cb00*/  LDL.LU R54, [R1+0x78] ;  /* 0x0000780001367983 */ /* 0x000ea20000300800 */
[----:B------:R-:W-:-:S03]  /*1cb10*/  IMAD.SHL.U32 R2, R0, 0x8, RZ ;  /* 0x0000000800027824 */ /* 0x000fc600078e00ff */
[----:B------:R-:W2:Y:S01]  /*1cb20*/  LDL.LU R55, [R1+0x7c] ;  /* 0x00007c0001377983 */ /* 0x000ea20000300800 */
[----:B------:R-:W-:-:S03]  /*1cb30*/  IMAD.SHL.U32 R0, R0, 0x80, RZ ;  /* 0x0000008000007824 */ /* 0x000fc600078e00ff */
[----:B------:R-:W2:Y:S04]  /*1cb40*/  LDL.LU R56, [R1+0x80] ;  /* 0x0000800001387983 */ /* 0x000ea80000300800 */
[----:B------:R-:W2:Y:S04]  /*1cb50*/  LDL.LU R57, [R1+0x84] ;  /* 0x0000840001397983 */ /* 0x000ea80000300800 */
[----:B------:R-:W2:Y:S04]  /*1cb60*/  LDL.LU R58, [R1+0x88] ;  /* 0x00008800013a7983 */ /* 0x000ea80000300800 */
[----:B------:R-:W2:Y:S04]  /*1cb70*/  LDL.LU R59, [R1+0x8c] ;  /* 0x00008c00013b7983 */ /* 0x000ea80000300800 */
[----:B------:R-:W2:Y:S01]  /*1cb80*/  LDL.LU R60, [R1+0x90] ;  /* 0x00009000013c7983 */ /* 0x000ea20000300800 */
[----:B------:R-:W-:-:S03]  /*1cb90*/  LOP3.LUT R2, R2, 0x380, RZ, 0xc0, !PT ;  /* 0x0000038002027812 */ /* 0x000fc600078ec0ff */
[----:B------:R-:W2:Y:S01]  /*1cba0*/  LDL.LU R61, [R1+0x94] ;  /* 0x00009400013d7983 */ /* 0x000ea20000300800 */
[----:B------:R-:W-:Y:S01]  /*1cbb0*/  LOP3.LUT R0, R0, 0x400, RZ, 0xc0, !PT ;  /* 0x0000040000007812 */ /* 0x000fe200078ec0ff */
[----:B----4-:R-:W-:Y:S02]  /*1cbc0*/  IMAD.SHL.U32 R3, R6, 0x10, RZ ;  /* 0x0000001006037824 */ /* 0x010fe400078e00ff */
[----:B------:R-:W4:Y:S04]  /*1cbd0*/  LDL.LU R62, [R1+0x98] ;  /* 0x00009800013e7983 */ /* 0x000f280000300800 */
[----:B------:R-:W4:Y:S04]  /*1cbe0*/  LDL.LU R63, [R1+0x9c] ;  /* 0x00009c00013f7983 */ /* 0x000f280000300800 */
[----:B------:R-:W4:Y:S01]  /*1cbf0*/  LDL.LU R64, [R1+0xa0] ;  /* 0x0000a00001407983 */ /* 0x000f220000300800 */
[----:B------:R-:W-:-:S03]  /*1cc00*/  IADD3 R0, R2, UR7, R0 ;  /* 0x0000000702007c10 */ /* 0x000fc6000fffe000 */
[----:B------:R-:W4:Y:S01]  /*1cc10*/  LDL.LU R65, [R1+0xa4] ;  /* 0x0000a40001417983 */ /* 0x000f220000300800 */
[----:B------:R-:W-:-:S03]  /*1cc20*/  LOP3.LUT R2, R3, 0x70, RZ, 0xc0, !PT ;  /* 0x0000007003027812 */ /* 0x000fc600078ec0ff */
[----:B------:R-:W4:Y:S04]  /*1cc30*/  LDL.LU R66, [R1+0xa8] ;  /* 0x0000a80001427983 */ /* 0x000f280000300800 */
[----:B------:R-:W4:Y:S04]  /*1cc40*/  LDL.LU R67, [R1+0xac] ;  /* 0x0000ac0001437983 */ /* 0x000f280000300800 */
[----:B------:R-:W4:Y:S04]  /*1cc50*/  LDL.LU R68, [R1+0xb0] ;  /* 0x0000b00001447983 */ /* 0x000f280000300800 */
[----:B------:R-:W4:Y:S04]  /*1cc60*/  LDL.LU R69, [R1+0xb4] ;  /* 0x0000b40001457983 */ /* 0x000f280000300800 */
[----:B------:R-:W4:Y:S01]  /*1cc70*/  LDL.LU R70, [R1+0xb8] ;  /* 0x0000b80001467983 */ /* 0x000f220000300800 */
[----:B------:R-:W-:Y:S01]  /*1cc80*/  IMAD.IADD R0, R2, 0x1, R0 ;  /* 0x0000000102007824 */ /* 0x000fe200078e0200 */
[----:B------:R-:W-:Y:S06]  /*1cc90*/  BAR.SYNC.DEFER_BLOCKING 0x0 ;  /* 0x0000000000007b1d */ /* 0x000fec0000010000 */
[----:B------:R-:W4:Y:S04]  /*1cca0*/  LDL.LU R71, [R1+0xbc] ;  /* 0x0000bc0001477983 */ /* 0x000f280000300800 */
        /* <DEDUP_REMOVED lines=19> */
[----:B------:R-:W4:Y:S01]  /*1cde0*/  LDL.LU R91, [R1+0x10c] ;  /* 0x00010c00015b7983 */ /* 0x000f220000300800 */
[----:B------:R-:W-:-:S03]  /*1cdf0*/  LOP3.LUT R6, R6, 0x7f, RZ, 0xc0, !PT ;  /* 0x0000007f06067812 */ /* 0x000fc600078ec0ff */
[----:B------:R-:W4:Y:S04]  /*1ce00*/  LDL.LU R92, [R1+0x110] ;  /* 0x00011000015c7983 */ /* 0x000f280000300800 */
[----:B------:R-:W4:Y:S04]  /*1ce10*/  LDL.LU R93, [R1+0x114] ;  /* 0x00011400015d7983 */ /* 0x000f280000300800 */
[----:B------:R-:W4:Y:S04]  /*1ce20*/  LDL.LU R94, [R1+0x118] ;  /* 0x00011800015e7983 */ /* 0x000f280000300800 */
[----:B------:R-:W4:Y:S04]  /*1ce30*/  LDL.LU R95, [R1+0x11c] ;  /* 0x00011c00015f7983 */ /* 0x000f280000300800 */
[----:B---3--:R-:W-:Y:S01]  /*1ce40*/  STSM.16.M88.4 [R0], R24 ;  /* 0x0000001800007844 */ /* 0x008fe20000000200 */
[----:B------:R-:W-:Y:S01]  /*1ce50*/  BAR.SYNC.DEFER_BLOCKING 0x0 ;  /* 0x0000000000007b1d */ /* 0x000fe20000010000 */
[----:B--2---:R-:W-:-:S02]  /*1ce60*/  ISETP.GE.AND P0, PT, R8, R10, PT ;  /* 0x0000000a0800720c */ /* 0x004fc40003f06270 */
[----:B------:R-:W-:-:S03]  /*1ce70*/  LEA R6, R6, UR7, 0x4 ;  /* 0x0000000706067c11 */ /* 0x000fc6000f8e20ff */
[----:B------:R-:W2:Y:S01]  /*1ce80*/  LDL.LU R96, [R1+0x120] ;  /* 0x0001200001607983 */ /* 0x000ea20000300800 */
[----:B------:R-:W-:Y:S01]  /*1ce90*/  ISETP.LT.AND P1, PT, R15, R9, !P0 ;  /* 0x000000090f00720c */ /* 0x000fe20004721270 */
[----:B------:R-:W-:Y:S01]  /*1cea0*/  IMAD R3, R8, UR4, RZ ;  /* 0x0000000408037c24 */ /* 0x000fe2000f8e02ff */
[----:B------:R-:W-:Y:S01]  /*1ceb0*/  LOP3.LUT R4, R7, 0x2, R14, 0xfe, !PT ;  /* 0x0000000207047812 */ /* 0x000fe200078efe0e */
[----:B------:R-:W2:Y:S01]  /*1cec0*/  LDL.LU R97, [R1+0x124] ;  /* 0x0001240001617983 */ /* 0x000ea20000300800 */
[----:B------:R-:W-:Y:S01]  /*1ced0*/  ULDC.64 UR4, c[0x0][0x220] ;  /* 0x0000880000047ab9 */ /* 0x000fe20000000a00 */
[----:B------:R-:W-:Y:S02]  /*1cee0*/  ULDC UR7, c[0x0][0x22c] ;  /* 0x00008b0000077ab9 */ /* 0x000fe40000000800 */
[----:B------:R-:W2:Y:S04]  /*1cef0*/  LDL.LU R98, [R1+0x128] ;  /* 0x0001280001627983 */ /* 0x000ea80000300800 */
[----:B------:R-:W2:Y:S04]  /*1cf00*/  LDL.LU R99, [R1+0x12c] ;  /* 0x00012c0001637983 */ /* 0x000ea80000300800 */
[----:B------:R-:W3:Y:S04]  /*1cf10*/  LDL.LU R100, [R1+0x130] ;  /* 0x0001300001647983 */ /* 0x000ee80000300800 */
[----:B------:R-:W3:Y:S04]  /*1cf20*/  LDL.LU R101, [R1+0x134] ;  /* 0x0001340001657983 */ /* 0x000ee80000300800 */
[----:B------:R-:W3:Y:S04]  /*1cf30*/  LDL.LU R102, [R1+0x138] ;  /* 0x0001380001667983 */ /* 0x000ee80000300800 */
[----:B------:R-:W3:Y:S04]  /*1cf40*/  LDL.LU R103, [R1+0x13c] ;  /* 0x00013c0001677983 */ /* 0x000ee80000300800 */
[----:B------:R-:W3:Y:S04]  /*1cf50*/  LDL.LU R104, [R1+0x140] ;  /* 0x0001400001687983 */ /* 0x000ee80000300800 */
[----:B------:R-:W1:Y:S04]  /*1cf60*/  LDS.128 R8, [R6] ;  /* 0x0000000006087984 */ /* 0x000e680000000c00 */
[----:B------:R-:W3:Y:S01]  /*1cf70*/  LDL.LU R105, [R1+0x144] ;  /* 0x0001440001697983 */ /* 0x000ee20000300800 */
[----:B------:R-:W-:Y:S06]  /*1cf80*/  BAR.SYNC.DEFER_BLOCKING 0x0 ;  /* 0x0000000000007b1d */ /* 0x000fec0000010000 */
        /* <DEDUP_REMOVED lines=24> */
[----:B------:R-:W-:Y:S04]  /*1d110*/  STSM.16.M88.4 [R0], R28 ;  /* 0x0000001c00007844 */ /* 0x000fe80000000200 */
[----:B------:R-:W3:Y:S04]  /*1d120*/  LDL.LU R130, [R1+0x1a8] ;  /* 0x0001a80001827983 */ /* 0x000ee80000300800 */
        /* <DEDUP_REMOVED lines=22> */
[----:B-1----:R-:W-:Y:S04]  /*1d290*/  STL.64 [R1+0x210], R8 ;  /* 0x0002100801007387 */ /* 0x002fe80000100a00 */
[----:B------:R-:W-:Y:S04]  /*1d2a0*/  STL.64 [R1+0x218], R10 ;  /* 0x0002180a01007387 */ /* 0x000fe80000100a00 */
[----:B------:R-:W1:Y:S01]  /*1d2b0*/  LDS.128 R8, [R6] ;  /* 0x0000000006087984 */ /* 0x000e620000000c00 */
[----:B------:R-:W-:Y:S06]  /*1d2c0*/  BAR.SYNC.DEFER_BLOCKING 0x0 ;  /* 0x0000000000007b1d */ /* 0x000fec0000010000 */
[----:B------:R-:W-:Y:S04]  /*1d2d0*/  STSM.16.M88.4 [R0], R32 ;  /* 0x0000002000007844 */ /* 0x000fe80000000200 */
[----:B-1----:R-:W-:Y:S04]  /*1d2e0*/  STL.64 [R1+0x200], R8 ;  /* 0x0002000801007387 */ /* 0x002fe80000100a00 */
[----:B------:R-:W-:Y:S01]  /*1d2f0*/  STL.64 [R1+0x208], R10 ;  /* 0x0002080a01007387 */ /* 0x000fe20000100a00 */
[----:B------:R-:W-:Y:S06]  /*1d300*/  BAR.SYNC.DEFER_BLOCKING 0x0 ;  /* 0x0000000000007b1d */ /* 0x000fec0000010000 */
[----:B------:R-:W1:Y:S02]  /*1d310*/  LDS.128 R8, [R6] ;  /* 0x0000000006087984 */ /* 0x000e640000000c00 */
[----:B------:R-:W-:Y:S06]  /*1d320*/  BAR.SYNC.DEFER_BLOCKING 0x0 ;  /* 0x0000000000007b1d */ /* 0x000fec0000010000 */
[----:B------:R-:W-:Y:S04]  /*1d330*/  STSM.16.M88.4 [R0], R36 ;  /* 0x0000002400007844 */ /* 0x000fe80000000200 */
[----:B-1----:R-:W-:Y:S04]  /*1d340*/  STL.64 [R1+0x10], R8 ;  /* 0x0000100801007387 */ /* 0x002fe80000100a00 */
[----:B------:R-:W-:Y:S01]  /*1d350*/  STL.64 [R1+0x18], R10 ;  /* 0x0000180a01007387 */ /* 0x000fe20000100a00 */
[----:B------:R-:W-:Y:S06]  /*1d360*/  BAR.SYNC.DEFER_BLOCKING 0x0 ;  /* 0x0000000000007b1d */ /* 0x000fec0000010000 */
[----:B------:R-:W1:Y:S02]  /*1d370*/  LDS.128 R8, [R6] ;  /* 0x0000000006087984 */ /* 0x000e640000000c00 */
[----:B------:R-:W-:Y:S06]  /*1d380*/  BAR.SYNC.DEFER_BLOCKING 0x0 ;  /* 0x0000000000007b1d */ /* 0x000fec0000010000 */
[----:B------:R-:W-:Y:S02]  /*1d390*/  STSM.16.M88.4 [R0], R40 ;  /* 0x0000002800007844 */ /* 0x000fe40000000200 */
[----:B------:R-:W-:Y:S06]  /*1d3a0*/  BAR.SYNC.DEFER_BLOCKING 0x0 ;  /* 0x0000000000007b1d */ /* 0x000fec0000010000 */
[----:B-1----:R-:W-:Y:S01]  /*1d3b0*/  STL.64 [R1], R8 ;  /* 0x0000000801007387 */ /* 0x002fe20000100a00 */
[----:B------:R-:W-:-:S03]  /*1d3c0*/  IMAD.MOV.U32 R252, RZ, RZ, R11 ;  /* 0x000000fffffc7224 */ /* 0x000fc600078e000b */
[----:B------:R-:W-:Y:S04]  /*1d3d0*/  STL [R1+0x8], R10 ;  /* 0x0000080a01007387 */ /* 0x000fe80000100800 */
[----:B------:R-:W-:Y:S01]  /*1d3e0*/  LDS.128 R248, [R6] ;  /* 0x0000000006f87984 */ /* 0x000fe20000000c00 */
[----:B------:R-:W-:Y:S06]  /*1d3f0*/  BAR.SYNC.DEFER_BLOCKING 0x0 ;  /* 0x0000000000007b1d */ /* 0x000fec0000010000 */
[----:B------:R-:W-:Y:S02]  /*1d400*/  STSM.16.M88.4 [R0], R44 ;  /* 0x0000002c00007844 */ /* 0x000fe40000000200 */
[----:B------:R-:W-:Y:S06]  /*1d410*/  BAR.SYNC.DEFER_BLOCKING 0x0 ;  /* 0x0000000000007b1d */ /* 0x000fec0000010000 */
[----:B------:R-:W-:Y:S02]  /*1d420*/  LDS.128 R8, [R6] ;  /* 0x0000000006087984 */ /* 0x000fe40000000c00 */
        /* <DEDUP_REMOVED lines=13> */
[----:B----4-:R-:W-:Y:S02]  /*1d500*/  STSM.16.M88.4 [R0], R60 ;  /* 0x0000003c00007844 */ /* 0x010fe40000000200 */
        /* <DEDUP_REMOVED lines=25> */
[----:B------:R-:W1:Y:S02]  /*1d6a0*/  LDS.128 R180, [R6] ;  /* 0x0000000006b47984 */ /* 0x000e640000000c00 */
[----:B------:R-:W-:Y:S06]  /*1d6b0*/  BAR.SYNC.DEFER_BLOCKING 0x0 ;  /* 0x0000000000007b1d */ /* 0x000fec0000010000 */
[----:B------:R-:W-:Y:S02]  /*1d6c0*/  STSM.16.M88.4 [R0], R88 ;  /* 0x0000005800007844 */ /* 0x000fe40000000200 */
[----:B------:R-:W-:Y:S06]  /*1d6d0*/  BAR.SYNC.DEFER_BLOCKING 0x0 ;  /* 0x0000000000007b1d */ /* 0x000fec0000010000 */
[----:B-1----:R-:W-:Y:S04]  /*1d6e0*/  STL [R1+0x9b8], R180 ;  /* 0x0009b8b401007387 */ /* 0x002fe80000100800 */
[----:B------:R-:W-:Y:S04]  /*1d6f0*/  STL [R1+0x9b4], R181 ;  /* 0x0009b4b501007387 */ /* 0x000fe80000100800 */
[----:B------:R-:W-:Y:S04]  /*1d700*/  STL [R1+0x9b0], R182 ;  /* 0x0009b0b601007387 */ /* 0x000fe80000100800 */
[----:B------:R-:W-:Y:S04]  /*1d710*/  STL [R1+0x9ac], R183 ;  /* 0x0009acb701007387 */ /* 0x000fe80000100800 */
[----:B------:R-:W1:Y:S01]  /*1d720*/  LDS.128 R184, [R6] ;  /* 0x0000000006b87984 */ /* 0x000e620000000c00 */
        /* <DEDUP_REMOVED lines=9> */
[----:B--2---:R-:W-:Y:S02]  /*1d7c0*/  STSM.16.M88.4 [R0], R96 ;  /* 0x0000006000007844 */ /* 0x004fe40000000200 */
[----:B------:R-:W-:Y:S06]  /*1d7d0*/  BAR.SYNC.DEFER_BLOCKING 0x0 ;  /* 0x0000000000007b1d */ /* 0x000fec0000010000 */
[----:B-1----:R-:W-:Y:S04]  /*1d7e0*/  STL [R1+0x99c], R188 ;  /* 0x00099cbc01007387 */ /* 0x002fe80000100800 */
[----:B------:R-:W-:Y:S04]  /*1d7f0*/  STL [R1+0x994], R189 ;  /* 0x000994bd01007387 */ /* 0x000fe80000100800 */
[----:B------:R-:W-:Y:S04]  /*1d800*/  STL [R1+0x990], R190 ;  /* 0x000990be01007387 */ /* 0x000fe80000100800 */
[----:B------:R-:W-:Y:S04]  /*1d810*/  STL [R1+0x98c], R191 ;  /* 0x00098cbf01007387 */ /* 0x000fe80000100800 */
[----:B------:R-:W1:Y:S01]  /*1d820*/  LDS.128 R192, [R6] ;  /* 0x0000000006c07984 */ /* 0x000e620000000c00 */
[----:B------:R-:W-:Y:S06]  /*1d830*/  BAR.SYNC.DEFER_BLOCKING 0x0 ;  /* 0x0000000000007b1d */ /* 0x000fec0000010000 */
[----:B---3--:R-:W-:Y:S02]  /*1d840*/  STSM.16.M88.4 [R0], R100 ;  /* 0x0000006400007844 */ /* 0x008fe40000000200 */
        /* <DEDUP_REMOVED lines=95> */
[----:B------:R2:W-:Y:S02]  /*1de40*/  STSM.16.M88.4 [R0], R148 ;  /* 0x0000009400007844 */ /* 0x0005e40000000200 */
[----:B------:R-:W-:Y:S06]  /*1de50*/  BAR.SYNC.DEFER_BLOCKING 0x0 ;  /* 0x0000000000007b1d */ /* 0x000fec0000010000 */
[----:B-1----:R-:W-:Y:S04]  /*1de60*/  STL [R1+0x8c8], R240 ;  /* 0x0008c8f001007387 */ /* 0x002fe80000100800 */
[----:B------:R-:W-:Y:S04]  /*1de70*/  STL [R1+0x8c4], R241 ;  /* 0x0008c4f101007387 */ /* 0x000fe80000100800 */
[----:B------:R-:W-:Y:S04]  /*1de80*/  STL [R1+0x8c0], R242 ;  /* 0x0008c0f201007387 */ /* 0x000fe80000100800 */
[----:B------:R-:W-:Y:S04]  /*1de90*/  STL [R1+0x8bc], R243 ;  /* 0x0008bcf301007387 */ /* 0x000fe80000100800 */
[----:B--2---:R-:W2:Y:S04]  /*1dea0*/  LDL.LU.64 R150, [R1+0xbb8] ;  /* 0x000bb80001967983 */ /* 0x004ea80000300a00 */
[----:B------:R-:W2:Y:S04]  /*1deb0*/  LDL.LU.64 R148, [R1+0xbb0] ;  /* 0x000bb00001947983 */ /* 0x000ea80000300a00 */
[----:B------:R-:W3:Y:S04]  /*1dec0*/  LDL.LU.64 R146, [R1+0xba8] ;  /* 0x000ba80001927983 */ /* 0x000ee80000300a00 */
[----:B------:R-:W3:Y:S04]  /*1ded0*/  LDL.LU.64 R144, [R1+0xba0] ;  /* 0x000ba00001907983 */ /* 0x000ee80000300a00 */
[----:B------:R-:W4:Y:S04]  /*1dee0*/  LDL.LU.64 R142, [R1+0xb98] ;  /* 0x000b9800018e7983 */ /* 0x000f280000300a00 */
[----:B------:R-:W4:Y:S04]  /*1def0*/  LDL.LU.64 R140, [R1+0xb90] ;  /* 0x000b9000018c7983 */ /* 0x000f280000300a00 */
[----:B------:R-:W2:Y:S04]  /*1df00*/  LDL.LU.64 R138, [R1+0xb88] ;  /* 0x000b8800018a7983 */ /* 0x000ea80000300a00 */
        /* <DEDUP_REMOVED lines=57> */
[----:B------:R-:W1:Y:S01]  /*1e2a0*/  LDS.128 R244, [R6] ;  /* 0x0000000006f47984 */ /* 0x000e620000000c00 */
        /* <DEDUP_REMOVED lines=9> */
[----:B------:R-:W-:Y:S01]  /*1e340*/  LEA R2, P2, R3, UR4, 0x2 ;  /* 0x0000000403027c11 */ /* 0x000fe2000f8410ff */
[----:B------:R-:W-:Y:S01]  /*1e350*/  IMAD R15, R15, UR6, RZ ;  /* 0x000000060f0f7c24 */ /* 0x000fe2000f8e02ff */
[----:B------:R-:W-:Y:S01]  /*1e360*/  ULDC UR4, c[0x0][0x22c] ;  /* 0x00008b0000047ab9 */ /* 0x000fe20000000800 */
[----:B-1----:R-:W-:Y:S01]  /*1e370*/  STL [R1+0x8b8], R244 ;  /* 0x0008b8f401007387 */ /* 0x002fe20000100800 */
[C---:B------:R-:W-:Y:S01]  /*1e380*/  IMAD R5, R4.reuse, UR6, RZ ;  /* 0x0000000604057c24 */ /* 0x040fe2000f8e02ff */
[----:B------:R-:W-:Y:S01]  /*1e390*/  ISETP.LT.AND P4, PT, R4, UR4, !P0 ;  /* 0x0000000404007c0c */ /* 0x000fe2000c781270 */
[----:B------:R-:W-:Y:S01]  /*1e3a0*/  ULDC UR4, c[0x0][0x22c] ;  /* 0x00008b0000047ab9 */ /* 0x000fe20000000800 */
[----:B------:R-:W-:Y:S01]  /*1e3b0*/  STL [R1+0x8b4], R245 ;  /* 0x0008b4f501007387 */ /* 0x000fe20000100800 */
[----:B------:R-:W-:Y:S01]  /*1e3c0*/  LEA.HI.X.SX32 R3, R3, UR5, 0x2, P2 ;  /* 0x0000000503037c11 */ /* 0x000fe200090f16ff */
[----:B------:R-:W-:Y:S01]  /*1e3d0*/  ULDC UR5, c[0x0][0x22c] ;  /* 0x00008b0000057ab9 */ /* 0x000fe20000000800 */
[-C--:B------:R-:W-:Y:S01]  /*1e3e0*/  LEA R12, P2, R15, R2.reuse, 0x2 ;  /* 0x000000020f0c7211 */ /* 0x080fe200078410ff */
[----:B------:R-:W-:Y:S01]  /*1e3f0*/  STL [R1+0x8b0], R246 ;  /* 0x0008b0f601007387 */ /* 0x000fe20000100800 */
[----:B------:R-:W-:-:S02]  /*1e400*/  LEA R4, P3, R5, R2, 0x2 ;  /* 0x0000000205047211 */ /* 0x000fc400078610ff */
[-C--:B------:R-:W-:Y:S01]  /*1e410*/  LEA.HI.X.SX32 R13, R15, R3.reuse, 0x2, P2 ;  /* 0x000000030f0d7211 */ /* 0x080fe200010f16ff */
[----:B------:R-:W-:Y:S01]  /*1e420*/  STL [R1+0x8a8], R247 ;  /* 0x0008a8f701007387 */ /* 0x000fe20000100800 */
[----:B------:R-:W-:-:S03]  /*1e430*/  LEA.HI.X.SX32 R5, R5, R3, 0x2, P3 ;  /* 0x0000000305057211 */ /* 0x000fc600018f16ff */
[----:B---3--:R-:W-:Y:S01]  /*1e440*/  STSM.16.M88.4 [R0], R24 ;  /* 0x0000001800007844 */ /* 0x008fe20000000200 */
[----:B------:R-:W-:Y:S06]  /*1e450*/  BAR.SYNC.DEFER_BLOCKING 0x0 ;  /* 0x0000000000007b1d */ /* 0x000fec0000010000 */
[----:B------:R-:W1:Y:S02]  /*1e460*/  LDS.128 R24, [R6] ;  /* 0x0000000006187984 */ /* 0x000e640000000c00 */
        /* <DEDUP_REMOVED lines=9> */
[----:B----4-:R-:W-:Y:S02]  /*1e500*/  STSM.16.M88.4 [R0], R32 ;  /* 0x0000002000007844 */ /* 0x010fe40000000200 */
        /* <DEDUP_REMOVED lines=232> */
[----:B-1----:R-:W-:Y:S01]  /*1f390*/  STL [R1+0x6d4], R144 ;  /* 0x0006d49001007387 */ /* 0x002fe20000100800 */
[----:B--2---:R-:W-:-:S03]  /*1f3a0*/  LOP3.LUT R0, R7, 0x4, R14, 0xfe, !PT ;  /* 0x0000000407007812 */ /* 0x004fc600078efe0e */
[----:B------:R-:W-:Y:S01]  /*1f3b0*/  STL [R1+0x6d0], R6 ;  /* 0x0006d00601007387 */ /* 0x000fe20000100800 */
[----:B------:R-:W-:Y:S02]  /*1f3c0*/  LOP3.LUT R148, R7, 0x6, R14, 0xfe, !PT ;  /* 0x0000000607947812 */ /* 0x000fe400078efe0e */
[C---:B------:R-:W-:Y:S01]  /*1f3d0*/  ISETP.LT.AND P5, PT, R0.reuse, UR4, !P0 ;  /* 0x0000000400007c0c */ /* 0x040fe2000c7a1270 */
[----:B------:R-:W-:Y:S01]  /*1f3e0*/  IMAD R0, R0, UR6, RZ ;  /* 0x0000000600007c24 */ /* 0x000fe2000f8e02ff */
[----:B------:R-:W-:Y:S01]  /*1f3f0*/  ULDC UR4, c[0x0][0x22c] ;  /* 0x00008b0000047ab9 */ /* 0x000fe20000000800 */
[C---:B------:R-:W-:Y:S01]  /*1f400*/  IMAD R149, R148.reuse, UR6, RZ ;  /* 0x0000000694957c24 */ /* 0x040fe2000f8e02ff */
[----:B------:R-:W-:Y:S04]  /*1f410*/  STL [R1+0x6c4], R145 ;  /* 0x0006c49101007387 */ /* 0x000fe80000100800 */
[----:B------:R1:W-:Y:S01]  /*1f420*/  @P1 STG.E desc[UR28][R12.64], R187 ;  /* 0x000000bb0c001986 */ /* 0x0003e2000c10191c */
[----:B------:R-:W-:Y:S01]  /*1f430*/  ISETP.LT.AND P1, PT, R148, UR4, !P0 ;  /* 0x0000000494007c0c */ /* 0x000fe2000c721270 */
[----:B------:R-:W-:-:S02]  /*1f440*/  ULDC UR4, c[0x0][0x22c] ;  /* 0x00008b0000047ab9 */ /* 0x000fc40000000800 */
[----:B------:R2:W-:Y:S04]  /*1f450*/  @P4 STG.E desc[UR28][R4.64], R186 ;  /* 0x000000ba04004986 */ /* 0x0005e8000c10191c */
[----:B------:R-:W-:Y:S01]  /*1f460*/  STL [R1+0x6c0], R146 ;  /* 0x0006c09201007387 */ /* 0x000fe20000100800 */
[----:B-1----:R-:W-:-:S03]  /*1f470*/  LOP3.LUT R12, R7, 0x8, R14, 0xfe, !PT ;  /* 0x00000008070c7812 */ /* 0x002fc600078efe0e */
[----:B------:R-:W-:Y:S01]  /*1f480*/  STL [R1+0x6bc], R147 ;  /* 0x0006bc9301007387 */ /* 0x000fe20000100800 */
[----:B------:R-:W-:Y:S02]  /*1f490*/  LOP3.LUT R13, R7, 0xa, R14, 0xfe, !PT ;  /* 0x0000000a070d7812 */ /* 0x000fe400078efe0e */
[-C--:B--2---:R-:W-:Y:S01]  /*1f4a0*/  LEA R4, P2, R0, R2.reuse, 0x2 ;  /* 0x0000000200047211 */ /* 0x084fe200078410ff */
[----:B------:R-:W2:Y:S01]  /*1f4b0*/  LDL.LU R186, [R1+0x10] ;  /* 0x0000100001ba7983 */ /* 0x000ea20000300800 */
[C---:B------:R-:W-:Y:S01]  /*1f4c0*/  IMAD R150, R12.reuse, UR6, RZ ;  /* 0x000000060c967c24 */ /* 0x040fe2000f8e02ff */
[----:B------:R-:W-:Y:S01]  /*1f4d0*/  ISETP.LT.AND P4, PT, R12, UR5, !P0 ;  /* 0x000000050c007c0c */ /* 0x000fe2000c781270 */
[----:B------:R-:W-:Y:S01]  /*1f4e0*/  ULDC UR5, c[0x0][0x22c] ;  /* 0x00008b0000057ab9 */ /* 0x000fe20000000800 */
[----:B------:R-:W-:Y:S01]  /*1f4f0*/  LEA.HI.X.SX32 R5, R0, R3, 0x2, P2 ;  /* 0x0000000300057211 */ /* 0x000fe200010f16ff */
[----:B------:R-:W-:Y:S01]  /*1f500*/  IMAD R0, R13, UR6, RZ ;  /* 0x000000060d007c24 */ /* 0x000fe2000f8e02ff */
[----:B------:R-:W-:-:S02]  /*1f510*/  LEA R148, P2, R149, R2, 0x2 ;  /* 0x0000000295947211 */ /* 0x000fc400078410ff */
[C---:B------:R-:W-:Y:S01]  /*1f520*/  LEA R12, P6, R150.reuse, R2, 0x2 ;  /* 0x00000002960c7211 */ /* 0x040fe200078c10ff */
[----:B------:R1:W-:Y:S01]  /*1f530*/  @P5 STG.E desc[UR28][R4.64], R185 ;  /* 0x000000b904005986 */ /* 0x0003e2000c10191c */
[-C--:B------:R-:W-:Y:S02]  /*1f540*/  LEA.HI.X.SX32 R149, R149, R3.reuse, 0x2, P2 ;  /* 0x0000000395957211 */ /* 0x080fe400010f16ff */
[----:B------:R-:W-:Y:S02]  /*1f550*/  ISETP.LT.AND P3, PT, R13, UR7, !P0 ;  /* 0x000000070d007c0c */ /* 0x000fe4000c761270 */
[----:B------:R-:W-:Y:S01]  /*1f560*/  LEA.HI.X.SX32 R13, R150, R3, 0x2, P6 ;  /* 0x00000003960d7211 */ /* 0x000fe200030f16ff */
[----:B------:R3:W-:Y:S04]  /*1f570*/  @P1 STG.E desc[UR28][R148.64], R184 ;  /* 0x000000b894001986 */ /* 0x0007e8000c10191c */
[----:B-1----:R-:W4:Y:S01]  /*1f580*/  LDL.LU R185, [R1+0x14] ;  /* 0x0000140001b97983 */ /* 0x002f220000300800 */
[----:B------:R-:W-:-:S02]  /*1f590*/  LOP3.LUT R5, R7, 0x20, R14, 0xfe, !PT ;  /* 0x0000002007057812 */ /* 0x000fc400078efe0e */
[C---:B------:R-:W-:Y:S01]  /*1f5a0*/  LEA R4, P5, R0.reuse, R2, 0x2 ;  /* 0x0000000200047211 */ /* 0x040fe200078a10ff */
[----:B------:R1:W-:Y:S01]  /*1f5b0*/  @P4 STG.E desc[UR28][R12.64], R183 ;  /* 0x000000b70c004986 */ /* 0x0003e2000c10191c */
[----:B------:R-:W-:Y:S01]  /*1f5c0*/  ISETP.LT.AND P2, PT, R5, UR4, !P0 ;  /* 0x0000000405007c0c */ /* 0x000fe2000c741270 */
[----:B------:R-:W-:Y:S01]  /*1f5d0*/  ULDC UR4, c[0x0][0x22c] ;  /* 0x00008b0000047ab9 */ /* 0x000fe20000000800 */
[----:B------:R-:W-:Y:S01]  /*1f5e0*/  LEA.HI.X.SX32 R5, R0, R3, 0x2, P5 ;  /* 0x0000000300057211 */ /* 0x000fe200028f16ff */
[----:B---3--:R-:W3:Y:S01]  /*1f5f0*/  LDL.LU R184, [R1+0x18] ;  /* 0x0000180001b87983 */ /* 0x008ee20000300800 */
[----:B-1----:R-:W-:-:S03]  /*1f600*/  LOP3.LUT R12, R7, 0xc, R14, 0xfe, !PT ;  /* 0x0000000c070c7812 */ /* 0x002fc600078efe0e */
[----:B------:R-:W3:Y:S01]  /*1f610*/  LDL.LU R183, [R1+0x1c] ;  /* 0x00001c0001b77983 */ /* 0x000ee20000300800 */
[C---:B------:R-:W-:Y:S01]  /*1f620*/  ISETP.LT.AND P4, PT, R12.reuse, UR4, !P0 ;  /* 0x000000040c007c0c */ /* 0x040fe2000c781270 */
[----:B------:R-:W-:Y:S02]  /*1f630*/  IMAD R12, R12, UR6, RZ ;  /* 0x000000060c0c7c24 */ /* 0x000fe4000f8e02ff */
[----:B------:R1:W-:Y:S01]  /*1f640*/  @P3 STG.E desc[UR28][R4.64], R182 ;  /* 0x000000b604003986 */ /* 0x0003e2000c10191c */
[----:B------:R-:W-:Y:S01]  /*1f650*/  LOP3.LUT R0, R7, 0xe, R14, 0xfe, !PT ;  /* 0x0000000e07007812 */ /* 0x000fe200078efe0e */
[----:B------:R-:W-:Y:S01]  /*1f660*/  ULDC UR4, c[0x0][0x22c] ;  /* 0x00008b0000047ab9 */ /* 0x000fe20000000800 */
[C---:B-1----:R-:W-:Y:S01]  /*1f670*/  LEA R4, P1, R12.reuse, R2, 0x2 ;  /* 0x000000020c047211 */ /* 0x042fe200078210ff */
[----:B------:R-:W3:Y:S03]  /*1f680*/  LDL.LU R182, [R1] ;  /* 0x0000000001b67983 */ /* 0x000ee60000300800 */
[----:B------:R-:W-:-:S02]  /*1f690*/  LEA.HI.X.SX32 R5, R12, R3, 0x2, P1 ;  /* 0x000000030c057211 */ /* 0x000fc400008f16ff */
[C---:B------:R-:W-:Y:S01]  /*1f6a0*/  ISETP.LT.AND P5, PT, R0.reuse, UR5, !P0 ;  /* 0x0000000500007c0c */ /* 0x040fe2000c7a1270 */
[----:B------:R-:W-:Y:S01]  /*1f6b0*/  IMAD R0, R0, UR6, RZ ;  /* 0x0000000600007c24 */ /* 0x000fe2000f8e02ff */
[C-C-:B------:R-:W-:Y:S01]  /*1f6c0*/  LOP3.LUT R149, R7.reuse, 0x10, R14.reuse, 0xfe, !PT ;  /* 0x0000001007957812 */ /* 0x140fe200078efe0e */
[----:B------:R1:W-:Y:S01]  /*1f6d0*/  @P4 STG.E desc[UR28][R4.64], R181 ;  /* 0x000000b504004986 */ /* 0x0003e2000c10191c */
[--C-:B------:R-:W-:Y:S01]  /*1f6e0*/  LOP3.LUT R13, R7, 0x12, R14.reuse, 0xfe, !PT ;  /* 0x00000012070d7812 */ /* 0x100fe200078efe0e */
[----:B------:R-:W-:Y:S01]  /*1f6f0*/  ULDC UR5, c[0x0][0x22c] ;  /* 0x00008b0000057ab9 */ /* 0x000fe20000000800 */
[CC--:B------:R-:W-:Y:S01]  /*1f700*/  LEA R148, P6, R0.reuse, R2.reuse, 0x2 ;  /* 0x0000000200947211 */ /* 0x0c0fe200078c10ff */
[C---:B------:R-:W-:Y:S01]  /*1f710*/  IMAD R151, R149.reuse, UR6, RZ ;  /* 0x0000000695977c24 */ /* 0x040fe2000f8e02ff */
[----:B------:R-:W-:Y:S01]  /*1f720*/  ISETP.LT.AND P3, PT, R149, UR4, !P0 ;  /* 0x0000000495007c0c */ /* 0x000fe2000c761270 */
[----:B-1----:R-:W3:Y:S01]  /*1f730*/  LDL.LU R181, [R1+0x4] ;  /* 0x0000040001b57983 */ /* 0x002ee20000300800 */
[----:B------:R-:W-:Y:S01]  /*1f740*/  LEA.HI.X.SX32 R149, R0, R3, 0x2, P6 ;  /* 0x0000000300957211 */ /* 0x000fe200030f16ff */
[C---:B------:R-:W-:Y:S01]  /*1f750*/  IMAD R150, R13.reuse, UR6, RZ ;  /* 0x000000060d967c24 */ /* 0x040fe2000f8e02ff */
[----:B------:R-:W-:Y:S01]  /*1f760*/  ISETP.LT.AND P1, PT, R13, UR5, !P0 ;  /* 0x000000050d007c0c */ /* 0x000fe2000c721270 */
[----:B------:R-:W-:Y:S01]  /*1f770*/  ULDC UR4, c[0x0][0x22c] ;  /* 0x00008b0000047ab9 */ /* 0x000fe20000000800 */
[----:B------:R-:W-:Y:S01]  /*1f780*/  LEA R12, P4, R151, R2, 0x2 ;  /* 0x00000002970c7211 */ /* 0x000fe200078810ff */
[----:B------:R1:W-:Y:S01]  /*1f790*/  @P5 STG.E desc[UR28][R148.64], R180 ;  /* 0x000000b494005986 */ /* 0x0003e2000c10191c */
[----:B------:R-:W-:Y:S01]  /*1f7a0*/  LOP3.LUT R0, R7, 0x14, R14, 0xfe, !PT ;  /* 0x0000001407007812 */ /* 0x000fe200078efe0e */
[----:B------:R-:W-:-:S02]  /*1f7b0*/  ULDC UR5, c[0x0][0x22c] ;  /* 0x00008b0000057ab9 */ /* 0x000fc40000000800 */
[----:B-1----:R-:W3:Y:S01]  /*1f7c0*/  LDL.LU R180, [R1+0x8] ;  /* 0x0000080001b47983 */ /* 0x002ee20000300800 */
[----:B------:R-:W-:Y:S02]  /*1f7d0*/  LEA R4, P5, R150, R2, 0x2 ;  /* 0x0000000296047211 */ /* 0x000fe400078a10ff */
[-C--:B------:R-:W-:Y:S01]  /*1f7e0*/  LEA.HI.X.SX32 R13, R151, R3.reuse, 0x2, P4 ;  /* 0x00000003970d7211 */ /* 0x080fe200020f16ff */
[----:B------:R-:W-:Y:S01]  /*1f7f0*/  IMAD R149, R0, UR6, RZ ;  /* 0x0000000600957c24 */ /* 0x000fe2000f8e02ff */
[----:B------:R-:W-:Y:S01]  /*1f800*/  LEA.HI.X.SX32 R5, R150, R3, 0x2, P5 ;  /* 0x0000000396057211 */ /* 0x000fe200028f16ff */
[----:B------:R-:W1:Y:S01]  /*1f810*/  LDC R151, c[0x0][0x248] ;  /* 0x00009200ff977b82 */ /* 0x000e620000000800 */
[----:B------:R-:W-:Y:S01]  /*1f820*/  ISETP.LT.AND P4, PT, R0, UR4, !P0 ;  /* 0x0000000400007c0c */ /* 0x000fe2000c781270 */
[----:B------:R-:W-:Y:S01]  /*1f830*/  ULDC UR4, c[0x0][0x22c] ;  /* 0x00008b0000047ab9 */ /* 0x000fe20000000800 */
[C-C-:B------:R-:W-:Y:S02]  /*1f840*/  LOP3.LUT R0, R7.reuse, 0x16, R14.reuse, 0xfe, !PT ;  /* 0x0000001607007812 */ /* 0x140fe400078efe0e */
[----:B------:R-:W-:-:S02]  /*1f850*/  LOP3.LUT R148, R7, 0x18, R14, 0xfe, !PT ;  /* 0x0000001807947812 */ /* 0x000fc400078efe0e */
[C-C-:B------:R-:W-:Y:S02]  /*1f860*/  LOP3.LUT R150, R7.reuse, 0x1c, R14.reuse, 0xfe, !PT ;  /* 0x0000001c07967812 */ /* 0x140fe400078efe0e */
[----:B------:R-:W-:Y:S01]  /*1f870*/  LOP3.LUT R147, R7, 0x1f8, R14, 0xfe, !PT ;  /* 0x000001f807937812 */ /* 0x000fe200078efe0e */
[----:B--2---:R-:W-:Y:S01]  /*1f880*/  @P3 STG.E desc[UR28][R12.64], R186 ;  /* 0x000000ba0c003986 */ /* 0x004fe2000c10191c */
[C---:B------:R-:W-:Y:S01]  /*1f890*/  ISETP.LT.AND P3, PT, R0.reuse, UR4, !P0 ;  /* 0x0000000400007c0c */ /* 0x040fe2000c761270 */
[----:B------:R-:W-:Y:S01]  /*1f8a0*/  IMAD R0, R0, UR6, RZ ;  /* 0x0000000600007c24 */ /* 0x000fe2000f8e02ff */
[----:B------:R-:W-:Y:S01]  /*1f8b0*/  ULDC UR4, c[0x0][0x22c] ;  /* 0x00008b0000047ab9 */ /* 0x000fe20000000800 */
[----:B----4-:R2:W-:Y:S02]  /*1f8c0*/  @P1 STG.E desc[UR28][R4.64], R185 ;  /* 0x000000b904001986 */ /* 0x0105e4000c10191c */
[----:B--2---:R-:W-:-:S04]  /*1f8d0*/  LEA R4, P1, R149, R2, 0x2 ;  /* 0x0000000295047211 */ /* 0x004fc800078210ff */
[----:B------:R-:W-:Y:S02]  /*1f8e0*/  LEA.HI.X.SX32 R5, R149, R3, 0x2, P1 ;  /* 0x0000000395057211 */ /* 0x000fe400008f16ff */
[C---:B------:R-:W-:Y:S01]  /*1f8f0*/  ISETP.LT.AND P1, PT, R148.reuse, UR5, !P0 ;  /* 0x0000000594007c0c */ /* 0x040fe2000c721270 */
[----:B------:R-:W-:Y:S01]  /*1f900*/  IMAD R148, R148, UR6, RZ ;  /* 0x0000000694947c24 */ /* 0x000fe2000f8e02ff */
[----:B------:R-:W2:Y:S01]  /*1f910*/  LDC R149, c[0x0][0x248] ;  /* 0x00009200ff957b82 */ /* 0x000ea20000000800 */
[----:B---3--:R3:W-:Y:S01]  /*1f920*/  @P4 STG.E desc[UR28][R4.64], R184 ;  /* 0x000000b804004986 */ /* 0x0087e2000c10191c */
[----:B------:R-:W-:Y:S01]  /*1f930*/  LEA R12, P4, R0, R2, 0x2 ;  /* 0x00000002000c7211 */ /* 0x000fe200078810ff */
[----:B------:R-:W-:-:S03]  /*1f940*/  ULDC UR5, c[0x0][0x22c] ;  /* 0x00008b0000057ab9 */ /* 0x000fc60000000800 */
[-C--:B------:R-:W-:Y:S02]  /*1f950*/  LEA.HI.X.SX32 R13, R0, R3.reuse, 0x2, P4 ;  /* 0x00000003000d7211 */ /* 0x080fe400020f16ff */
[C-C-:B------:R-:W-:Y:S02]  /*1f960*/  LOP3.LUT R0, R7.reuse, 0x1a, R14.reuse, 0xfe, !PT ;  /* 0x0000001a07007812 */ /* 0x140fe400078efe0e */
[----:B---3--:R-:W-:Y:S02]  /*1f970*/  LOP3.LUT R5, R7, 0x22, R14, 0xfe, !PT ;  /* 0x0000002207057812 */ /* 0x008fe400078efe0e */
[C---:B------:R-:W-:Y:S01]  /*1f980*/  LEA R4, P5, R148.reuse, R2, 0x2 ;  /* 0x0000000294047211 */ /* 0x040fe200078a10ff */
[----:B------:R3:W-:Y:S01]  /*1f990*/  @P3 STG.E desc[UR28][R12.64], R183 ;  /* 0x000000b70c003986 */ /* 0x0007e2000c10191c */
[----:B------:R-:W-:Y:S01]  /*1f9a0*/  ISETP.LT.AND P6, PT, R5, UR4, !P0 ;  /* 0x0000000405007c0c */ /* 0x000fe2000c7c1270 */
[----:B------:R-:W-:Y:S01]  /*1f9b0*/  ULDC UR4, c[0x0][0x22c] ;  /* 0x00008b0000047ab9 */ /* 0x000fe20000000800 */
[----:B------:R-:W-:-:S02]  /*1f9c0*/  LEA.HI.X.SX32 R5, R148, R3, 0x2, P5 ;  /* 0x0000000394057211 */ /* 0x000fc400028f16ff */
[C---:B------:R-:W-:Y:S01]  /*1f9d0*/  ISETP.LT.AND P3, PT, R0.reuse, UR4, !P0 ;  /* 0x0000000400007c0c */ /* 0x040fe2000c761270 */
[----:B------:R-:W-:Y:S02]  /*1f9e0*/  ULDC UR4, c[0x0][0x22c] ;  /* 0x00008b0000047ab9 */ /* 0x000fe40000000800 */
[----:B------:R4:W-:Y:S01]  /*1f9f0*/  @P1 STG.E desc[UR28][R4.64], R182 ;  /* 0x000000b604001986 */ /* 0x0009e2000c10191c */
[----:B---3--:R-:W-:Y:S02]  /*1fa00*/  IMAD R12, R0, UR6, RZ ;  /* 0x00000006000c7c24 */ /* 0x008fe4000f8e02ff */
[----:B------:R-:W3:Y:S01]  /*1fa10*/  LDC R0, c[0x0][0x248] ;  /* 0x00009200ff007b82 */ /* 0x000ee20000000800 */
[----:B------:R-:W-:Y:S02]  /*1fa20*/  LOP3.LUT R148, R7, 0x24, R14, 0xfe, !PT ;  /* 0x0000002407947812 */ /* 0x000fe400078efe0e */
[----:B----4-:R-:W-:-:S04]  /*1fa30*/  LEA R4, P1, R12, R2, 0x2 ;  /* 0x000000020c047211 */ /* 0x010fc800078210ff */
[----:B------:R-:W-:Y:S01]  /*1fa40*/  LEA.HI.X.SX32 R5, R12, R3, 0x2, P1 ;  /* 0x000000030c057211 */ /* 0x000fe200008f16ff */
[----:B------:R-:W-:Y:S01]  /*1fa50*/  IMAD R12, R150, UR6, RZ ;  /* 0x00000006960c7c24 */ /* 0x000fe2000f8e02ff */
[----:B------:R-:W-:Y:S01]  /*1fa60*/  ISETP.LT.AND P4, PT, R148, UR5, !P0 ;  /* 0x0000000594007c0c */ /* 0x000fe2000c781270 */
[----:B------:R-:W-:Y:S01]  /*1fa70*/  ULDC UR5, c[0x0][0x22c] ;  /* 0x00008b0000057ab9 */ /* 0x000fe20000000800 */
[----:B------:R-:W-:Y:S01]  /*1fa80*/  ISETP.LT.AND P1, PT, R150, UR4, !P0 ;  /* 0x0000000496007c0c */ /* 0x000fe2000c721270 */
[----:B------:R4:W-:Y:S01]  /*1fa90*/  @P3 STG.E desc[UR28][R4.64], R181 ;  /* 0x000000b504003986 */ /* 0x0009e2000c10191c */
[C-C-:B------:R-:W-:Y:S01]  /*1faa0*/  LOP3.LUT R148, R7.reuse, 0x1e, R14.reuse, 0xfe, !PT ;  /* 0x0000001e07947812 */ /* 0x140fe200078efe0e */
[----:B------:R-:W-:Y:S01]  /*1fab0*/  ULDC UR4, c[0x0][0x22c] ;  /* 0x00008b0000047ab9 */ /* 0x000fe20000000800 */
[----:B------:R-:W-:Y:S02]  /*1fac0*/  LOP3.LUT R13, R7, 0x26, R14, 0xfe, !PT ;  /* 0x00000026070d7812 */ /* 0x000fe400078efe0e */
[----:B----4-:R-:W-:-:S04]  /*1fad0*/  LEA R4, P3, R12, R2, 0x2 ;  /* 0x000000020c047211 */ /* 0x010fc800078610ff */
[----:B------:R-:W-:Y:S01]  /*1fae0*/  LEA.HI.X.SX32 R5, R12, R3, 0x2, P3 ;  /* 0x000000030c057211 */ /* 0x000fe200018f16ff */
[C---:B------:R-:W-:Y:S01]  /*1faf0*/  IMAD R12, R148.reuse, UR6, RZ ;  /* 0x00000006940c7c24 */ /* 0x040fe2000f8e02ff */
[----:B------:R-:W-:Y:S01]  /*1fb00*/  ISETP.LT.AND P3, PT, R148, UR4, !P0 ;  /* 0x0000000494007c0c */ /* 0x000fe2000c761270 */
[----:B------:R-:W-:Y:S01]  /*1fb10*/  ULDC UR4, c[0x0][0x22c] ;  /* 0x00008b0000047ab9 */ /* 0x000fe20000000800 */
[----:B------:R-:W4:Y:S01]  /*1fb20*/  LDC R148, c[0x0][0x248] ;  /* 0x00009200ff947b82 */ /* 0x000f220000000800 */
[----:B------:R-:W-:Y:S01]  /*1fb30*/  ISETP.LT.AND P5, PT, R13, UR5, !P0 ;  /* 0x000000050d007c0c */ /* 0x000fe2000c7a1270 */
[----:B---3--:R-:W-:Y:S01]  /*1fb40*/  IMAD R13, R0, 0x20, R15 ;  /* 0x00000020000d7824 */ /* 0x008fe200078e020f */
[----:B------:R3:W-:Y:S01]  /*1fb50*/  @P1 STG.E desc[UR28][R4.64], R180 ;  /* 0x000000b404001986 */ /* 0x0007e2000c10191c */
[----:B------:R-:W-:Y:S01]  /*1fb60*/  LOP3.LUT R150, R7, 0x28, R14, 0xfe, !PT ;  /* 0x0000002807967812 */ /* 0x000fe200078efe0e */
[----:B------:R-:W-:-:S03]  /*1fb70*/  ULDC UR5, c[0x0][0x22c] ;  /* 0x00008b0000057ab9 */ /* 0x000fc60000000800 */
[----:B------:R-:W1:Y:S01]  /*1fb80*/  LDC R15, c[0x0][0x248] ;  /* 0x00009200ff0f7b82 */ /* 0x000e620000000800 */
[----:B--2---:R-:W-:Y:S01]  /*1fb90*/  IMAD R149, R149, 0x2, R13 ;  /* 0x0000000295957824 */ /* 0x004fe200078e020d */
[----:B---3--:R-:W-:-:S06]  /*1fba0*/  LEA R4, P1, R12, R2, 0x2 ;  /* 0x000000020c047211 */ /* 0x008fcc00078210ff */
[----:B------:R-:W2:Y:S01]  /*1fbb0*/  LDC R0, c[0x0][0x248] ;  /* 0x00009200ff007b82 */ /* 0x000ea20000000800 */
[----:B------:R-:W-:Y:S02]  /*1fbc0*/  LEA.HI.X.SX32 R5, R12, R3, 0x2, P1 ;  /* 0x000000030c057211 */ /* 0x000fe400008f16ff */
[----:B------:R-:W-:-:S03]  /*1fbd0*/  LEA R12, P1, R13, R2, 0x2 ;  /* 0x000000020d0c7211 */ /* 0x000fc600078210ff */
[----:B------:R3:W-:Y:S01]  /*1fbe0*/  @P3 STG.E desc[UR28][R4.64], R252 ;  /* 0x000000fc04003986 */ /* 0x0007e2000c10191c */
[----:B------:R-:W-:Y:S02]  /*1fbf0*/  LEA.HI.X.SX32 R13, R13, R3, 0x2, P1 ;  /* 0x000000030d0d7211 */ /* 0x000fe400008f16ff */
[----:B------:R-:W-:Y:S01]  /*1fc00*/  ISETP.LT.AND P1, PT, R150, UR4, !P0 ;  /* 0x0000000496007c0c */ /* 0x000fe2000c721270 */
[----:B------:R-:W-:Y:S01]  /*1fc10*/  ULDC UR4, c[0x0][0x22c] ;  /* 0x00008b0000047ab9 */ /* 0x000fe20000000800 */
[----:B------:R-:W-:Y:S02]  /*1fc20*/  LOP3.LUT R150, R7, 0x2a, R14, 0xfe, !PT ;  /* 0x0000002a07967812 */ /* 0x000fe400078efe0e */
[----:B---3--:R-:W-:Y:S01]  /*1fc30*/  LEA R4, P3, R149, R2, 0x2 ;  /* 0x0000000295047211 */ /* 0x008fe200078610ff */
[----:B----4-:R-:W-:-:S03]  /*1fc40*/  IMAD R252, R148, 0x2, R149 ;  /* 0x0000000294fc7824 */ /* 0x010fc600078e0295 */
[-C--:B------:R-:W-:Y:S02]  /*1fc50*/  LEA.HI.X.SX32 R5, R149, R3.reuse, 0x2, P3 ;  /* 0x0000000395057211 */ /* 0x080fe400018f16ff */
[----:B------:R-:W-:Y:S01]  /*1fc60*/  ISETP.LT.AND P3, PT, R150, UR4, !P0 ;  /* 0x0000000496007c0c */ /* 0x000fe2000c761270 */
[----:B------:R3:W-:Y:S01]  /*1fc70*/  @P2 STG.E desc[UR28][R12.64], R248 ;  /* 0x000000f80c002986 */ /* 0x0007e2000c10191c */
[----:B------:R-:W4:Y:S01]  /*1fc80*/  LDC R150, c[0x0][0x248] ;  /* 0x00009200ff967b82 */ /* 0x000f220000000800 */
[----:B------:R-:W-:Y:S01]  /*1fc90*/  LOP3.LUT R149, R7, 0x2c, R14, 0xfe, !PT ;  /* 0x0000002c07957812 */ /* 0x000fe200078efe0e */
[----:B------:R-:W-:Y:S01]  /*1fca0*/  ULDC UR4, c[0x0][0x22c] ;  /* 0x00008b0000047ab9 */ /* 0x000fe20000000800 */
[----:B------:R2:W-:Y:S01]  /*1fcb0*/  @P6 STG.E desc[UR28][R4.64], R249 ;  /* 0x000000f904006986 */ /* 0x0005e2000c10191c */
[C---:B------:R-:W-:Y:S01]  /*1fcc0*/  LEA R148, P6, R252.reuse, R2, 0x2 ;  /* 0x00000002fc947211 */ /* 0x040fe200078c10ff */
[----:B-1----:R-:W-:Y:S01]  /*1fcd0*/  IMAD R15, R15, 0x2, R252 ;  /* 0x000000020f0f7824 */ /* 0x002fe200078e02fc */
[----:B------:R-:W-:Y:S01]  /*1fce0*/  ISETP.LT.AND P2, PT, R149, UR4, !P0 ;  /* 0x0000000495007c0c */ /* 0x000fe2000c741270 */
[----:B------:R-:W-:Y:S01]  /*1fcf0*/  ULDC UR4, c[0x0][0x22c] ;  /* 0x00008b0000047ab9 */ /* 0x000fe20000000800 */
[----:B------:R-:W-:-:S02]  /*1fd00*/  LEA.HI.X.SX32 R149, R252, R3, 0x2, P6 ;  /* 0x00000003fc957211 */ /* 0x000fc400030f16ff */
[----:B---3--:R-:W-:Y:S02]  /*1fd10*/  LOP3.LUT R13, R7, 0x2e, R14, 0xfe, !PT ;  /* 0x0000002e070d7812 */ /* 0x008fe400078efe0e */
[-C--:B------:R-:W-:Y:S01]  /*1fd20*/  LEA R12, P6, R15, R2.reuse, 0x2 ;  /* 0x000000020f0c7211 */ /* 0x080fe200078c10ff */
[----:B------:R1:W-:Y:S01]  /*1fd30*/  @P4 STG.E desc[UR28][R148.64], R250 ;  /* 0x000000fa94004986 */ /* 0x0003e2000c10191c */
[----:B------:R-:W-:Y:S01]  /*1fd40*/  ISETP.LT.AND P4, PT, R13, UR4, !P0 ;  /* 0x000000040d007c0c */ /* 0x000fe2000c781270 */
[----:B--2---:R-:W-:Y:S01]  /*1fd50*/  IMAD R248, R0, 0x2, R15 ;  /* 0x0000000200f87824 */ /* 0x004fe200078e020f */
[----:B------:R-:W-:Y:S01]  /*1fd60*/  LEA.HI.X.SX32 R13, R15, R3, 0x2, P6 ;  /* 0x000000030f0d7211 */ /* 0x000fe200030f16ff */
[----:B------:R-:W-:Y:S01]  /*1fd70*/  ULDC UR4, c[0x0][0x22c] ;  /* 0x00008b0000047ab9 */ /* 0x000fe20000000800 */
[----:B------:R-:W2:Y:S02]  /*1fd80*/  LDC R15, c[0x0][0x248] ;  /* 0x00009200ff0f7b82 */ /* 0x000ea40000000800 */
[----:B------:R-:W-:-:S02]  /*1fd90*/  LEA R4, P6, R248, R2, 0x2 ;  /* 0x00000002f8047211 */ /* 0x000fc400078c10ff */
[----:B------:R-:W-:Y:S01]  /*1fda0*/  LOP3.LUT R0, R7, 0x30, R14, 0xfe, !PT ;  /* 0x0000003007007812 */ /* 0x000fe200078efe0e */
[----:B----4-:R-:W-:Y:S01]  /*1fdb0*/  IMAD R150, R150, 0x2, R248 ;  /* 0x0000000296967824 */ /* 0x010fe200078e02f8 */
[-C--:B------:R-:W-:Y:S02]  /*1fdc0*/  LEA.HI.X.SX32 R5, R248, R3.reuse, 0x2, P6 ;  /* 0x00000003f8057211 */ /* 0x080fe400030f16ff */
[----:B------:R-:W3:Y:S01]  /*1fdd0*/  LDC R248, c[0x0][0x248] ;  /* 0x00009200fff87b82 */ /* 0x000ee20000000800 */
[----:B------:R4:W-:Y:S01]  /*1fde0*/  @P5 STG.E desc[UR28][R12.64], R251 ;  /* 0x000000fb0c005986 */ /* 0x0009e2000c10191c */
[----:B------:R-:W-:Y:S01]  /*1fdf0*/  ISETP.LT.AND P5, PT, R0, UR4, !P0 ;  /* 0x0000000400007c0c */ /* 0x000fe2000c7a1270 */
[----:B-1----:R-:W-:Y:S01]  /*1fe00*/  IMAD R250, R151, 0x2, R150 ;  /* 0x0000000297fa7824 */ /* 0x002fe200078e0296 */
[C-C-:B------:R-:W-:Y:S01]  /*1fe10*/  LOP3.LUT R0, R7.reuse, 0x32, R14.reuse, 0xfe, !PT ;  /* 0x0000003207007812 */ /* 0x140fe200078efe0e */
[----:B------:R-:W-:Y:S01]  /*1fe20*/  ULDC UR4, c[0x0][0x22c] ;  /* 0x00008b0000047ab9 */ /* 0x000fe20000000800 */
[----:B------:R-:W-:Y:S01]  /*1fe30*/  LEA R148, P6, R150, R2, 0x2 ;  /* 0x0000000296947211 */ /* 0x000fe200078c10ff */
[----:B------:R1:W-:Y:S01]  /*1fe40*/  @P1 STG.E desc[UR28][R4.64], R8 ;  /* 0x0000000804001986 */ /* 0x0003e2000c10191c */
[----:B------:R-:W-:Y:S01]  /*1fe50*/  ISETP.LT.AND P1, PT, R0, UR4, !P0 ;  /* 0x0000000400007c0c */ /* 0x000fe2000c721270 */
[----:B------:R-:W3:Y:S01]  /*1fe60*/  LDC R249, c[0x0][0x248] ;  /* 0x00009200fff97b82 */ /* 0x000ee20000000800 */
[----:B------:R-:W-:Y:S01]  /*1fe70*/  LEA.HI.X.SX32 R149, R150, R3, 0x2, P6 ;  /* 0x0000000396957211 */ /* 0x000fe200030f16ff */
[----:B------:R-:W-:Y:S01]  /*1fe80*/  ULDC UR4, c[0x0][0x22c] ;  /* 0x00008b0000047ab9 */ /* 0x000fe20000000800 */
[----:B------:R-:W-:-:S02]  /*1fe90*/  LOP3.LUT R0, R7, 0x34, R14, 0xfe, !PT ;  /* 0x0000003407007812 */ /* 0x000fc400078efe0e */
[-C--:B----4-:R-:W-:Y:S01]  /*1fea0*/  LEA R12, P6, R250, R2.reuse, 0x2 ;  /* 0x00000002fa0c7211 */ /* 0x090fe200078c10ff */
[----:B------:R4:W-:Y:S01]  /*1feb0*/  @P3 STG.E desc[UR28][R148.64], R9 ;  /* 0x0000000994003986 */ /* 0x0009e2000c10191c */
[----:B------:R-:W-:Y:S01]  /*1fec0*/  ISETP.LT.AND P3, PT, R0, UR4, !P0 ;  /* 0x0000000400007c0c */ /* 0x000fe2000c761270 */
[----:B--2---:R-:W-:Y:S01]  /*1fed0*/  IMAD R15, R15, 0x2, R250 ;  /* 0x000000020f0f7824 */ /* 0x004fe200078e02fa */
[-C--:B------:R-:W-:Y:S01]  /*1fee0*/  LEA.HI.X.SX32 R13, R250, R3.reuse, 0x2, P6 ;  /* 0x00000003fa0d7211 */ /* 0x080fe200030f16ff */
[----:B------:R-:W2:Y:S01]  /*1fef0*/  LDC R0, c[0x0][0x248] ;  /* 0x00009200ff007b82 */ /* 0x000ea20000000800 */
[--C-:B-1----:R-:W-:Y:S01]  /*1ff00*/  LOP3.LUT R4, R7, 0x38, R14.reuse, 0xfe, !PT ;  /* 0x0000003807047812 */ /* 0x102fe200078efe0e */
[----:B------:R-:W-:Y:S02]  /*1ff10*/  ULDC UR4, c[0x0][0x22c] ;  /* 0x00008b0000047ab9 */ /* 0x000fe40000000800 */
[----:B------:R1:W-:Y:S01]  /*1ff20*/  @P2 STG.E desc[UR28][R12.64], R10 ;  /* 0x0000000a0c002986 */ /* 0x0003e2000c10191c */
[----:B------:R-:W-:Y:S01]  /*1ff30*/  LEA R150, P2, R15, R2, 0x2 ;  /* 0x000000020f967211 */ /* 0x000fe200078410ff */
[----:B---3--:R-:W-:Y:S01]  /*1ff40*/  IMAD R248, R248, 0x2, R15 ;  /* 0x00000002f8f87824 */ /* 0x008fe200078e020f */
[----:B------:R-:W-:Y:S01]  /*1ff50*/  LOP3.LUT R5, R7, 0x36, R14, 0xfe, !PT ;  /* 0x0000003607057812 */ /* 0x000fe200078efe0e */
[----:B----4-:R-:W3:Y:S01]  /*1ff60*/  LDC R148, c[0x0][0x248] ;  /* 0x00009200ff947b82 */ /* 0x010ee20000000800 */
[----:B------:R-:W-:-:S07]  /*1ff70*/  LEA.HI.X.SX32 R151, R15, R3, 0x2, P2 ;  /* 0x000000030f977211 */ /* 0x000fce00010f16ff */
[----:B------:R-:W4:Y:S01]  /*1ff80*/  LDC R15, c[0x0][0x248] ;  /* 0x00009200ff0f7b82 */ /* 0x000f220000000800 */
[----:B------:R-:W-:Y:S01]  /*1ff90*/  ISETP.LT.AND P6, PT, R4, UR5, !P0 ;  /* 0x0000000504007c0c */ /* 0x000fe2000c7c1270 */
[----:B------:R2:W-:Y:S01]  /*1ffa0*/  @P4 STG.E desc[UR28][R150.64], R11 ;  /* 0x0000000b96004986 */ /* 0x0005e2000c10191c */
[CC--:B------:R-:W-:Y:S01]  /*1ffb0*/  LEA R4, P4, R248.reuse, R2.reuse, 0x2 ;  /* 0x00000002f8047211 */ /* 0x0c0fe200078810ff */
[----:B------:R-:W-:Y:S01]  /*1ffc0*/  IMAD R249, R249, 0x2, R248 ;  /* 0x00000002f9f97824 */ /* 0x000fe200078e02f8 */
[----:B------:R-:W-:Y:S01]  /*1ffd0*/  ISETP.LT.AND P2, PT, R5, UR4, !P0 ;  /* 0x0000000405007c0c */ /* 0x000fe2000c741270 */
[----:B------:R-:W-:Y:S01]  /*1ffe0*/  ULDC UR4, c[0x0][0x22c] ;  /* 0x00008b0000047ab9 */ /* 0x000fe20000000800 */
[-C--:B------:R-:W-:Y:S01]  /*1fff0*/  LEA.HI.X.SX32 R5, R248, R3.reuse, 0x2, P4 ;  /* 0x00000003f8057211 */ /* 0x080fe200020f16ff */
[----:B-1----:R-:W1:Y:S01]  /*20000*/  LDC R13, c[0x0][0x248] ;  /* 0x00009200ff0d7b82 */ /* 0x002e620000000800 */
[----:B------:R-:W-:Y:S01]  /*20010*/  LEA R8, P4, R249, R2, 0x2 ;  /* 0x00000002f9087211 */ /* 0x000fe200078810ff */
[----:B--2---:R-:W-:Y:S01]  /*20020*/  IMAD R248, R0, 0x2, R249 ;  /* 0x0000000200f87824 */ /* 0x004fe200078e02f9 */
[----:B------:R-:W-:Y:S01]  /*20030*/  LOP3.LUT R10, R7, 0x3a, R14, 0xfe, !PT ;  /* 0x0000003a070a7812 */ /* 0x000fe200078efe0e */
[----:B------:R2:W-:Y:S01]  /*20040*/  @P5 STG.E desc[UR28][R4.64], R16 ;  /* 0x0000001004005986 */ /* 0x0005e2000c10191c */
[----:B------:R-:W-:Y:S01]  /*20050*/  LEA.HI.X.SX32 R9, R249, R3, 0x2, P4 ;  /* 0x00000003f9097211 */ /* 0x000fe200020f16ff */
[----:B------:R-:W-:-:S02]  /*20060*/  ULDC UR5, c[0x0][0x22c] ;  /* 0x00008b0000057ab9 */ /* 0x000fc40000000800 */
[----:B------:R-:W3:Y:S01]  /*20070*/  LDC R12, c[0x0][0x248] ;  /* 0x00009200ff0c7b82 */ /* 0x000ee20000000800 */
[----:B------:R-:W-:Y:S01]  /*20080*/  ISETP.LT.AND P4, PT, R10, UR4, !P0 ;  /* 0x000000040a007c0c */ /* 0x000fe2000c781270 */
[----:B------:R-:W-:Y:S01]  /*20090*/  ULDC UR4, c[0x0][0x22c] ;  /* 0x00008b0000047ab9 */ /* 0x000fe20000000800 */
[CC--:B------:R-:W-:Y:S02]  /*200a0*/  LEA R10, P5, R248.reuse, R2.reuse, 0x2 ;  /* 0x00000002f80a7211 */ /* 0x0c0fe400078a10ff */
[----:B------:R-:W-:Y:S02]  /*200b0*/  LOP3.LUT R0, R7, 0x3c, R14, 0xfe, !PT ;  /* 0x0000003c07007812 */ /* 0x000fe400078efe0e */
[----:B------:R-:W-:Y:S01]  /*200c0*/  LEA.HI.X.SX32 R11, R248, R3, 0x2, P5 ;  /* 0x00000003f80b7211 */ /* 0x000fe200028f16ff */
[----:B----4-:R-:W-:Y:S01]  /*200d0*/  IMAD R248, R15, 0x2, R248 ;  /* 0x000000020ff87824 */ /* 0x010fe200078e02f8 */
[----:B------:R4:W-:Y:S01]  /*200e0*/  @P1 STG.E desc[UR28][R8.64], R17 ;  /* 0x0000001108001986 */ /* 0x0009e2000c10191c */
[----:B------:R-:W4:Y:S01]  /*200f0*/  LDC R149, c[0x0][0x248] ;  /* 0x00009200ff957b82 */ /* 0x000f220000000800 */
[----:B------:R-:W-:Y:S01]  /*20100*/  ISETP.LT.AND P1, PT, R0, UR4, !P0 ;  /* 0x0000000400007c0c */ /* 0x000fe2000c721270 */
[----:B------:R-:W-:Y:S01]  /*20110*/  ULDC UR4, c[0x0][0x22c] ;  /* 0x00008b0000047ab9 */ /* 0x000fe20000000800 */
[----:B------:R4:W-:Y:S01]  /*20120*/  @P3 STG.E desc[UR28][R10.64], R18 ;  /* 0x000000120a003986 */ /* 0x0009e2000c10191c */
[----:B--2---:R-:W-:-:S02]  /*20130*/  LEA R4, P3, R248, R2, 0x2 ;  /* 0x00000002f8047211 */ /* 0x004fc400078610ff */
[----:B------:R-:W-:Y:S02]  /*20140*/  LOP3.LUT R0, R7, 0x3e, R14, 0xfe, !PT ;  /* 0x0000003e07007812 */ /* 0x000fe400078efe0e */
[----:B------:R-:W2:Y:S01]  /*20150*/  LDC R16, c[0x0][0x248] ;  /* 0x00009200ff107b82 */ /* 0x000ea20000000800 */
[----:B------:R-:W-:Y:S02]  /*20160*/  LEA.HI.X.SX32 R5, R248, R3, 0x2, P3 ;  /* 0x00000003f8057211 */ /* 0x000fe400018f16ff */
[----:B------:R-:W-:Y:S01]  /*20170*/  ISETP.LT.AND P3, PT, R0, UR4, !P0 ;  /* 0x0000000400007c0c */ /* 0x000fe2000c761270 */
[----:B-1----:R-:W-:Y:S01]  /*20180*/  IMAD R13, R13, 0x2, R248 ;  /* 0x000000020d0d7824 */ /* 0x002fe200078e02f8 */
[----:B------:R-:W-:-:S03]  /*20190*/  ULDC UR4, c[0x0][0x22c] ;  /* 0x00008b0000047ab9 */ /* 0x000fc60000000800 */
[----:B------:R-:W1:Y:S01]  /*201a0*/  LDC R0, c[0x0][0x248] ;  /* 0x00009200ff007b82 */ /* 0x000e620000000800 */
[----:B---3--:R-:W-:Y:S01]  /*201b0*/  IMAD R15, R12, 0x2, R13 ;  /* 0x000000020c0f7824 */ /* 0x008fe200078e020d */
[-C--:B----4-:R-:W-:Y:S01]  /*201c0*/  LEA R8, P5, R13, R2.reuse, 0x2 ;  /* 0x000000020d087211 */ /* 0x090fe200078a10ff */
[----:B------:R3:W-:Y:S03]  /*201d0*/  @P2 STG.E desc[UR28][R4.64], R19 ;  /* 0x0000001304002986 */ /* 0x0007e6000c10191c */
[----:B------:R-:W-:Y:S01]  /*201e0*/  LEA R10, P2, R15, R2, 0x2 ;  /* 0x000000020f0a7211 */ /* 0x000fe200078410ff */
[----:B------:R-:W-:Y:S01]  /*201f0*/  IMAD R148, R148, 0x2, R15 ;  /* 0x0000000294947824 */ /* 0x000fe200078e020f */
[-C--:B------:R-:W-:Y:S02]  /*20200*/  LEA.HI.X.SX32 R9, R13, R3.reuse, 0x2, P5 ;  /* 0x000000030d097211 */ /* 0x080fe400028f16ff */
[----:B------:R-:W-:Y:S01]  /*20210*/  LEA.HI.X.SX32 R11, R15, R3, 0x2, P2 ;  /* 0x000000030f0b7211 */ /* 0x000fe200010f16ff */
[----:B------:R-:W-:Y:S01]  /*20220*/  IMAD R15, R149, 0x2, R148 ;  /* 0x00000002950f7824 */ /* 0x000fe200078e0294 */
[C-C-:B------:R-:W-:Y:S01]  /*20230*/  LOP3.LUT R12, R7.reuse, 0x40, R14.reuse, 0xfe, !PT ;  /* 0x00000040070c7812 */ /* 0x140fe200078efe0e */
[----:B------:R4:W-:Y:S01]  /*20240*/  @P6 STG.E desc[UR28][R8.64], R20 ;  /* 0x0000001408006986 */ /* 0x0009e2000c10191c */
[----:B------:R-:W-:Y:S01]  /*20250*/  LOP3.LUT R13, R7, 0x42, R14, 0xfe, !PT ;  /* 0x00000042070d7812 */ /* 0x000fe200078efe0e */
[----:B--2---:R-:W-:-:S02]  /*20260*/  IMAD R17, R16, 0x2, R15 ;  /* 0x0000000210117824 */ /* 0x004fc400078e020f */
[----:B------:R2:W-:Y:S01]  /*20270*/  @P4 STG.E desc[UR28][R10.64], R21 ;  /* 0x000000150a004986 */ /* 0x0005e2000c10191c */
[-C--:B---3--:R-:W-:Y:S02]  /*20280*/  LEA R4, P4, R148, R2.reuse, 0x2 ;  /* 0x0000000294047211 */ /* 0x088fe400078810ff */
[----:B------:R-:W-:Y:S01]  /*20290*/  ISETP.LT.AND P2, PT, R12, UR4, !P0 ;  /* 0x000000040c007c0c */ /* 0x000fe2000c741270 */
[----:B------:R-:W-:Y:S01]  /*202a0*/  ULDC UR4, c[0x0][0x22c] ;  /* 0x00008b0000047ab9 */ /* 0x000fe20000000800 */
[-C--:B------:R-:W-:Y:S02]  /*202b0*/  LEA.HI.X.SX32 R5, R148, R3.reuse, 0x2, P4 ;  /* 0x0000000394057211 */ /* 0x080fe400020f16ff */
[-C--:B------:R-:W-:Y:S01]  /*202c0*/  LEA R12, P5, R15, R2.reuse, 0x2 ;  /* 0x000000020f0c7211 */ /* 0x080fe200078a10ff */
[----:B-1----:R-:W-:Y:S01]  /*202d0*/  IMAD R18, R0, 0x2, R17 ;  /* 0x0000000200127824 */ /* 0x002fe200078e0211 */
[----:B------:R-:W-:Y:S02]  /*202e0*/  ISETP.LT.AND P4, PT, R13, UR4, !P0 ;  /* 0x000000040d007c0c */ /* 0x000fe4000c781270 */
[-C--:B------:R-:W-:Y:S01]  /*202f0*/  LEA R16, P6, R17, R2.reuse, 0x2 ;  /* 0x0000000211107211 */ /* 0x080fe200078c10ff */
[----:B------:R-:W-:Y:S01]  /*20300*/  @P1 STG.E desc[UR28][R4.64], R22 ;  /* 0x0000001604001986 */ /* 0x000fe2000c10191c */
[----:B------:R-:W-:Y:S01]  /*20310*/  LEA.HI.X.SX32 R13, R15, R3, 0x2, P5 ;  /* 0x000000030f0d7211 */ /* 0x000fe200028f16ff */
[----:B------:R-:W-:Y:S01]  /*20320*/  ULDC UR4, c[0x0][0x22c] ;  /* 0x00008b0000047ab9 */ /* 0x000fe20000000800 */
[----:B----4-:R-:W-:-:S02]  /*20330*/  LEA R8, P5, R18, R2, 0x2 ;  /* 0x0000000212087211 */ /* 0x010fc400078a10ff */
[-C--:B------:R-:W-:Y:S02]  /*20340*/  LEA.HI.X.SX32 R17, R17, R3.reuse, 0x2, P6 ;  /* 0x0000000311117211 */ /* 0x080fe400030f16ff */
[----:B------:R-:W-:Y:S01]  /*20350*/  LEA.HI.X.SX32 R9, R18, R3, 0x2, P5 ;  /* 0x0000000312097211 */ /* 0x000fe200028f16ff */
[----:B------:R-:W-:Y:S01]  /*20360*/  @P3 STG.E desc[UR28][R12.64], R23 ;  /* 0x000000170c003986 */ /* 0x000fe2000c10191c */
[----:B------:R-:W-:-:S03]  /*20370*/  LOP3.LUT R250, R7, 0x1fe, R14, 0xfe, !PT ;  /* 0x000001fe07fa7812 */ /* 0x000fc600078efe0e */
[----:B------:R-:W-:Y:S01]  /*20380*/  @P2 STG.E desc[UR28][R16.64], R152 ;  /* 0x0000009810002986 */ /* 0x000fe2000c10191c */
[C-C-:B------:R-:W-:Y:S02]  /*20390*/  LOP3.LUT R249, R7.reuse, 0x44, R14.reuse, 0xfe, !PT ;  /* 0x0000004407f97812 */ /* 0x140fe400078efe0e */
[C-C-:B------:R-:W-:Y:S01]  /*203a0*/  LOP3.LUT R251, R7.reuse, 0x46, R14.reuse, 0xfe, !PT ;  /* 0x0000004607fb7812 */ /* 0x140fe200078efe0e */
[----:B------:R1:W-:Y:S01]  /*203b0*/  @P4 STG.E desc[UR28][R8.64], R153 ;  /* 0x0000009908004986 */ /* 0x0003e2000c10191c */
[C-C-:B------:R-:W-:Y:S02]  /*203c0*/  LOP3.LUT R19, R7.reuse, 0x48, R14.reuse, 0xfe, !PT ;  /* 0x0000004807137812 */ /* 0x140fe400078efe0e */
[C-C-:B------:R-:W-:Y:S01]  /*203d0*/  LOP3.LUT R20, R7.reuse, 0x4a, R14.reuse, 0xfe, !PT ;  /* 0x0000004a07147812 */ /* 0x140fe200078efe0e */
[----:B------:R3:W-:Y:S01]  /*203e0*/  STL [R1+0x2fc], R147 ;  /* 0x0002fc9301007387 */ /* 0x0007e20000100800 */
[C-C-:B--2---:R-:W-:Y:S02]  /*203f0*/  LOP3.LUT R21, R7.reuse, 0x4c, R14.reuse, 0xfe, !PT ;  /* 0x0000004c07157812 */ /* 0x144fe400078efe0e */
[----:B------:R-:W-:-:S02]  /*20400*/  LOP3.LUT R248, R7, 0x4e, R14, 0xfe, !PT ;  /* 0x0000004e07f87812 */ /* 0x000fc400078efe0e */
[C-C-:B------:R-:W-:Y:S02]  /*20410*/  LOP3.LUT R149, R7.reuse, 0x52, R14.reuse, 0xfe, !PT ;  /* 0x0000005207957812 */ /* 0x140fe400078efe0e */
[C-C-:B------:R-:W-:Y:S02]  /*20420*/  LOP3.LUT R148, R7.reuse, 0x54, R14.reuse, 0xfe, !PT ;  /* 0x0000005407947812 */ /* 0x140fe400078efe0e */
[C-C-:B-1----:R-:W-:Y:S02]  /*20430*/  LOP3.LUT R153, R7.reuse, 0x50, R14.reuse, 0xfe, !PT ;  /* 0x0000005007997812 */ /* 0x142fe400078efe0e */
[C-C-:B------:R-:W-:Y:S02]  /*20440*/  LOP3.LUT R23, R7.reuse, 0x56, R14.reuse, 0xfe, !PT ;  /* 0x0000005607177812 */ /* 0x140fe400078efe0e */
[C-C-:B------:R-:W-:Y:S02]  /*20450*/  LOP3.LUT R22, R7.reuse, 0x58, R14.reuse, 0xfe, !PT ;  /* 0x0000005807167812 */ /* 0x140fe400078efe0e */
[----:B------:R-:W-:-:S02]  /*20460*/  LOP3.LUT R16, R7, 0x5a, R14, 0xfe, !PT ;  /* 0x0000005a07107812 */ /* 0x000fc400078efe0e */
[C-C-:B------:R-:W-:Y:S02]  /*20470*/  LOP3.LUT R17, R7.reuse, 0x5c, R14.reuse, 0xfe, !PT ;  /* 0x0000005c07117812 */ /* 0x140fe400078efe0e */
[C-C-:B------:R-:W-:Y:S02]  /*20480*/  LOP3.LUT R9, R7.reuse, 0x5e, R14.reuse, 0xfe, !PT ;  /* 0x0000005e07097812 */ /* 0x140fe400078efe0e */
[C-C-:B------:R-:W-:Y:S02]  /*20490*/  LOP3.LUT R13, R7.reuse, 0x60, R14.reuse, 0xfe, !PT ;  /* 0x00000060070d7812 */ /* 0x140fe400078efe0e */
        /* <DEDUP_REMOVED lines=203> */
[C-C-:B---3--:R-:W-:Y:S02]  /*21150*/  LOP3.LUT R147, R7.reuse, 0x1fa, R14.reuse, 0xfe, !PT ;  /* 0x000001fa07937812 */ /* 0x148fe400078efe0e */
[----:B------:R-:W-:Y:S02]  /*21160*/  LOP3.LUT R7, R7, 0x1fc, R14, 0xfe, !PT ;  /* 0x000001fc07077812 */ /* 0x000fe400078efe0e */
[----:B------:R-:W1:Y:S01]  /*21170*/  LDC R14, c[0x0][0x248] ;  /* 0x00009200ff0e7b82 */ /* 0x000e620000000800 */
[----:B------:R-:W-:Y:S01]  /*21180*/  ISETP.LT.AND P5, PT, R249, UR4, !P0 ;  /* 0x00000004f9007c0c */ /* 0x000fe2000c7a1270 */
[----:B------:R-:W-:-:S02]  /*21190*/  ULDC UR4, c[0x0][0x22c] ;  /* 0x00008b0000047ab9 */ /* 0x000fc40000000800 */
[----:B------:R-:W-:Y:S01]  /*211a0*/  ISETP.LT.AND P3, PT, R251, UR4, !P0 ;  /* 0x00000004fb007c0c */ /* 0x000fe2000c761270 */
[----:B------:R-:W-:-:S03]  /*211b0*/  ULDC UR4, c[0x0][0x22c] ;  /* 0x00008b0000047ab9 */ /* 0x000fc60000000800 */
[----:B------:R-:W2:Y:S08]  /*211c0*/  LDC R251, c[0x0][0x248] ;  /* 0x00009200fffb7b82 */ /* 0x000eb00000000800 */
[----:B------:R-:W3:Y:S01]  /*211d0*/  LDC R249, c[0x0][0x248] ;  /* 0x00009200fff97b82 */ /* 0x000ee20000000800 */
[----:B------:R-:W-:Y:S01]  /*211e0*/  ISETP.LT.AND P1, PT, R250, UR5, !P0 ;  /* 0x00000005fa007c0c */ /* 0x000fe2000c721270 */
[----:B------:R-:W-:Y:S01]  /*211f0*/  ULDC UR5, c[0x0][0x22c] ;  /* 0x00008b0000057ab9 */ /* 0x000fe20000000800 */
[----:B-1----:R-:W-:-:S05]  /*21200*/  IMAD R14, R14, 0x2, R18 ;  /* 0x000000020e0e7824 */ /* 0x002fca00078e0212 */
[----:B------:R-:W1:Y:S01]  /*21210*/  LDC R250, c[0x0][0x248] ;  /* 0x00009200fffa7b82 */ /* 0x000e620000000800 */
[----:B------:R-:W-:Y:S01]  /*21220*/  ISETP.LT.AND P2, PT, R19, UR4, !P0 ;  /* 0x0000000413007c0c */ /* 0x000fe2000c741270 */
[----:B------:R-:W-:Y:S01]  /*21230*/  ULDC UR4, c[0x0][0x22c] ;  /* 0x00008b0000047ab9 */ /* 0x000fe20000000800 */
[----:B------:R-:W-:-:S04]  /*21240*/  LEA R18, P4, R14, R2, 0x2 ;  /* 0x000000020e127211 */ /* 0x000fc800078810ff */
[----:B------:R-:W-:Y:S01]  /*21250*/  LEA.HI.X.SX32 R19, R14, R3, 0x2, P4 ;  /* 0x000000030e137211 */ /* 0x000fe200020f16ff */
[----:B--2---:R-:W-:Y:S02]  /*21260*/  IMAD R14, R251, 0x2, R14 ;  /* 0x00000002fb0e7824 */ /* 0x004fe400078e020e */
[----:B------:R-:W2:Y:S02]  /*21270*/  LDC R251, c[0x0][0x248] ;  /* 0x00009200fffb7b82 */ /* 0x000ea40000000800 */
[----:B------:R3:W-:Y:S01]  /*21280*/  @P5 STG.E desc[UR28][R18.64], R154 ;  /* 0x0000009a12005986 */ /* 0x0007e2000c10191c */
[----:B------:R-:W-:Y:S01]  /*21290*/  ISETP.LT.AND P5, PT, R20, UR4, !P0 ;  /* 0x0000000414007c0c */ /* 0x000fe2000c7a1270 */
[----:B------:R-:W-:Y:S01]  /*212a0*/  ULDC UR4, c[0x0][0x22c] ;  /* 0x00008b0000047ab9 */ /* 0x000fe20000000800 */
[----:B---3--:R-:W-:Y:S01]  /*212b0*/  IMAD R154, R249, 0x2, R14 ;  /* 0x00000002f99a7824 */ /* 0x008fe200078e020e */
[-C--:B------:R-:W-:Y:S02]  /*212c0*/  LEA R18, P4, R14, R2.reuse, 0x2 ;  /* 0x000000020e127211 */ /* 0x080fe400078810ff */
[----:B------:R-:W3:Y:S02]  /*212d0*/  LDC R249, c[0x0][0x248] ;  /* 0x00009200fff97b82 */ /* 0x000ee40000000800 */
[----:B------:R-:W-:-:S02]  /*212e0*/  LEA R20, P6, R154, R2, 0x2 ;  /* 0x000000029a147211 */ /* 0x000fc400078c10ff */
[-C--:B------:R-:W-:Y:S02]  /*212f0*/  LEA.HI.X.SX32 R19, R14, R3.reuse, 0x2, P4 ;  /* 0x000000030e137211 */ /* 0x080fe400020f16ff */
[----:B------:R-:W-:Y:S01]  /*21300*/  ISETP.LT.AND P4, PT, R21, UR4, !P0 ;  /* 0x0000000415007c0c */ /* 0x000fe2000c781270 */
[----:B------:R-:W-:Y:S01]  /*21310*/  ULDC UR4, c[0x0][0x22c] ;  /* 0x00008b0000047ab9 */ /* 0x000fe20000000800 */
[----:B------:R-:W-:Y:S01]  /*21320*/  LEA.HI.X.SX32 R21, R154, R3, 0x2, P6 ;  /* 0x000000039a157211 */ /* 0x000fe200030f16ff */
[----:B-1----:R-:W-:Y:S02]  /*21330*/  IMAD R154, R250, 0x2, R154 ;  /* 0x00000002fa9a7824 */ /* 0x002fe400078e029a */
[----:B------:R-:W1:Y:S01]  /*21340*/  LDC R250, c[0x0][0x248] ;  /* 0x00009200fffa7b82 */ /* 0x000e620000000800 */
[----:B------:R4:W-:Y:S01]  /*21350*/  @P3 STG.E desc[UR28][R18.64], R155 ;  /* 0x0000009b12003986 */ /* 0x0009e2000c10191c */
[----:B--2---:R-:W-:-:S03]  /*21360*/  IMAD R14, R251, 0x2, R154 ;  /* 0x00000002fb0e7824 */ /* 0x004fc600078e029a */
[----:B------:R2:W-:Y:S01]  /*21370*/  @P2 STG.E desc[UR28][R20.64], R156 ;  /* 0x0000009c14002986 */ /* 0x0005e2000c10191c */
[----:B------:R-:W-:Y:S01]  /*21380*/  ISETP.LT.AND P3, PT, R248, UR4, !P0 ;  /* 0x00000004f8007c0c */ /* 0x000fe2000c761270 */
[----:B------:R-:W-:Y:S01]  /*21390*/  ULDC UR4, c[0x0][0x22c] ;  /* 0x00008b0000047ab9 */ /* 0x000fe20000000800 */
[----:B----4-:R-:W4:Y:S01]  /*213a0*/  LDC R155, c[0x0][0x248] ;  /* 0x00009200ff9b7b82 */ /* 0x010f220000000800 */
[----:B------:R-:W-:-:S04]  /*213b0*/  LEA R18, P2, R154, R2, 0x2 ;  /* 0x000000029a127211 */ /* 0x000fc800078410ff */
[-C--:B------:R-:W-:Y:S02]  /*213c0*/  LEA.HI.X.SX32 R19, R154, R3.reuse, 0x2, P2 ;  /* 0x000000039a137211 */ /* 0x080fe400010f16ff */
[----:B------:R-:W-:Y:S01]  /*213d0*/  ISETP.LT.AND P2, PT, R153, UR4, !P0 ;  /* 0x0000000499007c0c */ /* 0x000fe2000c741270 */
[----:B------:R-:W4:Y:S01]  /*213e0*/  LDC R154, c[0x0][0x248] ;  /* 0x00009200ff9a7b82 */ /* 0x000f220000000800 */
[-C--:B--2---:R-:W-:Y:S01]  /*213f0*/  LEA R20, P6, R14, R2.reuse, 0x2 ;  /* 0x000000020e147211 */ /* 0x084fe200078c10ff */
[----:B------:R2:W-:Y:S01]  /*21400*/  @P5 STG.E desc[UR28][R18.64], R157 ;  /* 0x0000009d12005986 */ /* 0x0005e2000c10191c */
[----:B-1----:R-:W-:Y:S01]  /*21410*/  IMAD R153, R250, 0x2, R14 ;  /* 0x00000002fa997824 */ /* 0x002fe200078e020e */
[----:B------:R-:W-:Y:S01]  /*21420*/  ULDC UR4, c[0x0][0x22c] ;  /* 0x00008b0000047ab9 */ /* 0x000fe20000000800 */
[----:B------:R-:W-:Y:S02]  /*21430*/  LEA.HI.X.SX32 R21, R14, R3, 0x2, P6 ;  /* 0x000000030e157211 */ /* 0x000fe400030f16ff */
[----:B------:R-:W-:Y:S01]  /*21440*/  ISETP.LT.AND P5, PT, R149, UR4, !P0 ;  /* 0x0000000495007c0c */ /* 0x000fe2000c7a1270 */
[----:B------:R-:W-:Y:S01]  /*21450*/  ULDC UR4, c[0x0][0x22c] ;  /* 0x00008b0000047ab9 */ /* 0x000fe20000000800 */
[----:B------:R-:W1:Y:S01]  /*21460*/  LDC R149, c[0x0][0x248] ;  /* 0x00009200ff957b82 */ /* 0x000e620000000800 */
[----:B--2---:R-:W-:-:S04]  /*21470*/  LEA R18, P6, R153, R2, 0x2 ;  /* 0x0000000299127211 */ /* 0x004fc800078c10ff */
[----:B------:R-:W-:Y:S01]  /*21480*/  LEA.HI.X.SX32 R19, R153, R3, 0x2, P6 ;  /* 0x0000000399137211 */ /* 0x000fe200030f16ff */
[----:B---3--:R-:W-:Y:S01]  /*21490*/  IMAD R153, R249, 0x2, R153 ;  /* 0x00000002f9997824 */ /* 0x008fe200078e0299 */
[----:B------:R-:W-:Y:S01]  /*214a0*/  @P4 STG.E desc[UR28][R20.64], R158 ;  /* 0x0000009e14004986 */ /* 0x000fe2000c10191c */
[----:B------:R-:W-:Y:S01]  /*214b0*/  ISETP.LT.AND P4, PT, R148, UR4, !P0 ;  /* 0x0000000494007c0c */ /* 0x000fe2000c781270 */
[----:B------:R-:W-:Y:S01]  /*214c0*/  ULDC UR4, c[0x0][0x22c] ;  /* 0x00008b0000047ab9 */ /* 0x000fe20000000800 */
[----:B------:R-:W2:Y:S01]  /*214d0*/  LDC R148, c[0x0][0x248] ;  /* 0x00009200ff947b82 */ /* 0x000ea20000000800 */
[----:B------:R3:W-:Y:S01]  /*214e0*/  @P3 STG.E desc[UR28][R18.64], R159 ;  /* 0x0000009f12003986 */ /* 0x0007e2000c10191c */
[----:B----4-:R-:W-:Y:S01]  /*214f0*/  IMAD R14, R155, 0x2, R153 ;  /* 0x000000029b0e7824 */ /* 0x010fe200078e0299 */
[----:B---3--:R-:W-:-:S04]  /*21500*/  LEA R18, P3, R153, R2, 0x2 ;  /* 0x0000000299127211 */ /* 0x008fc800078610ff */
[----:B------:R-:W-:Y:S02]  /*21510*/  LEA R20, P6, R14, R2, 0x2 ;  /* 0x000000020e147211 */ /* 0x000fe400078c10ff */
[-C--:B------:R-:W-:Y:S02]  /*21520*/  LEA.HI.X.SX32 R19, R153, R3.reuse, 0x2, P3 ;  /* 0x0000000399137211 */ /* 0x080fe400018f16ff */
[----:B------:R-:W3:Y:S01]  /*21530*/  LDC R153, c[0x0][0x248] ;  /* 0x00009200ff997b82 */ /* 0x000ee20000000800 */
[----:B------:R-:W-:Y:S01]  /*21540*/  ISETP.LT.AND P3, PT, R23, UR4, !P0 ;  /* 0x0000000417007c0c */ /* 0x000fe2000c761270 */
[----:B------:R-:W-:Y:S01]  /*21550*/  IMAD R23, R154, 0x2, R14 ;  /* 0x000000029a177824 */ /* 0x000fe200078e020e */
[----:B------:R-:W-:Y:S01]  /*21560*/  LEA.HI.X.SX32 R21, R14, R3, 0x2, P6 ;  /* 0x000000030e157211 */ /* 0x000fe200030f16ff */
[----:B------:R4:W-:Y:S01]  /*21570*/  @P2 STG.E desc[UR28][R18.64], R160 ;  /* 0x000000a012002986 */ /* 0x0009e2000c10191c */
[----:B------:R-:W-:-:S03]  /*21580*/  ULDC UR4, c[0x0][0x22c] ;  /* 0x00008b0000047ab9 */ /* 0x000fc60000000800 */
[----:B------:R1:W-:Y:S01]  /*21590*/  @P5 STG.E desc[UR28][R20.64], R161 ;  /* 0x000000a114005986 */ /* 0x0003e2000c10191c */
[CC--:B----4-:R-:W-:Y:S01]  /*215a0*/  LEA R18, P6, R23.reuse, R2.reuse, 0x2 ;  /* 0x0000000217127211 */ /* 0x0d0fe200078c10ff */
[----:B-1----:R-:W1:Y:S03]  /*215b0*/  LDC R21, c[0x0][0x248] ;  /* 0x00009200ff157b82 */ /* 0x002e660000000800 */
[----:B------:R-:W-:Y:S01]  /*215c0*/  LEA.HI.X.SX32 R19, R23, R3, 0x2, P6 ;  /* 0x0000000317137211 */ /* 0x000fe200030f16ff */
[----:B------:R-:W-:Y:S01]  /*215d0*/  IMAD R23, R149, 0x2, R23 ;  /* 0x0000000295177824 */ /* 0x000fe200078e0217 */
[----:B------:R-:W-:Y:S01]  /*215e0*/  ISETP.LT.AND P2, PT, R22, UR4, !P0 ;  /* 0x0000000416007c0c */ /* 0x000fe2000c741270 */
[----:B------:R-:W-:Y:S02]  /*215f0*/  ULDC UR4, c[0x0][0x22c] ;  /* 0x00008b0000047ab9 */ /* 0x000fe40000000800 */
[----:B------:R4:W-:Y:S01]  /*21600*/  @P4 STG.E desc[UR28][R18.64], R162 ;  /* 0x000000a212004986 */ /* 0x0009e2000c10191c */
[----:B------:R-:W1:Y:S01]  /*21610*/  LDC R22, c[0x0][0x248] ;  /* 0x00009200ff167b82 */ /* 0x000e620000000800 */
[----:B--2---:R-:W-:Y:S01]  /*21620*/  IMAD R14, R148, 0x2, R23 ;  /* 0x00000002940e7824 */ /* 0x004fe200078e0217 */
[----:B------:R-:W-:Y:S01]  /*21630*/  ISETP.LT.AND P5, PT, R16, UR4, !P0 ;  /* 0x0000000410007c0c */ /* 0x000fe2000c7a1270 */
[----:B------:R-:W-:Y:S01]  /*21640*/  ULDC UR4, c[0x0][0x22c] ;  /* 0x00008b0000047ab9 */ /* 0x000fe20000000800 */
[----:B----4-:R-:W-:Y:S01]  /*21650*/  LEA R18, P4, R23, R2, 0x2 ;  /* 0x0000000217127211 */ /* 0x010fe200078810ff */
[----:B---3--:R-:W-:-:S03]  /*21660*/  IMAD R20, R153, 0x2, R14 ;  /* 0x0000000299147824 */ /* 0x008fc600078e020e */
[-C--:B------:R-:W-:Y:S02]  /*21670*/  LEA.HI.X.SX32 R19, R23, R3.reuse, 0x2, P4 ;  /* 0x0000000317137211 */ /* 0x080fe400020f16ff */
[----:B------:R-:W2:Y:S01]  /*21680*/  LDC R23, c[0x0][0x248] ;  /* 0x00009200ff177b82 */ /* 0x000ea20000000800 */
[CC--:B------:R-:W-:Y:S02]  /*21690*/  LEA R16, P6, R14.reuse, R2.reuse, 0x2 ;  /* 0x000000020e107211 */ /* 0x0c0fe400078c10ff */
[----:B------:R-:W-:Y:S01]  /*216a0*/  ISETP.LT.AND P4, PT, R17, UR4, !P0 ;  /* 0x0000000411007c0c */ /* 0x000fe2000c781270 */
[----:B------:R3:W-:Y:S01]  /*216b0*/  @P3 STG.E desc[UR28][R18.64], R163 ;  /* 0x000000a312003986 */ /* 0x0007e2000c10191c */
[----:B------:R-:W-:Y:S01]  /*216c0*/  LEA.HI.X.SX32 R17, R14, R3, 0x2, P6 ;  /* 0x000000030e117211 */ /* 0x000fe200030f16ff */
[----:B------:R-:W-:Y:S01]  /*216d0*/  ULDC UR4, c[0x0][0x22c] ;  /* 0x00008b0000047ab9 */ /* 0x000fe20000000800 */
[----:B---3--:R-:W-:-:S04]  /*216e0*/  LEA R18, P6, R20, R2, 0x2 ;  /* 0x0000000214127211 */ /* 0x008fc800078c10ff */
[----:B------:R-:W-:Y:S01]  /*216f0*/  LEA.HI.X.SX32 R19, R20, R3, 0x2, P6 ;  /* 0x0000000314137211 */ /* 0x000fe200030f16ff */
[----:B-1----:R-:W-:Y:S02]  /*21700*/  IMAD R20, R21, 0x2, R20 ;  /* 0x0000000215147824 */ /* 0x002fe400078e0214 */
[----:B------:R-:W1:Y:S01]  /*21710*/  LDC R21, c[0x0][0x248] ;  /* 0x00009200ff157b82 */ /* 0x000e620000000800 */
[----:B------:R3:W-:Y:S01]  /*21720*/  @P2 STG.E desc[UR28][R16.64], R164 ;  /* 0x000000a410002986 */ /* 0x0007e2000c10191c */
[----:B------:R-:W-:Y:S01]  /*21730*/  ISETP.LT.AND P3, PT, R9, UR4, !P0 ;  /* 0x0000000409007c0c */ /* 0x000fe2000c761270 */
[----:B------:R-:W-:Y:S01]  /*21740*/  IMAD R9, R22, 0x2, R20 ;  /* 0x0000000216097824 */ /* 0x000fe200078e0214 */
[----:B------:R-:W-:Y:S01]  /*21750*/  ULDC UR4, c[0x0][0x22c] ;  /* 0x00008b0000047ab9 */ /* 0x000fe20000000800 */
[----:B------:R4:W-:Y:S01]  /*21760*/  @P5 STG.E desc[UR28][R18.64], R165 ;  /* 0x000000a512005986 */ /* 0x0009e2000c10191c */
[----:B------:R-:W-:Y:S01]  /*21770*/  ISETP.LT.AND P2, PT, R13, UR4, !P0 ;  /* 0x000000040d007c0c */ /* 0x000fe2000c741270 */
[----:B------:R-:W-:Y:S01]  /*21780*/  ULDC UR4, c[0x0][0x22c] ;  /* 0x00008b0000047ab9 */ /* 0x000fe20000000800 */
[----:B------:R-:W-:-:S02]  /*21790*/  LEA R14, P6, R9, R2, 0x2 ;  /* 0x00000002090e7211 */ /* 0x000fc400078c10ff */
[CC--:B---3--:R-:W-:Y:S01]  /*217a0*/  LEA R16, P5, R20.reuse, R2.reuse, 0x2 ;  /* 0x0000000214107211 */ /* 0x0c8fe200078a10ff */
[----:B----4-:R-:W3:Y:S03]  /*217b0*/  LDC R18, c[0x0][0x248] ;  /* 0x00009200ff127b82 */ /* 0x010ee60000000800 */
[-C--:B------:R-:W-:Y:S01]  /*217c0*/  LEA.HI.X.SX32 R17, R20, R3.reuse, 0x2, P5 ;  /* 0x0000000314117211 */ /* 0x080fe200028f16ff */
[----:B--2---:R-:W-:Y:S01]  /*217d0*/  IMAD R13, R23, 0x2, R9 ;  /* 0x00000002170d7824 */ /* 0x004fe200078e0209 */
[----:B------:R-:W-:Y:S01]  /*217e0*/  ISETP.LT.AND P5, PT, R15, UR4, !P0 ;  /* 0x000000040f007c0c */ /* 0x000fe2000c7a1270 */
[----:B------:R-:W-:Y:S02]  /*217f0*/  ULDC UR4, c[0x0][0x22c] ;  /* 0x00008b0000047ab9 */ /* 0x000fe40000000800 */
[----:B------:R-:W2:Y:S01]  /*21800*/  LDC R19, c[0x0][0x248] ;  /* 0x00009200ff137b82 */ /* 0x000ea20000000800 */
[----:B------:R-:W-:Y:S01]  /*21810*/  LEA.HI.X.SX32 R15, R9, R3, 0x2, P6 ;  /* 0x00000003090f7211 */ /* 0x000fe200030f16ff */
[----:B------:R4:W-:Y:S04]  /*21820*/  @P4 STG.E desc[UR28][R16.64], R166 ;  /* 0x000000a610004986 */ /* 0x0009e8000c10191c */
[----:B------:R1:W-:Y:S02]  /*21830*/  @P3 STG.E desc[UR28][R14.64], R167 ;  /* 0x000000a70e003986 */ /* 0x0003e4000c10191c */
[----:B------:R-:W2:Y:S01]  /*21840*/  LDC R23, c[0x0][0x248] ;  /* 0x00009200ff177b82 */ /* 0x000ea20000000800 */
[----:B----4-:R-:W-:-:S07]  /*21850*/  LEA R16, P6, R13, R2, 0x2 ;  /* 0x000000020d107211 */ /* 0x010fce00078c10ff */
[----:B------:R-:W4:Y:S01]  /*21860*/  LDC R20, c[0x0][0x248] ;  /* 0x00009200ff147b82 */ /* 0x000f220000000800 */
[----:B------:R-:W-:Y:S01]  /*21870*/  LEA.HI.X.SX32 R17, R13, R3, 0x2, P6 ;  /* 0x000000030d117211 */ /* 0x000fe200030f16ff */
[----:B-1----:R-:W-:-:S06]  /*21880*/  IMAD R13, R21, 0x2, R13 ;  /* 0x00000002150d7824 */ /* 0x002fcc00078e020d */
[----:B------:R-:W1:Y:S01]  /*21890*/  LDC R15, c[0x0][0x248] ;  /* 0x00009200ff0f7b82 */ /* 0x000e620000000800 */
[----:B------:R2:W-:Y:S01]  /*218a0*/  @P2 STG.E desc[UR28][R16.64], R168 ;  /* 0x000000a810002986 */ /* 0x0005e2000c10191c */
[----:B------:R-:W-:Y:S01]  /*218b0*/  ISETP.LT.AND P4, PT, R12, UR4, !P0 ;  /* 0x000000040c007c0c */ /* 0x000fe2000c781270 */
[----:B---3--:R-:W-:Y:S01]  /*218c0*/  IMAD R9, R18, 0x2, R13 ;  /* 0x0000000212097824 */ /* 0x008fe200078e020d */
[----:B------:R-:W-:Y:S01]  /*218d0*/  LEA R12, P2, R13, R2, 0x2 ;  /* 0x000000020d0c7211 */ /* 0x000fe200078410ff */
[----:B------:R-:W-:-:S03]  /*218e0*/  ULDC UR4, c[0x0][0x22c] ;  /* 0x00008b0000047ab9 */ /* 0x000fc60000000800 */
[----:B------:R-:W3:Y:S01]  /*218f0*/  LDC R18, c[0x0][0x248] ;  /* 0x00009200ff127b82 */ /* 0x000ee20000000800 */
[----:B------:R-:W-:-:S07]  /*21900*/  ISETP.LT.AND P3, PT, R10, UR4, !P0 ;  /* 0x000000040a007c0c */ /* 0x000fce000c761270 */
[----:B--2---:R-:W2:Y:S01]  /*21910*/  LDC R17, c[0x0][0x248] ;  /* 0x00009200ff117b82 */ /* 0x004ea20000000800 */
[-C--:B------:R-:W-:Y:S01]  /*21920*/  LEA.HI.X.SX32 R13, R13, R3.reuse, 0x2, P2 ;  /* 0x000000030d0d7211 */ /* 0x080fe200010f16ff */
[----:B------:R-:W-:Y:S01]  /*21930*/  IMAD R14, R19, 0x2, R9 ;  /* 0x00000002130e7824 */ /* 0x000fe200078e0209 */
[----:B------:R-:W-:Y:S01]  /*21940*/  LEA R10, P6, R9, R2, 0x2 ;  /* 0x00000002090a7211 */ /* 0x000fe200078c10ff */
[----:B------:R-:W-:Y:S02]  /*21950*/  ULDC UR4, c[0x0][0x22c] ;  /* 0x00008b0000047ab9 */ /* 0x000fe40000000800 */
[----:B------:R-:W-:Y:S01]  /*21960*/  ISETP.LT.AND P2, PT, R11, UR4, !P0 ;  /* 0x000000040b007c0c */ /* 0x000fe2000c741270 */
[----:B------:R4:W-:Y:S01]  /*21970*/  @P5 STG.E desc[UR28][R12.64], R169 ;  /* 0x000000a90c005986 */ /* 0x0009e2000c10191c */
[----:B------:R-:W-:Y:S01]  /*21980*/  LEA.HI.X.SX32 R11, R9, R3, 0x2, P6 ;  /* 0x00000003090b7211 */ /* 0x000fe200030f16ff */
[----:B------:R-:W3:Y:S01]  /*21990*/  LDC R16, c[0x0][0x248] ;  /* 0x00009200ff107b82 */ /* 0x000ee20000000800 */
[----:B------:R-:W-:-:S07]  /*219a0*/  ULDC UR4, c[0x0][0x22c] ;  /* 0x00008b0000047ab9 */ /* 0x000fce0000000800 */
[----:B------:R-:W3:Y:S01]  /*219b0*/  LDC R19, c[0x0][0x248] ;  /* 0x00009200ff137b82 */ /* 0x000ee20000000800 */
[----:B----4-:R-:W-:-:S04]  /*219c0*/  LEA R12, P6, R14, R2, 0x2 ;  /* 0x000000020e0c7211 */ /* 0x010fc800078c10ff */
[----:B------:R-:W-:Y:S01]  /*219d0*/  LEA.HI.X.SX32 R13, R14, R3, 0x2, P6 ;  /* 0x000000030e0d7211 */ /* 0x000fe200030f16ff */
[----:B-1----:R-:W-:Y:S01]  /*219e0*/  IMAD R14, R15, 0x2, R14 ;  /* 0x000000020f0e7824 */ /* 0x002fe200078e020e */
[----:B------:R1:W-:Y:S01]  /*219f0*/  @P4 STG.E desc[UR28][R10.64], R170 ;  /* 0x000000aa0a004986 */ /* 0x0003e2000c10191c */
[----:B------:R-:W4:Y:S01]  /*21a00*/  LDC R15, c[0x0][0x248] ;  /* 0x00009200ff0f7b82 */ /* 0x000f220000000800 */
[----:B------:R-:W-:Y:S01]  /*21a10*/  ISETP.LT.AND P5, PT, R0, UR4, !P0 ;  /* 0x0000000400007c0c */ /* 0x000fe2000c7a1270 */
[----:B------:R-:W-:Y:S01]  /*21a20*/  ULDC UR4, c[0x0][0x22c] ;  /* 0x00008b0000047ab9 */ /* 0x000fe20000000800 */
[----:B------:R3:W-:Y:S01]  /*21a30*/  @P3 STG.E desc[UR28][R12.64], R171 ;  /* 0x000000ab0c003986 */ /* 0x0007e2000c10191c */
[----:B--2---:R-:W-:Y:S01]  /*21a40*/  IMAD R0, R17, 0x2, R14 ;  /* 0x0000000211007824 */ /* 0x004fe200078e020e */
[----:B------:R-:W-:Y:S01]  /*21a50*/  ISETP.LT.AND P4, PT, R5, UR4, !P0 ;  /* 0x0000000405007c0c */ /* 0x000fe2000c781270 */
[----:B------:R-:W-:Y:S02]  /*21a60*/  ULDC UR4, c[0x0][0x22c] ;  /* 0x00008b0000047ab9 */ /* 0x000fe40000000800 */
[----:B------:R-:W2:Y:S01]  /*21a70*/  LDC R17, c[0x0][0x248] ;  /* 0x00009200ff117b82 */ /* 0x000ea20000000800 */
[----:B-1----:R-:W-:Y:S01]  /*21a80*/  LEA R10, P3, R14, R2, 0x2 ;  /* 0x000000020e0a7211 */ /* 0x002fe200078610ff */
[----:B---3--:R-:W-:-:S03]  /*21a90*/  IMAD R5, R18, 0x2, R0 ;  /* 0x0000000212057824 */ /* 0x008fc600078e0200 */
[----:B------:R-:W-:-:S03]  /*21aa0*/  LEA.HI.X.SX32 R11, R14, R3, 0x2, P3 ;  /* 0x000000030e0b7211 */ /* 0x000fc600018f16ff */
[----:B------:R-:W1:Y:S01]  /*21ab0*/  LDC R13, c[0x0][0x248] ;  /* 0x00009200ff0d7b82 */ /* 0x000e620000000800 */
[----:B------:R-:W-:Y:S01]  /*21ac0*/  ISETP.LT.AND P3, PT, R8, UR4, !P0 ;  /* 0x0000000408007c0c */ /* 0x000fe2000c761270 */
[----:B------:R-:W-:Y:S01]  /*21ad0*/  ULDC UR4, c[0x0][0x22c] ;  /* 0x00008b0000047ab9 */ /* 0x000fe20000000800 */
[CC--:B------:R-:W-:Y:S01]  /*21ae0*/  LEA R8, P6, R0.reuse, R2.reuse, 0x2 ;  /* 0x0000000200087211 */ /* 0x0c0fe200078c10ff */
[----:B------:R3:W-:Y:S03]  /*21af0*/  @P2 STG.E desc[UR28][R10.64], R172 ;  /* 0x000000ac0a002986 */ /* 0x0007e6000c10191c */
[----:B------:R-:W-:Y:S01]  /*21b00*/  LEA.HI.X.SX32 R9, R0, R3, 0x2, P6 ;  /* 0x0000000300097211 */ /* 0x000fe200030f16ff */
[----:B------:R-:W1:Y:S01]  /*21b10*/  LDC R12, c[0x0][0x248] ;  /* 0x00009200ff0c7b82 */ /* 0x000e620000000800 */
[----:B---3--:R-:W-:-:S07]  /*21b20*/  LEA R10, P6, R5, R2, 0x2 ;  /* 0x00000002050a7211 */ /* 0x008fce00078c10ff */
[----:B------:R-:W3:Y:S01]  /*21b30*/  LDC R14, c[0x0][0x248] ;  /* 0x00009200ff0e7b82 */ /* 0x000ee20000000800 */
[-C--:B------:R-:W-:Y:S01]  /*21b40*/  LEA.HI.X.SX32 R11, R5, R3.reuse, 0x2, P6 ;  /* 0x00000003050b7211 */ /* 0x080fe200030f16ff */
[----:B------:R-:W-:Y:S01]  /*21b50*/  IMAD R5, R16, 0x2, R5 ;  /* 0x0000000210057824 */ /* 0x000fe200078e0205 */
[----:B------:R2:W-:Y:S01]  /*21b60*/  @P5 STG.E desc[UR28][R8.64], R173 ;  /* 0x000000ad08005986 */ /* 0x0005e2000c10191c */
[----:B------:R-:W-:Y:S01]  /*21b70*/  ISETP.LT.AND P2, PT, R4, UR4, !P0 ;  /* 0x0000000404007c0c */ /* 0x000fe2000c741270 */
[----:B------:R-:W-:Y:S01]  /*21b80*/  ULDC UR4, c[0x0][0x22c] ;  /* 0x00008b0000047ab9 */ /* 0x000fe20000000800 */
[----:B----4-:R-:W-:Y:S01]  /*21b90*/  IMAD R0, R15, 0x2, R5 ;  /* 0x000000020f007824 */ /* 0x010fe200078e0205 */
[----:B------:R4:W-:Y:S01]  /*21ba0*/  @P4 STG.E desc[UR28][R10.64], R174 ;  /* 0x000000ae0a004986 */ /* 0x0009e2000c10191c */
[C---:B------:R-:W-:Y:S01]  /*21bb0*/  LEA R4, P4, R5.reuse, R2, 0x2 ;  /* 0x0000000205047211 */ /* 0x040fe200078810ff */
[----:B------:R-:W3:Y:S01]  /*21bc0*/  LDC R15, c[0x0][0x248] ;  /* 0x00009200ff0f7b82 */ /* 0x000ee20000000800 */
[----:B------:R-:W-:Y:S01]  /*21bd0*/  ISETP.LT.AND P5, PT, R150, UR4, !P0 ;  /* 0x0000000496007c0c */ /* 0x000fe2000c7a1270 */
[----:B------:R-:W-:Y:S01]  /*21be0*/  ULDC UR4, c[0x0][0x22c] ;  /* 0x00008b0000047ab9 */ /* 0x000fe20000000800 */
[----:B------:R-:W-:-:S02]  /*21bf0*/  LEA.HI.X.SX32 R5, R5, R3, 0x2, P4 ;  /* 0x0000000305057211 */ /* 0x000fc400020f16ff */
[----:B--2---:R-:W-:-:S03]  /*21c00*/  LEA R8, P6, R0, R2, 0x2 ;  /* 0x0000000200087211 */ /* 0x004fc600078c10ff */
[----:B------:R-:W2:Y:S01]  /*21c10*/  LDC R16, c[0x0][0x248] ;  /* 0x00009200ff107b82 */ /* 0x000ea20000000800 */
[----:B----4-:R-:W-:Y:S01]  /*21c20*/  IMAD R10, R17, 0x2, R0 ;  /* 0x00000002110a7824 */ /* 0x010fe200078e0200 */
[----:B------:R-:W-:Y:S01]  /*21c30*/  LEA.HI.X.SX32 R9, R0, R3, 0x2, P6 ;  /* 0x0000000300097211 */ /* 0x000fe200030f16ff */
[----:B------:R4:W-:Y:S01]  /*21c40*/  @P3 STG.E desc[UR28][R4.64], R175 ;  /* 0x000000af04003986 */ /* 0x0009e2000c10191c */
[----:B------:R-:W-:Y:S01]  /*21c50*/  ISETP.LT.AND P4, PT, R151, UR4, !P0 ;  /* 0x0000000497007c0c */ /* 0x000fe2000c781270 */
[----:B------:R-:W-:Y:S02]  /*21c60*/  ULDC UR4, c[0x0][0x22c] ;  /* 0x00008b0000047ab9 */ /* 0x000fe40000000800 */
[----:B------:R-:W-:Y:S01]  /*21c70*/  @P2 STG.E desc[UR28][R8.64], R176 ;  /* 0x000000b008002986 */ /* 0x000fe2000c10191c */
[----:B------:R-:W2:Y:S01]  /*21c80*/  LDC R11, c[0x0][0x248] ;  /* 0x00009200ff0b7b82 */ /* 0x000ea20000000800 */
[----:B----4-:R-:W-:-:S07]  /*21c90*/  LEA R4, P6, R10, R2, 0x2 ;  /* 0x000000020a047211 */ /* 0x010fce00078c10ff */
[----:B------:R-:W4:Y:S01]  /*21ca0*/  LDC R17, c[0x0][0x248] ;  /* 0x00009200ff117b82 */ /* 0x000f220000000800 */
[----:B------:R-:W-:Y:S01]  /*21cb0*/  LEA.HI.X.SX32 R5, R10, R3, 0x2, P6 ;  /* 0x000000030a057211 */ /* 0x000fe200030f16ff */
[----:B-1----:R-:W-:Y:S01]  /*21cc0*/  IMAD R10, R13, 0x2, R10 ;  /* 0x000000020d0a7824 */ /* 0x002fe200078e020a */
[----:B------:R-:W-:Y:S01]  /*21cd0*/  ISETP.LT.AND P3, PT, R152, UR4, !P0 ;  /* 0x0000000498007c0c */ /* 0x000fe2000c761270 */
[----:B------:R-:W-:Y:S02]  /*21ce0*/  ULDC UR4, c[0x0][0x22c] ;  /* 0x00008b0000047ab9 */ /* 0x000fe40000000800 */
[----:B------:R1:W-:Y:S01]  /*21cf0*/  @P5 STG.E desc[UR28][R4.64], R177 ;  /* 0x000000b104005986 */ /* 0x0003e2000c10191c */
[----:B------:R-:W-:Y:S01]  /*21d00*/  ISETP.LT.AND P2, PT, R252, UR4, !P0 ;  /* 0x00000004fc007c0c */ /* 0x000fe2000c741270 */
[----:B------:R-:W-:Y:S01]  /*21d10*/  ULDC UR4, c[0x0][0x22c] ;  /* 0x00008b0000047ab9 */ /* 0x000fe20000000800 */
[----:B------:R-:W4:Y:S08]  /*21d20*/  LDC R13, c[0x0][0x248] ;  /* 0x00009200ff0d7b82 */ /* 0x000f300000000800 */
[----:B------:R-:W4:Y:S01]  /*21d30*/  LDC R21, c[0x0][0x248] ;  /* 0x00009200ff157b82 */ /* 0x000f220000000800 */
[----:B-1----:R-:W-:-:S04]  /*21d40*/  LEA R4, P5, R10, R2, 0x2 ;  /* 0x000000020a047211 */ /* 0x002fc800078a10ff */
[-C--:B------:R-:W-:Y:S02]  /*21d50*/  LEA.HI.X.SX32 R5, R10, R3.reuse, 0x2, P5 ;  /* 0x000000030a057211 */ /* 0x080fe400028f16ff */
[----:B------:R-:W-:Y:S01]  /*21d60*/  ISETP.LT.AND P5, PT, R180, UR4, !P0 ;  /* 0x00000004b4007c0c */ /* 0x000fe2000c7a1270 */
[----:B------:R-:W-:Y:S01]  /*21d70*/  IMAD R0, R12, 0x2, R10 ;  /* 0x000000020c007824 */ /* 0x000fe200078e020a */
[----:B------:R-:W4:Y:S01]  /*21d80*/  LDL.LU R180, [R1+0x9b8] ;  /* 0x0009b80001b47983 */ /* 0x000f220000300800 */
[----:B------:R-:W-:Y:S01]  /*21d90*/  ULDC UR4, c[0x0][0x22c] ;  /* 0x00008b0000047ab9 */ /* 0x000fe20000000800 */
[----:B------:R-:W1:Y:S02]  /*21da0*/  LDC R12, c[0x0][0x248] ;  /* 0x00009200ff0c7b82 */ /* 0x000e640000000800 */
[C---:B------:R-:W-:Y:S01]  /*21db0*/  LEA R8, P6, R0.reuse, R2, 0x2 ;  /* 0x0000000200087211 */ /* 0x040fe200078c10ff */
[----:B------:R2:W-:Y:S03]  /*21dc0*/  @P4 STG.E desc[UR28][R4.64], R178 ;  /* 0x000000b204004986 */ /* 0x0005e6000c10191c */
[----:B------:R-:W-:-:S02]  /*21dd0*/  LEA.HI.X.SX32 R9, R0, R3, 0x2, P6 ;  /* 0x0000000300097211 */ /* 0x000fc400030f16ff */
[----:B------:R-:W-:Y:S01]  /*21de0*/  ISETP.LT.AND P4, PT, R181, UR4, !P0 ;  /* 0x00000004b5007c0c */ /* 0x000fe2000c781270 */
[----:B------:R-:W-:Y:S01]  /*21df0*/  ULDC UR4, c[0x0][0x22c] ;  /* 0x00008b0000047ab9 */ /* 0x000fe20000000800 */
[----:B------:R-:W4:Y:S04]  /*21e00*/  LDL.LU R181, [R1+0x9b4] ;  /* 0x0009b40001b57983 */ /* 0x000f280000300800 */
[----:B------:R4:W-:Y:S01]  /*21e10*/  @P3 STG.E desc[UR28][R8.64], R179 ;  /* 0x000000b308003986 */ /* 0x0009e2000c10191c */
[----:B------:R-:W-:Y:S01]  /*21e20*/  ISETP.LT.AND P3, PT, R182, UR4, !P0 ;  /* 0x00000004b6007c0c */ /* 0x000fe2000c761270 */
[----:B---3--:R-:W-:Y:S01]  /*21e30*/  IMAD R10, R14, 0x2, R0 ;  /* 0x000000020e0a7824 */ /* 0x008fe200078e0200 */
[----:B------:R-:W-:Y:S01]  /*21e40*/  ULDC UR4, c[0x0][0x22c] ;  /* 0x00008b0000047ab9 */ /* 0x000fe20000000800 */
[----:B------:R-:W3:Y:S01]  /*21e50*/  LDL.LU R182, [R1+0x9b0] ;  /* 0x0009b00001b67983 */ /* 0x000ee20000300800 */
[----:B------:R-:W1:Y:S02]  /*21e60*/  LDC R14, c[0x0][0x248] ;  /* 0x00009200ff0e7b82 */ /* 0x000e640000000800 */
[----:B--2---:R-:W-:-:S04]  /*21e70*/  LEA R4, P6, R10, R2, 0x2 ;  /* 0x000000020a047211 */ /* 0x004fc800078c10ff */
[----:B------:R-:W-:Y:S01]  /*21e80*/  LEA.HI.X.SX32 R5, R10, R3, 0x2, P6 ;  /* 0x000000030a057211 */ /* 0x000fe200030f16ff */
[----:B------:R-:W-:Y:S02]  /*21e90*/  IMAD R10, R11, 0x2, R10 ;  /* 0x000000020b0a7824 */ /* 0x000fe400078e020a */
[----:B------:R-:W2:Y:S02]  /*21ea0*/  LDC R11, c[0x0][0x248] ;  /* 0x00009200ff0b7b82 */ /* 0x000ea40000000800 */
[----:B----4-:R-:W-:-:S05]  /*21eb0*/  IMAD R0, R13, 0x2, R10 ;  /* 0x000000020d007824 */ /* 0x010fca00078e020a */
[CC--:B------:R-:W-:Y:S01]  /*21ec0*/  LEA R8, P6, R0.reuse, R2.reuse, 0x2 ;  /* 0x0000000200087211 */ /* 0x0c0fe200078c10ff */
[----:B------:R-:W4:Y:S03]  /*21ed0*/  LDC R13, c[0x0][0x248] ;  /* 0x00009200ff0d7b82 */ /* 0x000f260000000800 */
[----:B------:R-:W-:Y:S01]  /*21ee0*/  LEA.HI.X.SX32 R9, R0, R3, 0x2, P6 ;  /* 0x0000000300097211 */ /* 0x000fe200030f16ff */
[----:B------:R1:W-:Y:S02]  /*21ef0*/  @P2 STG.E desc[UR28][R4.64], R180 ;  /* 0x000000b404002986 */ /* 0x0003e4000c10191c */
[----:B-1----:R-:W-:-:S04]  /*21f00*/  LEA R4, P2, R10, R2, 0x2 ;  /* 0x000000020a047211 */ /* 0x002fc800078410ff */
[----:B------:R-:W-:Y:S02]  /*21f10*/  LEA.HI.X.SX32 R5, R10, R3, 0x2, P2 ;  /* 0x000000030a057211 */ /* 0x000fe400010f16ff */
[----:B------:R-:W-:Y:S01]  /*21f20*/  ISETP.LT.AND P2, PT, R183, UR4, !P0 ;  /* 0x00000004b7007c0c */ /* 0x000fe2000c741270 */
[----:B------:R-:W-:Y:S01]  /*21f30*/  ULDC UR4, c[0x0][0x22c] ;  /* 0x00008b0000047ab9 */ /* 0x000fe20000000800 */
[----:B------:R-:W4:Y:S04]  /*21f40*/  LDL.LU R183, [R1+0x9ac] ;  /* 0x0009ac0001b77983 */ /* 0x000f280000300800 */
[----:B------:R1:W-:Y:S01]  /*21f50*/  @P5 STG.E desc[UR28][R4.64], R181 ;  /* 0x000000b504005986 */ /* 0x0003e2000c10191c */
[----:B------:R-:W-:Y:S01]  /*21f60*/  ISETP.LT.AND P5, PT, R184, UR4, !P0 ;  /* 0x00000004b8007c0c */ /* 0x000fe2000c7a1270 */
[----:B------:R-:W-:-:S02]  /*21f70*/  ULDC UR4, c[0x0][0x22c] ;  /* 0x00008b0000047ab9 */ /* 0x000fc40000000800 */
[----:B------:R-:W4:Y:S04]  /*21f80*/  LDL.LU R184, [R1+0x9a8] ;  /* 0x0009a80001b87983 */ /* 0x000f280000300800 */
[----:B---3--:R3:W-:Y:S01]  /*21f90*/  @P4 STG.E desc[UR28][R8.64], R182 ;  /* 0x000000b608004986 */ /* 0x0087e2000c10191c */
[----:B------:R-:W-:Y:S01]  /*21fa0*/  ISETP.LT.AND P4, PT, R185, UR4, !P0 ;  /* 0x00000004b9007c0c */ /* 0x000fe2000c781270 */
[----:B------:R-:W-:Y:S01]  /*21fb0*/  IMAD R10, R15, 0x2, R0 ;  /* 0x000000020f0a7824 */ /* 0x000fe200078e0200 */
[----:B------:R-:W-:Y:S01]  /*21fc0*/  ULDC UR4, c[0x0][0x22c] ;  /* 0x00008b0000047ab9 */ /* 0x000fe20000000800 */
[----:B------:R-:W4:Y:S01]  /*21fd0*/  LDL.LU R185, [R1+0x9a4] ;  /* 0x0009a40001b97983 */ /* 0x000f220000300800 */
[----:B------:R-:W4:Y:S02]  /*21fe0*/  LDC R15, c[0x0][0x248] ;  /* 0x00009200ff0f7b82 */ /* 0x000f240000000800 */
[----:B-1----:R-:W-:-:S04]  /*21ff0*/  LEA R4, P6, R10, R2, 0x2 ;  /* 0x000000020a047211 */ /* 0x002fc800078c10ff */
[----:B------:R-:W-:Y:S01]  /*22000*/  LEA.HI.X.SX32 R5, R10, R3, 0x2, P6 ;  /* 0x000000030a057211 */ /* 0x000fe200030f16ff */
[----:B------:R-:W-:Y:S02]  /*22010*/  IMAD R10, R12, 0x2, R10 ;  /* 0x000000020c0a7824 */ /* 0x000fe400078e020a */
[----:B------:R-:W1:Y:S02]  /*22020*/  LDC R12, c[0x0][0x248] ;  /* 0x00009200ff0c7b82 */ /* 0x000e640000000800 */
[----:B--2---:R-:W-:-:S05]  /*22030*/  IMAD R0, R11, 0x2, R10 ;  /* 0x000000020b007824 */ /* 0x004fca00078e020a */
[CC--:B---3--:R-:W-:Y:S01]  /*22040*/  LEA R8, P6, R0.reuse, R2.reuse, 0x2 ;  /* 0x0000000200087211 */ /* 0x0c8fe200078c10ff */
[----:B------:R-:W2:Y:S03]  /*22050*/  LDC R11, c[0x0][0x248] ;  /* 0x00009200ff0b7b82 */ /* 0x000ea60000000800 */
[----:B------:R-:W-:Y:S01]  /*22060*/  LEA.HI.X.SX32 R9, R0, R3, 0x2, P6 ;  /* 0x0000000300097211 */ /* 0x000fe200030f16ff */
[----:B----4-:R3:W-:Y:S02]  /*22070*/  @P3 STG.E desc[UR28][R4.64], R183 ;  /* 0x000000b704003986 */ /* 0x0107e4000c10191c */
[----:B---3--:R-:W-:-:S04]  /*22080*/  LEA R4, P3, R10, R2, 0x2 ;  /* 0x000000020a047211 */ /* 0x008fc800078610ff */
[----:B------:R-:W-:Y:S02]  /*22090*/  LEA.HI.X.SX32 R5, R10, R3, 0x2, P3 ;  /* 0x000000030a057211 */ /* 0x000fe400018f16ff */
[----:B------:R-:W-:Y:S01]  /*220a0*/  ISETP.LT.AND P3, PT, R186, UR4, !P0 ;  /* 0x00000004ba007c0c */ /* 0x000fe2000c761270 */
[----:B------:R-:W-:Y:S01]  /*220b0*/  ULDC UR4, c[0x0][0x22c] ;  /* 0x00008b0000047ab9 */ /* 0x000fe20000000800 */
[----:B------:R-:W3:Y:S04]  /*220c0*/  LDL.LU R186, [R1+0x9a0] ;  /* 0x0009a00001ba7983 */ /* 0x000ee80000300800 */
[----:B------:R4:W-:Y:S01]  /*220d0*/  @P2 STG.E desc[UR28][R4.64], R184 ;  /* 0x000000b804002986 */ /* 0x0009e2000c10191c */
[----:B------:R-:W-:Y:S01]  /*220e0*/  ISETP.LT.AND P2, PT, R188, UR4, !P0 ;  /* 0x00000004bc007c0c */ /* 0x000fe2000c741270 */
[----:B------:R-:W-:-:S02]  /*220f0*/  ULDC UR4, c[0x0][0x22c] ;  /* 0x00008b0000047ab9 */ /* 0x000fc40000000800 */
[----:B------:R2:W-:Y:S01]  /*22100*/  @P5 STG.E desc[UR28][R8.64], R185 ;  /* 0x000000b908005986 */ /* 0x0005e2000c10191c */
[----:B------:R-:W-:Y:S01]  /*22110*/  ISETP.LT.AND P5, PT, R187, UR4, !P0 ;  /* 0x00000004bb007c0c */ /* 0x000fe2000c7a1270 */
[----:B------:R-:W-:Y:S01]  /*22120*/  IMAD R10, R14, 0x2, R0 ;  /* 0x000000020e0a7824 */ /* 0x000fe200078e0200 */
[----:B------:R-:W-:Y:S01]  /*22130*/  ULDC UR4, c[0x0][0x22c] ;  /* 0x00008b0000047ab9 */ /* 0x000fe20000000800 */
[----:B------:R-:W3:Y:S01]  /*22140*/  LDL.LU R188, [R1+0x99c] ;  /* 0x00099c0001bc7983 */ /* 0x000ee20000300800 */
[----:B------:R-:W3:Y:S03]  /*22150*/  LDC R14, c[0x0][0x248] ;  /* 0x00009200ff0e7b82 */ /* 0x000ee60000000800 */
[----:B------:R-:W3:Y:S01]  /*22160*/  LDL.LU R187, [R1+0x998] ;  /* 0x0009980001bb7983 */ /* 0x000ee20000300800 */
[----:B----4-:R-:W-:-:S04]  /*22170*/  LEA R4, P6, R10, R2, 0x2 ;  /* 0x000000020a047211 */ /* 0x010fc800078c10ff */
[----:B------:R-:W-:Y:S01]  /*22180*/  LEA.HI.X.SX32 R5, R10, R3, 0x2, P6 ;  /* 0x000000030a057211 */ /* 0x000fe200030f16ff */
[----:B-1----:R-:W-:Y:S02]  /*22190*/  IMAD R10, R12, 0x2, R10 ;  /* 0x000000020c0a7824 */ /* 0x002fe400078e020a */
[----:B------:R-:W1:Y:S02]  /*221a0*/  LDC R12, c[0x0][0x248] ;  /* 0x00009200ff0c7b82 */ /* 0x000e640000000800 */
[----:B------:R-:W-:-:S05]  /*221b0*/  IMAD R0, R13, 0x2, R10 ;  /* 0x000000020d007824 */ /* 0x000fca00078e020a */
[CC--:B--2---:R-:W-:Y:S01]  /*221c0*/  LEA R8, P6, R0.reuse, R2.reuse, 0x2 ;  /* 0x0000000200087211 */ /* 0x0c4fe200078c10ff */
[----:B------:R-:W2:Y:S03]  /*221d0*/  LDC R13, c[0x0][0x248] ;  /* 0x00009200ff0d7b82 */ /* 0x000ea60000000800 */
[----:B------:R-:W-:Y:S01]  /*221e0*/  LEA.HI.X.SX32 R9, R0, R3, 0x2, P6 ;  /* 0x0000000300097211 */ /* 0x000fe200030f16ff */
[----:B---3--:R3:W-:Y:S02]  /*221f0*/  @P4 STG.E desc[UR28][R4.64], R186 ;  /* 0x000000ba04004986 */ /* 0x0087e4000c10191c */
        /* <DEDUP_REMOVED lines=8> */
[----:B------:R-:W2:Y:S04]  /*22280*/  LDL.LU R190, [R1+0x990] ;  /* 0x0009900001be7983 */ /* 0x000ea80000300800 */
[----:B------:R1:W-:Y:S01]  /*22290*/  @P2 STG.E desc[UR28][R8.64], R188 ;  /* 0x000000bc08002986 */ /* 0x0003e2000c10191c */
[----:B------:R-:W-:Y:S01]  /*222a0*/  ISETP.LT.AND P2, PT, R191, UR4, !P0 ;  /* 0x00000004bf007c0c */ /* 0x000fe2000c741270 */
[----:B------:R-:W-:Y:S01]  /*222b0*/  IMAD R10, R15, 0x2, R0 ;  /* 0x000000020f0a7824 */ /* 0x000fe200078e0200 */
[----:B------:R-:W-:Y:S01]  /*222c0*/  ULDC UR4, c[0x0][0x22c] ;  /* 0x00008b0000047ab9 */ /* 0x000fe20000000800 */
[----:B------:R-:W2:Y:S01]  /*222d0*/  LDL.LU R191, [R1+0x98c] ;  /* 0x00098c0001bf7983 */ /* 0x000ea20000300800 */
[----:B------:R-:W2:Y:S02]  /*222e0*/  LDC R15, c[0x0][0x248] ;  /* 0x00009200ff0f7b82 */ /* 0x000ea40000000800 */
[----:B----4-:R-:W-:-:S04]  /*222f0*/  LEA R4, P6, R10, R2, 0x2 ;  /* 0x000000020a047211 */ /* 0x010fc800078c10ff */
[----:B------:R-:W-:Y:S01]  /*22300*/  LEA.HI.X.SX32 R5, R10, R3, 0x2, P6 ;  /* 0x000000030a057211 */ /* 0x000fe200030f16ff */
[----:B------:R-:W-:Y:S02]  /*22310*/  IMAD R10, R11, 0x2, R10 ;  /* 0x000000020b0a7824 */ /* 0x000fe400078e020a */
[----:B------:R-:W4:Y:S02]  /*22320*/  LDC R11, c[0x0][0x248] ;  /* 0x00009200ff0b7b82 */ /* 0x000f240000000800 */
[----:B-1----:R-:W-:-:S05]  /*22330*/  IMAD R0, R12, 0x2, R10 ;  /* 0x000000020c007824 */ /* 0x002fca00078e020a */
[CC--:B------:R-:W-:Y:S01]  /*22340*/  LEA R8, P6, R0.reuse, R2.reuse, 0x2 ;  /* 0x0000000200087211 */ /* 0x0c0fe200078c10ff */
[----:B------:R-:W1:Y:S03]  /*22350*/  LDC R12, c[0x0][0x248] ;  /* 0x00009200ff0c7b82 */ /* 0x000e660000000800 */
[----:B------:R-:W-:Y:S01]  /*22360*/  LEA.HI.X.SX32 R9, R0, R3, 0x2, P6 ;  /* 0x0000000300097211 */ /* 0x000fe200030f16ff */
[----:B---3--:R3:W-:Y:S02]  /*22370*/  @P5 STG.E desc[UR28][R4.64], R189 ;  /* 0x000000bd04005986 */ /* 0x0087e4000c10191c */
[----:B---3--:R-:W-:-:S04]  /*22380*/  LEA R4, P5, R10, R2, 0x2 ;  /* 0x000000020a047211 */ /* 0x008fc800078a10ff */
[----:B------:R-:W-:Y:S02]  /*22390*/  LEA.HI.X.SX32 R5, R10, R3, 0x2, P5 ;  /* 0x000000030a057211 */ /* 0x000fe400028f16ff */
[----:B------:R-:W-:Y:S01]  /*223a0*/  ISETP.LT.AND P5, PT, R192, UR4, !P0 ;  /* 0x00000004c0007c0c */ /* 0x000fe2000c7a1270 */
[----:B------:R-:W-:Y:S01]  /*223b0*/  ULDC UR4, c[0x0][0x22c] ;  /* 0x00008b0000047ab9 */ /* 0x000fe20000000800 */
[----:B------:R-:W3:Y:S04]  /*223c0*/  LDL.LU R192, [R1+0x988] ;  /* 0x0009880001c07983 */ /* 0x000ee80000300800 */
[----:B--2---:R2:W-:Y:S01]  /*223d0*/  @P4 STG.E desc[UR28][R4.64], R190 ;  /* 0x000000be04004986 */ /* 0x0045e2000c10191c */
[----:B------:R-:W-:Y:S01]  /*223e0*/  ISETP.LT.AND P4, PT, R193, UR4, !P0 ;  /* 0x00000004c1007c0c */ /* 0x000fe2000c781270 */
[----:B------:R-:W-:-:S02]  /*223f0*/  ULDC UR4, c[0x0][0x22c] ;  /* 0x00008b0000047ab9 */ /* 0x000fc40000000800 */
[----:B------:R-:W3:Y:S04]  /*22400*/  LDL.LU R193, [R1+0x984] ;  /* 0x0009840001c17983 */ /* 0x000ee80000300800 */
[----:B------:R1:W-:Y:S01]  /*22410*/  @P3 STG.E desc[UR28][R8.64], R191 ;  /* 0x000000bf08003986 */ /* 0x0003e2000c10191c */
[----:B------:R-:W-:Y:S01]  /*22420*/  ISETP.LT.AND P3, PT, R194, UR4, !P0 ;  /* 0x00000004c2007c0c */ /* 0x000fe2000c761270 */
[----:B------:R-:W-:Y:S01]  /*22430*/  IMAD R10, R14, 0x2, R0 ;  /* 0x000000020e0a7824 */ /* 0x000fe200078e0200 */
[----:B------:R-:W-:Y:S01]  /*22440*/  ULDC UR4, c[0x0][0x22c] ;  /* 0x00008b0000047ab9 */ /* 0x000fe20000000800 */
[----:B------:R-:W3:Y:S01]  /*22450*/  LDL.LU R194, [R1+0x980] ;  /* 0x0009800001c27983 */ /* 0x000ee20000300800 */
[----:B------:R-:W3:Y:S02]  /*22460*/  LDC R14, c[0x0][0x248] ;  /* 0x00009200ff0e7b82 */ /* 0x000ee40000000800 */
[----:B--2---:R-:W-:-:S04]  /*22470*/  LEA R4, P6, R10, R2, 0x2 ;  /* 0x000000020a047211 */ /* 0x004fc800078c10ff */
[----:B------:R-:W-:Y:S01]  /*22480*/  LEA.HI.X.SX32 R5, R10, R3, 0x2, P6 ;  /* 0x000000030a057211 */ /* 0x000fe200030f16ff */
[----:B----4-:R-:W-:Y:S02]  /*22490*/  IMAD R10, R11, 0x2, R10 ;  /* 0x000000020b0a7824 */ /* 0x010fe400078e020a */
[----:B------:R-:W2:Y:S02]  /*224a0*/  LDC R11, c[0x0][0x248] ;  /* 0x00009200ff0b7b82 */ /* 0x000ea40000000800 */
[----:B------:R-:W-:-:S05]  /*224b0*/  IMAD R0, R13, 0x2, R10 ;  /* 0x000000020d007824 */ /* 0x000fca00078e020a */
[CC--:B-1----:R-:W-:Y:S01]  /*224c0*/  LEA R8, P6, R0.reuse, R2.reuse, 0x2 ;  /* 0x0000000200087211 */ /* 0x0c2fe200078c10ff */
        /* <DEDUP_REMOVED lines=18> */
[----:B----4-:R-:W-:-:S04]  /*225f0*/  LEA R4, P6, R10, R2, 0x2 ;  /* 0x000000020a047211 */ /* 0x010fc800078c10ff */
[----:B------:R-:W-:Y:S01]  /*22600*/  LEA.HI.X.SX32 R5, R10, R3, 0x2, P6 ;  /* 0x000000030a057211 */ /* 0x000fe200030f16ff */
[----:B------:R-:W-:Y:S02]  /*22610*/  IMAD R10, R12, 0x2, R10 ;  /* 0x000000020c0a7824 */ /* 0x000fe400078e020a */
[----:B------:R-:W4:Y:S02]  /*22620*/  LDC R12, c[0x0][0x248] ;  /* 0x00009200ff0c7b82 */ /* 0x000f240000000800 */
[----:B--2---:R-:W-:-:S05]  /*22630*/  IMAD R0, R11, 0x2, R10 ;  /* 0x000000020b007824 */ /* 0x004fca00078e020a */
[CC--:B-1----:R-:W-:Y:S01]  /*22640*/  LEA R8, P6, R0.reuse, R2.reuse, 0x2 ;  /* 0x0000000200087211 */ /* 0x0c2fe200078c10ff */
[----:B------:R-:W1:Y:S03]  /*22650*/  LDC R11, c[0x0][0x248] ;  /* 0x00009200ff0b7b82 */ /* 0x000e660000000800 */
[----:B------:R-:W-:Y:S01]  /*22660*/  LEA.HI.X.SX32 R9, R0, R3, 0x2, P6 ;  /* 0x0000000300097211 */ /* 0x000fe200030f16ff */
[----:B---3--:R2:W-:Y:S02]  /*22670*/  @P3 STG.E desc[UR28][R4.64], R195 ;  /* 0x000000c304003986 */ /* 0x0085e4000c10191c */
[----:B--2---:R-:W-:-:S04]  /*22680*/  LEA R4, P3, R10, R2, 0x2 ;  /* 0x000000020a047211 */ /* 0x004fc800078610ff */
[----:B------:R-:W-:Y:S02]  /*22690*/  LEA.HI.X.SX32 R5, R10, R3, 0x2, P3 ;  /* 0x000000030a057211 */ /* 0x000fe400018f16ff */
[----:B------:R-:W-:Y:S01]  /*226a0*/  ISETP.LT.AND P3, PT, R198, UR4, !P0 ;  /* 0x00000004c6007c0c */ /* 0x000fe2000c761270 */
[----:B------:R-:W-:Y:S01]  /*226b0*/  ULDC UR4, c[0x0][0x22c] ;  /* 0x00008b0000047ab9 */ /* 0x000fe20000000800 */
[----:B------:R-:W2:Y:S04]  /*226c0*/  LDL.LU R198, [R1+0x970] ;  /* 0x0009700001c67983 */ /* 0x000ea80000300800 */
[----:B------:R3:W-:Y:S01]  /*226d0*/  @P2 STG.E desc[UR28][R4.64], R196 ;  /* 0x000000c404002986 */ /* 0x0007e2000c10191c */
[----:B------:R-:W-:Y:S01]  /*226e0*/  ISETP.LT.AND P2, PT, R200, UR4, !P0 ;  /* 0x00000004c8007c0c */ /* 0x000fe2000c741270 */
[----:B------:R-:W-:-:S02]  /*226f0*/  ULDC UR4, c[0x0][0x22c] ;  /* 0x00008b0000047ab9 */ /* 0x000fc40000000800 */
[----:B------:R1:W-:Y:S01]  /*22700*/  @P5 STG.E desc[UR28][R8.64], R197 ;  /* 0x000000c508005986 */ /* 0x0003e2000c10191c */
[----:B------:R-:W-:Y:S01]  /*22710*/  ISETP.LT.AND P5, PT, R199, UR4, !P0 ;  /* 0x00000004c7007c0c */ /* 0x000fe2000c7a1270 */
[----:B------:R-:W-:Y:S01]  /*22720*/  IMAD R10, R14, 0x2, R0 ;  /* 0x000000020e0a7824 */ /* 0x000fe200078e0200 */
[----:B------:R-:W-:Y:S01]  /*22730*/  ULDC UR4, c[0x0][0x22c] ;  /* 0x00008b0000047ab9 */ /* 0x000fe20000000800 */
[----:B------:R-:W2:Y:S01]  /*22740*/  LDL.LU R200, [R1+0x96c] ;  /* 0x00096c0001c87983 */ /* 0x000ea20000300800 */
[----:B------:R-:W2:Y:S03]  /*22750*/  LDC R14, c[0x0][0x248] ;  /* 0x00009200ff0e7b82 */ /* 0x000ea60000000800 */
[----:B------:R-:W2:Y:S01]  /*22760*/  LDL.LU R199, [R1+0x968] ;  /* 0x0009680001c77983 */ /* 0x000ea20000300800 */
[----:B---3--:R-:W-:-:S04]  /*22770*/  LEA R4, P6, R10, R2, 0x2 ;  /* 0x000000020a047211 */ /* 0x008fc800078c10ff */
[----:B------:R-:W-:Y:S01]  /*22780*/  LEA.HI.X.SX32 R5, R10, R3, 0x2, P6 ;  /* 0x000000030a057211 */ /* 0x000fe200030f16ff */
[----:B----4-:R-:W-:Y:S02]  /*22790*/  IMAD R10, R12, 0x2, R10 ;  /* 0x000000020c0a7824 */ /* 0x010fe400078e020a */
[----:B------:R-:W3:Y:S02]  /*227a0*/  LDC R12, c[0x0][0x248] ;  /* 0x00009200ff0c7b82 */ /* 0x000ee40000000800 */
[----:B------:R-:W-:-:S05]  /*227b0*/  IMAD R0, R13, 0x2, R10 ;  /* 0x000000020d007824 */ /* 0x000fca00078e020a */
[CC--:B-1----:R-:W-:Y:S01]  /*227c0*/  LEA R8, P6, R0.reuse, R2.reuse, 0x2 ;  /* 0x0000000200087211 */ /* 0x0c2fe200078c10ff */
[----:B------:R-:W1:Y:S03]  /*227d0*/  LDC R13, c[0x0][0x248] ;  /* 0x00009200ff0d7b82 */ /* 0x000e660000000800 */
[----:B------:R-:W-:Y:S01]  /*227e0*/  LEA.HI.X.SX32 R9, R0, R3, 0x2, P6 ;  /* 0x0000000300097211 */ /* 0x000fe200030f16ff */
[----:B--2---:R2:W-:Y:S02]  /*227f0*/  @P4 STG.E desc[UR28][R4.64], R198 ;  /* 0x000000c604004986 */ /* 0x0045e4000c10191c */
        /* <DEDUP_REMOVED lines=19> */
[----:B---3--:R-:W-:-:S05]  /*22930*/  IMAD R0, R12, 0x2, R10 ;  /* 0x000000020c007824 */ /* 0x008fca00078e020a */
        /* <DEDUP_REMOVED lines=357> */
[----:B------:R-:W-:Y:S02]  /*23f90*/  IMAD R10, R13, 0x2, R10 ;  /* 0x000000020d0a7824 */ /* 0x000fe400078e020a */
[----:B------:R-:W3:Y:S02]  /*23fa0*/  LDC R13, c[0x0][0x248] ;  /* 0x00009200ff0d7b82 */ /* 0x000ee40000000800 */
[----:B----4-:R-:W-:-:S05]  /*23fb0*/  IMAD R0, R12, 0x2, R10 ;  /* 0x000000020c007824 */ /* 0x010fca00078e020a */
        /* <DEDUP_REMOVED lines=17> */
[----:B------:R-:W2:Y:S03]  /*240d0*/  LDL.LU R27, [R1+0x89c] ;  /* 0x00089c00011b7983 */ /* 0x000ea60000300800 */
        /* <DEDUP_REMOVED lines=24> */
[----:B---3--:R-:W-:Y:S01]  /*24260*/  LEA R4, P6, R10, R2, 0x2 ;  /* 0x000000020a047211 */ /* 0x008fe200078c10ff */
[----:B----4-:R-:W-:-:S03]  /*24270*/  IMAD R15, R11, 0x2, R10 ;  /* 0x000000020b0f7824 */ /* 0x010fc600078e020a */
[----:B------:R-:W-:Y:S01]  /*24280*/  LEA.HI.X.SX32 R5, R10, R3, 0x2, P6 ;  /* 0x000000030a057211 */ /* 0x000fe200030f16ff */
[----:B------:R-:W-:Y:S01]  /*24290*/  IMAD R12, R12, 0x2, R15 ;  /* 0x000000020c0c7824 */ /* 0x000fe200078e020f */
[----:B------:R-:W3:Y:S04]  /*242a0*/  LDC R11, c[0x0][0x248] ;  /* 0x00009200ff0b7b82 */ /* 0x000ee80000000800 */
[----:B-1----:R-:W-:-:S04]  /*242b0*/  LEA R8, P6, R12, R2, 0x2 ;  /* 0x000000020c087211 */ /* 0x002fc800078c10ff */
[----:B------:R-:W-:Y:S01]  /*242c0*/  LEA.HI.X.SX32 R9, R12, R3, 0x2, P6 ;  /* 0x000000030c097211 */ /* 0x000fe200030f16ff */
[----:B------:R-:W1:Y:S01]  /*242d0*/  LDC R10, c[0x0][0x248] ;  /* 0x00009200ff0a7b82 */ /* 0x000e620000000800 */
        /* <DEDUP_REMOVED lines=16> */
[----:B----4-:R-:W-:Y:S01]  /*243e0*/  LEA R4, P6, R13, R2, 0x2 ;  /* 0x000000020d047211 */ /* 0x010fe200078c10ff */
[----:B------:R-:W-:-:S03]  /*243f0*/  IMAD R14, R0, 0x2, R13 ;  /* 0x00000002000e7824 */ /* 0x000fc600078e020d */
[----:B------:R-:W-:Y:S01]  /*24400*/  LEA.HI.X.SX32 R5, R13, R3, 0x2, P6 ;  /* 0x000000030d057211 */ /* 0x000fe200030f16ff */
[----:B---3--:R-:W-:Y:S01]  /*24410*/  IMAD R13, R11, 0x2, R14 ;  /* 0x000000020b0d7824 */ /* 0x008fe200078e020e */
[----:B------:R-:W3:Y:S04]  /*24420*/  LDC R0, c[0x0][0x248] ;  /* 0x00009200ff007b82 */ /* 0x000ee80000000800 */
[----:B-1----:R-:W-:-:S04]  /*24430*/  LEA R8, P6, R13, R2, 0x2 ;  /* 0x000000020d087211 */ /* 0x002fc800078c10ff */
[----:B------:R-:W-:Y:S01]  /*24440*/  LEA.HI.X.SX32 R9, R13, R3, 0x2, P6 ;  /* 0x000000030d097211 */ /* 0x000fe200030f16ff */
[----:B--2---:R1:W-:Y:S01]  /*24450*/  @P3 STG.E desc[UR28][R4.64], R31 ;  /* 0x0000001f04003986 */ /* 0x0043e2000c10191c */
[----:B------:R-:W2:Y:S01]  /*24460*/  LDC R11, c[0x0][0x248] ;  /* 0x00009200ff0b7b82 */ /* 0x000ea20000000800 */
[----:B-1----:R-:W-:-:S04]  /*24470*/  LEA R4, P3, R14, R2, 0x2 ;  /* 0x000000020e047211 */ /* 0x002fc800078610ff */
[----:B------:R-:W-:Y:S02]  /*24480*/  LEA.HI.X.SX32 R5, R14, R3, 0x2, P3 ;  /* 0x000000030e057211 */ /* 0x000fe400018f16ff */
[----:B------:R-:W-:Y:S01]  /*24490*/  ISETP.LT.AND P3, PT, R34, UR4, !P0 ;  /* 0x0000000422007c0c */ /* 0x000fe2000c761270 */
[----:B------:R-:W-:Y:S01]  /*244a0*/  ULDC UR4, c[0x0][0x22c] ;  /* 0x00008b0000047ab9 */ /* 0x000fe20000000800 */
[----:B------:R-:W4:Y:S01]  /*244b0*/  LDL.LU R34, [R1+0x880] ;  /* 0x0008800001227983 */ /* 0x000f220000300800 */
[----:B------:R-:W-:Y:S01]  /*244c0*/  IMAD R15, R10, 0x2, R13 ;  /* 0x000000020a0f7824 */ /* 0x000fe200078e020d */
[----:B------:R-:W1:Y:S02]  /*244d0*/  LDC R14, c[0x0][0x248] ;  /* 0x00009200ff0e7b82 */ /* 0x000e640000000800 */
[----:B------:R3:W-:Y:S01]  /*244e0*/  @P2 STG.E desc[UR28][R4.64], R32 ;  /* 0x0000002004002986 */ /* 0x0007e2000c10191c */
[----:B------:R-:W-:Y:S01]  /*244f0*/  ISETP.LT.AND P2, PT, R36, UR4, !P0 ;  /* 0x0000000424007c0c */ /* 0x000fe2000c741270 */
[----:B------:R-:W-:-:S02]  /*24500*/  ULDC UR4, c[0x0][0x22c] ;  /* 0x00008b0000047ab9 */ /* 0x000fc40000000800 */
[----:B------:R2:W-:Y:S01]  /*24510*/  @P5 STG.E desc[UR28][R8.64], R33 ;  /* 0x0000002108005986 */ /* 0x0005e2000c10191c */
[----:B------:R-:W-:Y:S01]  /*24520*/  ISETP.LT.AND P5, PT, R35, UR4, !P0 ;  /* 0x0000000423007c0c */ /* 0x000fe2000c7a1270 */
[----:B------:R-:W-:Y:S01]  /*24530*/  ULDC UR4, c[0x0][0x22c] ;  /* 0x00008b0000047ab9 */ /* 0x000fe20000000800 */
[----:B------:R-:W1:Y:S01]  /*24540*/  LDC R10, c[0x0][0x248] ;  /* 0x00009200ff0a7b82 */ /* 0x000e620000000800 */
[----:B------:R-:W4:Y:S04]  /*24550*/  LDL.LU R36, [R1+0x87c] ;  /* 0x00087c0001247983 */ /* 0x000f280000300800 */
[----:B------:R-:W4:Y:S01]  /*24560*/  LDL.LU R35, [R1+0x878] ;  /* 0x0008780001237983 */ /* 0x000f220000300800 */
[C---:B---3--:R-:W-:Y:S02]  /*24570*/  LEA R4, P6, R15.reuse, R2, 0x2 ;  /* 0x000000020f047211 */ /* 0x048fe400078c10ff */
[----:B------:R-:W3:Y:S02]  /*24580*/  LDC R13, c[0x0][0x248] ;  /* 0x00009200ff0d7b82 */ /* 0x000ee40000000800 */
[----:B------:R-:W-:Y:S01]  /*24590*/  LEA.HI.X.SX32 R5, R15, R3, 0x2, P6 ;  /* 0x000000030f057211 */ /* 0x000fe200030f16ff */
[----:B------:R-:W-:-:S04]  /*245a0*/  IMAD R15, R0, 0x2, R15 ;  /* 0x00000002000f7824 */ /* 0x000fc800078e020f */
[----:B------:R-:W-:Y:S01]  /*245b0*/  IMAD R12, R12, 0x2, R15 ;  /* 0x000000020c0c7824 */ /* 0x000fe200078e020f */
[----:B------:R-:W3:Y:S04]  /*245c0*/  LDC R0, c[0x0][0x248] ;  /* 0x00009200ff007b82 */ /* 0x000ee80000000800 */
[----:B--2---:R-:W-:-:S04]  /*245d0*/  LEA R8, P6, R12, R2, 0x2 ;  /* 0x000000020c087211 */ /* 0x004fc800078c10ff */
[----:B------:R-:W-:Y:S01]  /*245e0*/  LEA.HI.X.SX32 R9, R12, R3, 0x2, P6 ;  /* 0x000000030c097211 */ /* 0x000fe200030f16ff */
[----:B----4-:R2:W-:Y:S02]  /*245f0*/  @P4 STG.E desc[UR28][R4.64], R34 ;  /* 0x0000002204004986 */ /* 0x0105e4000c10191c */
[----:B--2---:R-:W-:-:S04]  /*24600*/  LEA R4, P4, R15, R2, 0x2 ;  /* 0x000000020f047211 */ /* 0x004fc800078810ff */
[----:B------:R-:W-:Y:S02]  /*24610*/  LEA.HI.X.SX32 R5, R15, R3, 0x2, P4 ;  /* 0x000000030f057211 */ /* 0x000fe400020f16ff */
[----:B------:R-:W-:Y:S01]  /*24620*/  ISETP.LT.AND P4, PT, R37, UR4, !P0 ;  /* 0x0000000425007c0c */ /* 0x000fe2000c781270 */
[----:B------:R-:W-:Y:S01]  /*24630*/  ULDC UR4, c[0x0][0x22c] ;  /* 0x00008b0000047ab9 */ /* 0x000fe20000000800 */
[----:B------:R-:W2:Y:S01]  /*24640*/  LDL.LU R37, [R1+0x874] ;  /* 0x0008740001257983 */ /* 0x000ea20000300800 */
[----:B------:R-:W-:Y:S01]  /*24650*/  IMAD R11, R11, 0x2, R12 ;  /* 0x000000020b0b7824 */ /* 0x000fe200078e020c */
[----:B------:R-:W4:Y:S02]  /*24660*/  LDC R15, c[0x0][0x248] ;  /* 0x00009200ff0f7b82 */ /* 0x000f240000000800 */
[----:B------:R1:W-:Y:S01]  /*24670*/  @P3 STG.E desc[UR28][R4.64], R35 ;  /* 0x0000002304003986 */ /* 0x0003e2000c10191c */
[----:B------:R-:W-:Y:S01]  /*24680*/  ISETP.LT.AND P3, PT, R38, UR4, !P0 ;  /* 0x0000000426007c0c */ /* 0x000fe2000c761270 */
[----:B------:R-:W-:-:S02]  /*24690*/  ULDC UR4, c[0x0][0x22c] ;  /* 0x00008b0000047ab9 */ /* 0x000fc40000000800 */
[----:B------:R-:W4:Y:S04]  /*246a0*/  LDL.LU R38, [R1+0x870] ;  /* 0x0008700001267983 */ /* 0x000f280000300800 */
[----:B------:R3:W-:Y:S01]  /*246b0*/  @P2 STG.E desc[UR28][R8.64], R36 ;  /* 0x0000002408002986 */ /* 0x0007e2000c10191c */
[----:B------:R-:W-:Y:S01]  /*246c0*/  ISETP.LT.AND P2, PT, R39, UR4, !P0 ;  /* 0x0000000427007c0c */ /* 0x000fe2000c741270 */
[----:B------:R-:W-:Y:S02]  /*246d0*/  ULDC UR4, c[0x0][0x22c] ;  /* 0x00008b0000047ab9 */ /* 0x000fe40000000800 */
[----:B------:R-:W4:Y:S01]  /*246e0*/  LDL.LU R39, [R1+0x86c] ;  /* 0x00086c0001277983 */ /* 0x000f220000300800 */
[----:B-1----:R-:W-:-:S04]  /*246f0*/  LEA R4, P6, R11, R2, 0x2 ;  /* 0x000000020b047211 */ /* 0x002fc800078c10ff */
[----:B------:R-:W-:Y:S01]  /*24700*/  LEA.HI.X.SX32 R5, R11, R3, 0x2, P6 ;  /* 0x000000030b057211 */ /* 0x000fe200030f16ff */
[----:B------:R-:W-:-:S04]  /*24710*/  IMAD R11, R10, 0x2, R11 ;  /* 0x000000020a0b7824 */ /* 0x000fc800078e020b */
[----:B---3--:R-:W-:-:S05]  /*24720*/  IMAD R0, R0, 0x2, R11 ;  /* 0x0000000200007824 */ /* 0x008fca00078e020b */
[----:B------:R-:W-:-:S04]  /*24730*/  LEA R8, P6, R0, R2, 0x2 ;  /* 0x0000000200087211 */ /* 0x000fc800078c10ff */
[----:B------:R-:W-:Y:S01]  /*24740*/  LEA.HI.X.SX32 R9, R0, R3, 0x2, P6 ;  /* 0x0000000300097211 */ /* 0x000fe200030f16ff */
[----:B--2---:R1:W-:Y:S02]  /*24750*/  @P5 STG.E desc[UR28][R4.64], R37 ;  /* 0x0000002504005986 */ /* 0x0043e4000c10191c */
[----:B-1----:R-:W-:-:S04]  /*24760*/  LEA R4, P5, R11, R2, 0x2 ;  /* 0x000000020b047211 */ /* 0x002fc800078a10ff */
[----:B------:R-:W-:Y:S02]  /*24770*/  LEA.HI.X.SX32 R5, R11, R3, 0x2, P5 ;  /* 0x000000030b057211 */ /* 0x000fe400028f16ff */
[----:B------:R-:W-:Y:S01]  /*24780*/  ISETP.LT.AND P5, PT, R40, UR4, !P0 ;  /* 0x0000000428007c0c */ /* 0x000fe2000c7a1270 */
[----:B------:R-:W-:Y:S01]  /*24790*/  ULDC UR4, c[0x0][0x22c] ;  /* 0x00008b0000047ab9 */ /* 0x000fe20000000800 */
[----:B------:R-:W2:Y:S01]  /*247a0*/  LDL.LU R40, [R1+0x868] ;  /* 0x0008680001287983 */ /* 0x000ea20000300800 */
[----:B------:R-:W-:Y:S01]  /*247b0*/  IMAD R10, R13, 0x2, R0 ;  /* 0x000000020d0a7824 */ /* 0x000fe200078e0200 */
[----:B------:R-:W1:Y:S02]  /*247c0*/  LDC R11, c[0x0][0x248] ;  /* 0x00009200ff0b7b82 */ /* 0x000e640000000800 */
[----:B----4-:R3:W-:Y:S01]  /*247d0*/  @P4 STG.E desc[UR28][R4.64], R38 ;  /* 0x0000002604004986 */ /* 0x0107e2000c10191c */
[----:B------:R-:W-:Y:S01]  /*247e0*/  ISETP.LT.AND P4, PT, R41, UR4, !P0 ;  /* 0x0000000429007c0c */ /* 0x000fe2000c781270 */
[----:B------:R-:W-:-:S02]  /*247f0*/  ULDC UR4, c[0x0][0x22c] ;  /* 0x00008b0000047ab9 */ /* 0x000fc40000000800 */
[----:B------:R-:W4:Y:S02]  /*24800*/  LDL.LU R41, [R1+0x864] ;  /* 0x0008640001297983 */ /* 0x000f240000300800 */
[----:B------:R-:W1:Y:S02]  /*24810*/  LDC R13, c[0x0][0x248] ;  /* 0x00009200ff0d7b82 */ /* 0x000e640000000800 */
[----:B------:R3:W-:Y:S01]  /*24820*/  @P3 STG.E desc[UR28][R8.64], R39 ;  /* 0x0000002708003986 */ /* 0x0007e2000c10191c */
[----:B------:R-:W-:Y:S01]  /*24830*/  ISETP.LT.AND P3, PT, R42, UR4, !P0 ;  /* 0x000000042a007c0c */ /* 0x000fe2000c761270 */
[----:B------:R-:W-:Y:S02]  /*24840*/  ULDC UR4, c[0x0][0x22c] ;  /* 0x00008b0000047ab9 */ /* 0x000fe40000000800 */
[----:B------:R-:W4:Y:S01]  /*24850*/  LDL.LU R42, [R1+0x860] ;  /* 0x00086000012a7983 */ /* 0x000f220000300800 */
[----:B---3--:R-:W-:-:S04]  /*24860*/  LEA R4, P6, R10, R2, 0x2 ;  /* 0x000000020a047211 */ /* 0x008fc800078c10ff */
[----:B------:R-:W-:Y:S01]  /*24870*/  LEA.HI.X.SX32 R5, R10, R3, 0x2, P6 ;  /* 0x000000030a057211 */ /* 0x000fe200030f16ff */
[----:B------:R-:W-:Y:S02]  /*24880*/  IMAD R10, R15, 0x2, R10 ;  /* 0x000000020f0a7824 */ /* 0x000fe400078e020a */
[----:B------:R-:W3:Y:S02]  /*24890*/  LDC R15, c[0x0][0x248] ;  /* 0x00009200ff0f7b82 */ /* 0x000ee40000000800 */
[----:B------:R-:W-:-:S05]  /*248a0*/  IMAD R0, R17, 0x2, R10 ;  /* 0x0000000211007824 */ /* 0x000fca00078e020a */
[CC--:B------:R-:W-:Y:S01]  /*248b0*/  LEA R8, P6, R0.reuse, R2.reuse, 0x2 ;  /* 0x0000000200087211 */ /* 0x0c0fe200078c10ff */
[----:B------:R-:W3:Y:S03]  /*248c0*/  LDC R17, c[0x0][0x248] ;  /* 0x00009200ff117b82 */ /* 0x000ee60000000800 */
[----:B------:R-:W-:Y:S01]  /*248d0*/  LEA.HI.X.SX32 R9, R0, R3, 0x2, P6 ;  /* 0x0000000300097211 */ /* 0x000fe200030f16ff */
[----:B--2---:R2:W-:Y:S02]  /*248e0*/  @P2 STG.E desc[UR28][R4.64], R40 ;  /* 0x0000002804002986 */ /* 0x0045e4000c10191c */
[----:B--2---:R-:W-:-:S04]  /*248f0*/  LEA R4, P2, R10, R2, 0x2 ;  /* 0x000000020a047211 */ /* 0x004fc800078410ff */
[----:B------:R-:W-:Y:S02]  /*24900*/  LEA.HI.X.SX32 R5, R10, R3, 0x2, P2 ;  /* 0x000000030a057211 */ /* 0x000fe400010f16ff */
[----:B------:R-:W-:Y:S01]  /*24910*/  ISETP.LT.AND P2, PT, R43, UR4, !P0 ;  /* 0x000000042b007c0c */ /* 0x000fe2000c741270 */
[----:B------:R-:W-:Y:S01]  /*24920*/  ULDC UR4, c[0x0][0x22c] ;  /* 0x00008b0000047ab9 */ /* 0x000fe20000000800 */
[----:B------:R-:W2:Y:S04]  /*24930*/  LDL.LU R43, [R1+0x85c] ;  /* 0x00085c00012b7983 */ /* 0x000ea80000300800 */
[----:B----4-:R4:W-:Y:S01]  /*24940*/  @P5 STG.E desc[UR28][R4.64], R41 ;  /* 0x0000002904005986 */ /* 0x0109e2000c10191c */
[----:B------:R-:W-:Y:S01]  /*24950*/  ISETP.LT.AND P5, PT, R44, UR4, !P0 ;  /* 0x000000042c007c0c */ /* 0x000fe2000c7a1270 */
[----:B------:R-:W-:-:S02]  /*24960*/  ULDC UR4, c[0x0][0x22c] ;  /* 0x00008b0000047ab9 */ /* 0x000fc40000000800 */
[----:B------:R-:W2:Y:S04]  /*24970*/  LDL.LU R44, [R1+0x858] ;  /* 0x00085800012c7983 */ /* 0x000ea80000300800 */
[----:B------:R3:W-:Y:S01]  /*24980*/  @P4 STG.E desc[UR28][R8.64], R42 ;  /* 0x0000002a08004986 */ /* 0x0007e2000c10191c */
[----:B------:R-:W-:Y:S01]  /*24990*/  ISETP.LT.AND P4, PT, R45, UR4, !P0 ;  /* 0x000000042d007c0c */ /* 0x000fe2000c781270 */
[----:B-1----:R-:W-:Y:S01]  /*249a0*/  IMAD R10, R11, 0x2, R0 ;  /* 0x000000020b0a7824 */ /* 0x002fe200078e0200 */
[----:B------:R-:W-:Y:S01]  /*249b0*/  ULDC UR4, c[0x0][0x22c] ;  /* 0x00008b0000047ab9 */ /* 0x000fe20000000800 */
[----:B------:R-:W2:Y:S01]  /*249c0*/  LDL.LU R45, [R1+0x854] ;  /* 0x00085400012d7983 */ /* 0x000ea20000300800 */
[----:B------:R-:W1:Y:S02]  /*249d0*/  LDC R11, c[0x0][0x248] ;  /* 0x00009200ff0b7b82 */ /* 0x000e640000000800 */
[----:B----4-:R-:W-:-:S04]  /*249e0*/  LEA R4, P6, R10, R2, 0x2 ;  /* 0x000000020a047211 */ /* 0x010fc800078c10ff */
[----:B------:R-:W-:Y:S01]  /*249f0*/  LEA.HI.X.SX32 R5, R10, R3, 0x2, P6 ;  /* 0x000000030a057211 */ /* 0x000fe200030f16ff */
[----:B------:R-:W-:Y:S02]  /*24a00*/  IMAD R10, R13, 0x2, R10 ;  /* 0x000000020d0a7824 */ /* 0x000fe400078e020a */
[----:B------:R-:W4:Y:S02]  /*24a10*/  LDC R13, c[0x0][0x248] ;  /* 0x00009200ff0d7b82 */ /* 0x000f240000000800 */
[----:B---3--:R-:W-:-:S05]  /*24a20*/  IMAD R0, R15, 0x2, R10 ;  /* 0x000000020f007824 */ /* 0x008fca00078e020a */
        /* <DEDUP_REMOVED lines=19> */
[----:B-1----:R-:W-:-:S04]  /*24b60*/  LEA R4, P6, R10, R2, 0x2 ;  /* 0x000000020a047211 */ /* 0x002fc800078c10ff */
[----:B------:R-:W-:Y:S01]  /*24b70*/  LEA.HI.X.SX32 R5, R10, R3, 0x2, P6 ;  /* 0x000000030a057211 */ /* 0x000fe200030f16ff */
[----:B------:R-:W-:Y:S02]  /*24b80*/  IMAD R10, R11, 0x2, R10 ;  /* 0x000000020b0a7824 */ /* 0x000fe400078e020a */
[----:B------:R-:W1:Y:S02]  /*24b90*/  LDC R11, c[0x0][0x248] ;  /* 0x00009200ff0b7b82 */ /* 0x000e640000000800 */
[----:B----4-:R-:W-:-:S05]  /*24ba0*/  IMAD R0, R13, 0x2, R10 ;  /* 0x000000020d007824 */ /* 0x010fca00078e020a */
[CC--:B---3--:R-:W-:Y:S01]  /*24bb0*/  LEA R8, P6, R0.reuse, R2.reuse, 0x2 ;  /* 0x0000000200087211 */ /* 0x0c8fe200078c10ff */
        /* <DEDUP_REMOVED lines=32> */
[----:B---3--:R3:W-:Y:S01]  /*24dc0*/  @P4 STG.E desc[UR28][R4.64], R50 ;  /* 0x0000003204004986 */ /* 0x0087e2000c10191c */
        /* <DEDUP_REMOVED lines=128> */
[----:B----4-:R-:W-:Y:S01]  /*255d0*/  LEA R4, P6, R10, R2, 0x2 ;  /* 0x000000020a047211 */ /* 0x010fe200078c10ff */
[----:B------:R-:W-:-:S02]  /*255e0*/  IMAD R0, R13, 0x2, R10 ;  /* 0x000000020d007824 */ /* 0x000fc400078e020a */
[----:B------:R-:W4:Y:S01]  /*255f0*/  LDC R13, c[0x0][0x248] ;  /* 0x00009200ff0d7b82 */ /* 0x000f220000000800 */
[----:B------:R-:W-:Y:S01]  /*25600*/  LEA.HI.X.SX32 R5, R10, R3, 0x2, P6 ;  /* 0x000000030a057211 */ /* 0x000fe200030f16ff */
[----:B---3--:R-:W-:-:S05]  /*25610*/  IMAD R12, R15, 0x2, R0 ;  /* 0x000000020f0c7824 */ /* 0x008fca00078e0200 */
[CC--:B-1----:R-:W-:Y:S01]  /*25620*/  LEA R8, P6, R12.reuse, R2.reuse, 0x2 ;  /* 0x000000020c087211 */ /* 0x0c2fe200078c10ff */
[----:B------:R-:W1:Y:S03]  /*25630*/  LDC R15, c[0x0][0x248] ;  /* 0x00009200ff0f7b82 */ /* 0x000e660000000800 */
[----:B------:R-:W-:Y:S01]  /*25640*/  LEA.HI.X.SX32 R9, R12, R3, 0x2, P6 ;  /* 0x000000030c097211 */ /* 0x000fe200030f16ff */
[----:B--2---:R2:W-:Y:S01]  /*25650*/  @P3 STG.E desc[UR28][R4.64], R67 ;  /* 0x0000004304003986 */ /* 0x0045e2000c10191c */
[----:B------:R-:W-:-:S04]  /*25660*/  LEA R10, P3, R0, R2, 0x2 ;  /* 0x00000002000a7211 */ /* 0x000fc800078610ff */
[----:B------:R-:W-:Y:S02]  /*25670*/  LEA.HI.X.SX32 R11, R0, R3, 0x2, P3 ;  /* 0x00000003000b7211 */ /* 0x000fe400018f16ff */
[----:B------:R-:W-:Y:S01]  /*25680*/  ISETP.LT.AND P3, PT, R70, UR4, !P0 ;  /* 0x0000000446007c0c */ /* 0x000fe2000c761270 */
[----:B------:R-:W-:Y:S01]  /*25690*/  ULDC UR4, c[0x0][0x22c] ;  /* 0x00008b0000047ab9 */ /* 0x000fe20000000800 */
[----:B------:R-:W3:Y:S04]  /*256a0*/  LDL.LU R70, [R1+0x7f0] ;  /* 0x0007f00001467983 */ /* 0x000ee80000300800 */
[----:B------:R-:W-:Y:S01]  /*256b0*/  @P2 STG.E desc[UR28][R10.64], R68 ;  /* 0x000000440a002986 */ /* 0x000fe2000c10191c */
        /* <DEDUP_REMOVED lines=17> */
[----:B---3--:R3:W-:Y:S01]  /*257d0*/  @P4 STG.E desc[UR28][R4.64], R70 ;  /* 0x0000004604004986 */ /* 0x0087e2000c10191c */
[----:B------:R-:W-:-:S04]  /*257e0*/  LEA R10, P4, R0, R2, 0x2 ;  /* 0x00000002000a7211 */ /* 0x000fc800078810ff */
[----:B------:R-:W-:Y:S02]  /*257f0*/  LEA.HI.X.SX32 R11, R0, R3, 0x2, P4 ;  /* 0x00000003000b7211 */ /* 0x000fe400020f16ff */
[----:B------:R-:W-:Y:S01]  /*25800*/  ISETP.LT.AND P4, PT, R73, UR4, !P0 ;  /* 0x0000000449007c0c */ /* 0x000fe2000c781270 */
[----:B------:R-:W-:Y:S01]  /*25810*/  ULDC UR4, c[0x0][0x22c] ;  /* 0x00008b0000047ab9 */ /* 0x000fe20000000800 */
[----:B------:R-:W4:Y:S04]  /*25820*/  LDL.LU R73, [R1+0x7e4] ;  /* 0x0007e40001497983 */ /* 0x000f280000300800 */
[----:B------:R-:W-:Y:S01]  /*25830*/  @P3 STG.E desc[UR28][R10.64], R71 ;  /* 0x000000470a003986 */ /* 0x000fe2000c10191c */
[----:B------:R-:W-:Y:S01]  /*25840*/  ISETP.LT.AND P3, PT, R74, UR4, !P0 ;  /* 0x000000044a007c0c */ /* 0x000fe2000c761270 */
[----:B------:R-:W-:-:S02]  /*25850*/  ULDC UR4, c[0x0][0x22c] ;  /* 0x00008b0000047ab9 */ /* 0x000fc40000000800 */
[----:B------:R-:W4:Y:S04]  /*25860*/  LDL.LU R74, [R1+0x7e0] ;  /* 0x0007e000014a7983 */ /* 0x000f280000300800 */
[----:B------:R1:W-:Y:S01]  /*25870*/  @P2 STG.E desc[UR28][R8.64], R72 ;  /* 0x0000004808002986 */ /* 0x0003e2000c10191c */
[----:B------:R-:W-:Y:S01]  /*25880*/  ISETP.LT.AND P2, PT, R75, UR4, !P0 ;  /* 0x000000044b007c0c */ /* 0x000fe2000c741270 */
[----:B------:R-:W-:Y:S01]  /*25890*/  IMAD R0, R15, 0x2, R12 ;  /* 0x000000020f007824 */ /* 0x000fe200078e020c */
[----:B------:R-:W-:Y:S01]  /*258a0*/  ULDC UR4, c[0x0][0x22c] ;  /* 0x00008b0000047ab9 */ /* 0x000fe20000000800 */
[----:B------:R-:W4:Y:S01]  /*258b0*/  LDL.LU R75, [R1+0x7dc] ;  /* 0x0007dc00014b7983 */ /* 0x000f220000300800 */
[----:B------:R-:W4:Y:S02]  /*258c0*/  LDC R15, c[0x0][0x248] ;  /* 0x00009200ff0f7b82 */ /* 0x000f240000000800 */
[----:B---3--:R-:W-:-:S04]  /*258d0*/  LEA R4, P6, R0, R2, 0x2 ;  /* 0x0000000200047211 */ /* 0x008fc800078c10ff */
[----:B------:R-:W-:Y:S01]  /*258e0*/  LEA.HI.X.SX32 R5, R0, R3, 0x2, P6 ;  /* 0x0000000300057211 */ /* 0x000fe200030f16ff */
[----:B------:R-:W-:Y:S02]  /*258f0*/  IMAD R0, R17, 0x2, R0 ;  /* 0x0000000211007824 */ /* 0x000fe400078e0200 */
[----:B------:R-:W3:Y:S02]  /*25900*/  LDC R17, c[0x0][0x248] ;  /* 0x00009200ff117b82 */ /* 0x000ee40000000800 */
[----:B--2---:R-:W-:-:S05]  /*25910*/  IMAD R12, R13, 0x2, R0 ;  /* 0x000000020d0c7824 */ /* 0x004fca00078e0200 */
[CC--:B-1----:R-:W-:Y:S01]  /*25920*/  LEA R8, P6, R12.reuse, R2.reuse, 0x2 ;  /* 0x000000020c087211 */ /* 0x0c2fe200078c10ff */
[----:B------:R-:W1:Y:S03]  /*25930*/  LDC R13, c[0x0][0x248] ;  /* 0x00009200ff0d7b82 */ /* 0x000e660000000800 */
[----:B------:R-:W-:Y:S01]  /*25940*/  LEA.HI.X.SX32 R9, R12, R3, 0x2, P6 ;  /* 0x000000030c097211 */ /* 0x000fe200030f16ff */
[----:B----4-:R2:W-:Y:S01]  /*25950*/  @P5 STG.E desc[UR28][R4.64], R73 ;  /* 0x0000004904005986 */ /* 0x0105e2000c10191c */
        /* <DEDUP_REMOVED lines=15> */
[----:B--2---:R-:W-:-:S04]  /*25a50*/  LEA R4, P6, R0, R2, 0x2 ;  /* 0x0000000200047211 */ /* 0x004fc800078c10ff */
[----:B------:R-:W-:Y:S01]  /*25a60*/  LEA.HI.X.SX32 R5, R0, R3, 0x2, P6 ;  /* 0x0000000300057211 */ /* 0x000fe200030f16ff */
[----:B------:R-:W-:Y:S02]  /*25a70*/  IMAD R0, R15, 0x2, R0 ;  /* 0x000000020f007824 */ /* 0x000fe400078e0200 */
[----:B------:R-:W2:Y:S02]  /*25a80*/  LDC R15, c[0x0][0x248] ;  /* 0x00009200ff0f7b82 */ /* 0x000ea40000000800 */
[----:B---3--:R-:W-:-:S05]  /*25a90*/  IMAD R12, R17, 0x2, R0 ;  /* 0x00000002110c7824 */ /* 0x008fca00078e0200 */
        /* <DEDUP_REMOVED lines=36> */
[----:B------:R1:W-:Y:S01]  /*25ce0*/  @P5 STG.E desc[UR28][R8.64], R81 ;  /* 0x0000005108005986 */ /* 0x0003e2000c10191c */
[----:B------:R-:W-:Y:S01]  /*25cf0*/  ISETP.LT.AND P5, PT, R83, UR4, !P0 ;  /* 0x0000000453007c0c */ /* 0x000fe2000c7a1270 */
[----:B------:R-:W-:Y:S01]  /*25d00*/  IMAD R0, R17, 0x2, R12 ;  /* 0x0000000211007824 */ /* 0x000fe200078e020c */
[----:B------:R-:W-:Y:S01]  /*25d10*/  ULDC UR4, c[0x0][0x22c] ;  /* 0x00008b0000047ab9 */ /* 0x000fe20000000800 */
[----:B------:R-:W4:Y:S01]  /*25d20*/  LDL.LU R84, [R1+0x7bc] ;  /* 0x0007bc0001547983 */ /* 0x000f220000300800 */
[----:B------:R-:W4:Y:S03]  /*25d30*/  LDC R17, c[0x0][0x248] ;  /* 0x00009200ff117b82 */ /* 0x000f260000000800 */
[----:B------:R-:W4:Y:S01]  /*25d40*/  LDL.LU R83, [R1+0x7b8] ;  /* 0x0007b80001537983 */ /* 0x000f220000300800 */
        /* <DEDUP_REMOVED lines=310> */
[----:B------:R-:W1:Y:S03]  /*270b0*/  LDC R15, c[0x0][0x248] ;  /* 0x00009200ff0f7b82 */ /* 0x000e660000000800 */
[----:B------:R-:W2:Y:S01]  /*270c0*/  LDL.LU R122, [R1+0x71c] ;  /* 0x00071c00017a7983 */ /* 0x000ea20000300800 */
[----:B---3--:R-:W-:-:S04]  /*270d0*/  LEA R4, P6, R0, R2, 0x2 ;  /* 0x0000000200047211 */ /* 0x008fc800078c10ff */
[----:B------:R-:W-:Y:S01]  /*270e0*/  LEA.HI.X.SX32 R5, R0, R3, 0x2, P6 ;  /* 0x0000000300057211 */ /* 0x000fe200030f16ff */
[----:B------:R-:W-:Y:S02]  /*270f0*/  IMAD R0, R17, 0x2, R0 ;  /* 0x0000000211007824 */ /* 0x000fe400078e0200 */
[----:B------:R-:W3:Y:S02]  /*27100*/  LDC R17, c[0x0][0x248] ;  /* 0x00009200ff117b82 */ /* 0x000ee40000000800 */
[----:B----4-:R4:W-:Y:S01]  /*27110*/  @P5 STG.E desc[UR28][R4.64], R121 ;  /* 0x0000007904005986 */ /* 0x0109e2000c10191c */
[----:B--2---:R-:W-:-:S04]  /*27120*/  LEA R10, P5, R0, R2, 0x2 ;  /* 0x00000002000a7211 */ /* 0x004fc800078a10ff */
[----:B------:R-:W-:Y:S02]  /*27130*/  LEA.HI.X.SX32 R11, R0, R3, 0x2, P5 ;  /* 0x00000003000b7211 */ /* 0x000fe400028f16ff */
[----:B------:R-:W-:Y:S01]  /*27140*/  ISETP.LT.AND P5, PT, R123, UR4, !P0 ;  /* 0x000000047b007c0c */ /* 0x000fe2000c7a1270 */
[----:B------:R-:W-:Y:S01]  /*27150*/  ULDC UR4, c[0x0][0x22c] ;  /* 0x00008b0000047ab9 */ /* 0x000fe20000000800 */
[----:B------:R-:W2:Y:S04]  /*27160*/  LDL.LU R123, [R1+0x718] ;  /* 0x00071800017b7983 */ /* 0x000ea80000300800 */
[----:B------:R3:W-:Y:S01]  /*27170*/  @P4 STG.E desc[UR28][R10.64], R122 ;  /* 0x0000007a0a004986 */ /* 0x0007e2000c10191c */
[----:B------:R-:W-:Y:S01]  /*27180*/  ISETP.LT.AND P4, PT, R125, UR4, !P0 ;  /* 0x000000047d007c0c */ /* 0x000fe2000c781270 */
[----:B------:R-:W-:Y:S01]  /*27190*/  IMAD R12, R13, 0x2, R0 ;  /* 0x000000020d0c7824 */ /* 0x000fe200078e0200 */
[----:B------:R-:W-:Y:S01]  /*271a0*/  ULDC UR4, c[0x0][0x22c] ;  /* 0x00008b0000047ab9 */ /* 0x000fe20000000800 */
[----:B------:R-:W3:Y:S01]  /*271b0*/  LDL.LU R125, [R1+0x714] ;  /* 0x00071400017d7983 */ /* 0x000ee20000300800 */
[----:B------:R-:W3:Y:S01]  /*271c0*/  LDC R13, c[0x0][0x248] ;  /* 0x00009200ff0d7b82 */ /* 0x000ee20000000800 */
[----:B-1----:R-:W-:Y:S01]  /*271d0*/  IMAD R0, R19, 0x2, R12 ;  /* 0x0000000213007824 */ /* 0x002fe200078e020c */
[----:B------:R-:W-:-:S04]  /*271e0*/  LEA R8, P6, R12, R2, 0x2 ;  /* 0x000000020c087211 */ /* 0x000fc800078c10ff */
[-C--:B------:R-:W-:Y:S02]  /*271f0*/  LEA.HI.X.SX32 R9, R12, R3.reuse, 0x2, P6 ;  /* 0x000000030c097211 */ /* 0x080fe400030f16ff */
[C---:B----4-:R-:W-:Y:S01]  /*27200*/  LEA R4, P6, R0.reuse, R2, 0x2 ;  /* 0x0000000200047211 */ /* 0x050fe200078c10ff */
[----:B------:R-:W1:Y:S03]  /*27210*/  LDC R19, c[0x0][0x248] ;  /* 0x00009200ff137b82 */ /* 0x000e660000000800 */
[----:B------:R-:W-:Y:S01]  /*27220*/  LEA.HI.X.SX32 R5, R0, R3, 0x2, P6 ;  /* 0x0000000300057211 */ /* 0x000fe200030f16ff */
[----:B------:R-:W-:-:S04]  /*27230*/  IMAD R0, R15, 0x2, R0 ;  /* 0x000000020f007824 */ /* 0x000fc800078e0200 */
[----:B------:R-:W4:Y:S01]  /*27240*/  LDC R15, c[0x0][0x248] ;  /* 0x00009200ff0f7b82 */ /* 0x000f220000000800 */
[----:B--2---:R2:W-:Y:S04]  /*27250*/  @P3 STG.E desc[UR28][R8.64], R123 ;  /* 0x0000007b08003986 */ /* 0x0045e8000c10191c */
[----:B------:R1:W-:Y:S01]  /*27260*/  @P2 STG.E desc[UR28][R4.64], R124 ;  /* 0x0000007c04002986 */ /* 0x0003e2000c10191c */
[----:B---3--:R-:W-:Y:S02]  /*27270*/  LEA R10, P2, R0, R2, 0x2 ;  /* 0x00000002000a7211 */ /* 0x008fe400078410ff */
[----:B------:R-:W-:Y:S01]  /*27280*/  ISETP.LT.AND P3, PT, R126, UR4, !P0 ;  /* 0x000000047e007c0c */ /* 0x000fe2000c761270 */
[----:B------:R-:W-:Y:S01]  /*27290*/  ULDC UR4, c[0x0][0x22c] ;  /* 0x00008b0000047ab9 */ /* 0x000fe20000000800 */
[----:B------:R-:W-:Y:S01]  /*272a0*/  LEA.HI.X.SX32 R11, R0, R3, 0x2, P2 ;  /* 0x00000003000b7211 */ /* 0x000fe200010f16ff */
[----:B------:R-:W3:Y:S01]  /*272b0*/  LDL.LU R126, [R1+0x710] ;  /* 0x00071000017e7983 */ /* 0x000ee20000300800 */
        /* <DEDUP_REMOVED lines=8> */
[----:B------:R-:W3:Y:S01]  /*27340*/  LDC R17, c[0x0][0x248] ;  /* 0x00009200ff117b82 */ /* 0x000ee20000000800 */
[----:B------:R-:W-:Y:S01]  /*27350*/  IMAD R0, R13, 0x2, R12 ;  /* 0x000000020d007824 */ /* 0x000fe200078e020c */
[----:B--2---:R-:W-:-:S04]  /*27360*/  LEA R8, P6, R12, R2, 0x2 ;  /* 0x000000020c087211 */ /* 0x004fc800078c10ff */
[----:B------:R-:W-:Y:S02]  /*27370*/  LEA.HI.X.SX32 R9, R12, R3, 0x2, P6 ;  /* 0x000000030c097211 */ /* 0x000fe400030f16ff */
[----:B-1----:R-:W-:-:S04]  /*27380*/  LEA R4, P6, R0, R2, 0x2 ;  /* 0x0000000200047211 */ /* 0x002fc800078c10ff */
[----:B------:R-:W-:Y:S01]  /*27390*/  LEA.HI.X.SX32 R5, R0, R3, 0x2, P6 ;  /* 0x0000000300057211 */ /* 0x000fe200030f16ff */
[----:B----4-:R-:W-:Y:S02]  /*273a0*/  IMAD R0, R15, 0x2, R0 ;  /* 0x000000020f007824 */ /* 0x010fe400078e0200 */
[----:B------:R-:W1:Y:S03]  /*273b0*/  LDC R15, c[0x0][0x248] ;  /* 0x00009200ff0f7b82 */ /* 0x000e660000000800 */
[----:B------:R-:W-:-:S04]  /*273c0*/  LEA R10, P6, R0, R2, 0x2 ;  /* 0x00000002000a7211 */ /* 0x000fc800078c10ff */
[----:B------:R-:W-:Y:S01]  /*273d0*/  LEA.HI.X.SX32 R11, R0, R3, 0x2, P6 ;  /* 0x00000003000b7211 */ /* 0x000fe200030f16ff */
[----:B---3--:R-:W-:Y:S01]  /*273e0*/  @P4 STG.E desc[UR28][R8.64], R126 ;  /* 0x0000007e08004986 */ /* 0x008fe2000c10191c */
[----:B------:R-:W-:Y:S01]  /*273f0*/  ISETP.LT.AND P4, PT, R129, UR4, !P0 ;  /* 0x0000000481007c0c */ /* 0x000fe2000c781270 */
[----:B------:R-:W-:Y:S02]  /*27400*/  ULDC UR4, c[0x0][0x22c] ;  /* 0x00008b0000047ab9 */ /* 0x000fe40000000800 */
[----:B------:R2:W-:Y:S01]  /*27410*/  @P3 STG.E desc[UR28][R4.64], R127 ;  /* 0x0000007f04003986 */ /* 0x0005e2000c10191c */
[----:B------:R-:W-:Y:S01]  /*27420*/  ISETP.LT.AND P3, PT, R130, UR4, !P0 ;  /* 0x0000000482007c0c */ /* 0x000fe2000c761270 */
[----:B------:R-:W-:Y:S02]  /*27430*/  ULDC UR4, c[0x0][0x22c] ;  /* 0x00008b0000047ab9 */ /* 0x000fe40000000800 */
[----:B------:R-:W3:Y:S04]  /*27440*/  LDL.LU R129, [R1+0x704] ;  /* 0x0007040001817983 */ /* 0x000ee80000300800 */
[----:B------:R4:W-:Y:S01]  /*27450*/  @P2 STG.E desc[UR28][R10.64], R128 ;  /* 0x000000800a002986 */ /* 0x0009e2000c10191c */
[----:B------:R-:W-:Y:S01]  /*27460*/  ISETP.LT.AND P2, PT, R131, UR4, !P0 ;  /* 0x0000000483007c0c */ /* 0x000fe2000c741270 */
[----:B------:R-:W-:Y:S01]  /*27470*/  IMAD R13, R19, 0x2, R0 ;  /* 0x00000002130d7824 */ /* 0x000fe200078e0200 */
[----:B------:R-:W-:Y:S01]  /*27480*/  ULDC UR4, c[0x0][0x22c] ;  /* 0x00008b0000047ab9 */ /* 0x000fe20000000800 */
[----:B------:R-:W4:Y:S01]  /*27490*/  LDL.LU R130, [R1+0x700] ;  /* 0x0007000001827983 */ /* 0x000f220000300800 */
[----:B------:R-:W4:Y:S03]  /*274a0*/  LDC R19, c[0x0][0x248] ;  /* 0x00009200ff137b82 */ /* 0x000f260000000800 */
[----:B------:R-:W4:Y:S01]  /*274b0*/  LDL.LU R131, [R1+0x6fc] ;  /* 0x0006fc0001837983 */ /* 0x000f220000300800 */
[----:B------:R-:W-:Y:S01]  /*274c0*/  LEA R12, P6, R13, R2, 0x2 ;  /* 0x000000020d0c7211 */ /* 0x000fe200078c10ff */
[----:B------:R-:W-:-:S03]  /*274d0*/  IMAD R0, R14, 0x2, R13 ;  /* 0x000000020e007824 */ /* 0x000fc600078e020d */
[-C--:B------:R-:W-:Y:S01]  /*274e0*/  LEA.HI.X.SX32 R13, R13, R3.reuse, 0x2, P6 ;  /* 0x000000030d0d7211 */ /* 0x080fe200030f16ff */
[----:B------:R-:W-:Y:S01]  /*274f0*/  IMAD R14, R17, 0x2, R0 ;  /* 0x00000002110e7824 */ /* 0x000fe200078e0200 */
[CC--:B--2---:R-:W-:Y:S01]  /*27500*/  LEA R4, P6, R0.reuse, R2.reuse, 0x2 ;  /* 0x0000000200047211 */ /* 0x0c4fe200078c10ff */
[----:B------:R-:W2:Y:S03]  /*27510*/  LDC R17, c[0x0][0x248] ;  /* 0x00009200ff117b82 */ /* 0x000ea60000000800 */
[----:B------:R-:W-:Y:S02]  /*27520*/  LEA.HI.X.SX32 R5, R0, R3, 0x2, P6 ;  /* 0x0000000300057211 */ /* 0x000fe400030f16ff */
[----:B------:R-:W-:-:S04]  /*27530*/  LEA R8, P6, R14, R2, 0x2 ;  /* 0x000000020e087211 */ /* 0x000fc800078c10ff */
[----:B------:R-:W-:Y:S01]  /*27540*/  LEA.HI.X.SX32 R9, R14, R3, 0x2, P6 ;  /* 0x000000030e097211 */ /* 0x000fe200030f16ff */
[----:B-1----:R-:W-:Y:S02]  /*27550*/  IMAD R14, R15, 0x2, R14 ;  /* 0x000000020f0e7824 */ /* 0x002fe400078e020e */
[----:B------:R-:W1:Y:S01]  /*27560*/  LDC R15, c[0x0][0x248] ;  /* 0x00009200ff0f7b82 */ /* 0x000e620000000800 */
[----:B---3--:R3:W-:Y:S01]  /*27570*/  @P5 STG.E desc[UR28][R12.64], R129 ;  /* 0x000000810c005986 */ /* 0x0087e2000c10191c */
[----:B------:R-:W-:Y:S01]  /*27580*/  ISETP.LT.AND P5, PT, R137, UR4, !P0 ;  /* 0x0000000489007c0c */ /* 0x000fe2000c7a1270 */
[----:B------:R-:W-:Y:S02]  /*27590*/  ULDC UR4, c[0x0][0x22c] ;  /* 0x00008b0000047ab9 */ /* 0x000fe40000000800 */
[----:B------:R-:W2:Y:S04]  /*275a0*/  LDL.LU R137, [R1+0x6f8] ;  /* 0x0006f80001897983 */ /* 0x000ea80000300800 */
[----:B----4-:R4:W-:Y:S01]  /*275b0*/  @P4 STG.E desc[UR28][R4.64], R130 ;  /* 0x0000008204004986 */ /* 0x0109e2000c10191c */
[----:B------:R-:W-:Y:S01]  /*275c0*/  ISETP.LT.AND P4, PT, R132, UR4, !P0 ;  /* 0x0000000484007c0c */ /* 0x000fe2000c781270 */
[----:B------:R-:W-:-:S02]  /*275d0*/  ULDC UR4, c[0x0][0x22c] ;  /* 0x00008b0000047ab9 */ /* 0x000fc40000000800 */
[----:B------:R2:W-:Y:S01]  /*275e0*/  @P3 STG.E desc[UR28][R8.64], R131 ;  /* 0x0000008308003986 */ /* 0x0005e2000c10191c */
[CC--:B------:R-:W-:Y:S01]  /*275f0*/  LEA R10, P3, R14.reuse, R2.reuse, 0x2 ;  /* 0x000000020e0a7211 */ /* 0x0c0fe200078610ff */
[----:B------:R-:W-:Y:S01]  /*27600*/  IMAD R0, R19, 0x2, R14 ;  /* 0x0000000213007824 */ /* 0x000fe200078e020e */
[----:B---3--:R-:W3:Y:S01]  /*27610*/  LDC R13, c[0x0][0x248] ;  /* 0x00009200ff0d7b82 */ /* 0x008ee20000000800 */
[----:B------:R-:W3:Y:S01]  /*27620*/  LDL.LU R132, [R1+0x6f4] ;  /* 0x0006f40001847983 */ /* 0x000ee20000300800 */
[-C--:B------:R-:W-:Y:S02]  /*27630*/  LEA.HI.X.SX32 R11, R14, R3.reuse, 0x2, P3 ;  /* 0x000000030e0b7211 */ /* 0x080fe400018f16ff */
[----:B------:R-:W-:Y:S01]  /*27640*/  ISETP.LT.AND P3, PT, R133, UR4, !P0 ;  /* 0x0000000485007c0c */ /* 0x000fe2000c761270 */
[----:B------:R-:W-:Y:S01]  /*27650*/  ULDC UR4, c[0x0][0x22c] ;  /* 0x00008b0000047ab9 */ /* 0x000fe20000000800 */
[----:B------:R-:W3:Y:S01]  /*27660*/  LDL.LU R133, [R1+0x6f0] ;  /* 0x0006f00001857983 */ /* 0x000ee20000300800 */
[C---:B----4-:R-:W-:Y:S01]  /*27670*/  LEA R4, P6, R0.reuse, R2, 0x2 ;  /* 0x0000000200047211 */ /* 0x050fe200078c10ff */
[----:B------:R-:W4:Y:S03]  /*27680*/  LDC R12, c[0x0][0x248] ;  /* 0x00009200ff0c7b82 */ /* 0x000f260000000800 */
[----:B------:R-:W-:Y:S01]  /*27690*/  LEA.HI.X.SX32 R5, R0, R3, 0x2, P6 ;  /* 0x0000000300057211 */ /* 0x000fe200030f16ff */
[----:B--2---:R-:W-:-:S04]  /*276a0*/  IMAD R9, R17, 0x2, R0 ;  /* 0x0000000211097824 */ /* 0x004fc800078e0200 */
[----:B------:R-:W2:Y:S01]  /*276b0*/  LDC R19, c[0x0][0x248] ;  /* 0x00009200ff137b82 */ /* 0x000ea20000000800 */
[----:B---3--:R3:W-:Y:S01]  /*276c0*/  @P2 STG.E desc[UR28][R10.64], R132 ;  /* 0x000000840a002986 */ /* 0x0087e2000c10191c */
[----:B------:R-:W-:Y:S01]  /*276d0*/  ISETP.LT.AND P2, PT, R134, UR4, !P0 ;  /* 0x0000000486007c0c */ /* 0x000fe2000c741270 */
[----:B------:R-:W-:-:S05]  /*276e0*/  ULDC UR4, c[0x0][0x22c] ;  /* 0x00008b0000047ab9 */ /* 0x000fca0000000800 */
[----:B------:R-:W2:Y:S01]  /*276f0*/  LDC R17, c[0x0][0x248] ;  /* 0x00009200ff117b82 */ /* 0x000ea20000000800 */
[----:B------:R-:W2:Y:S04]  /*27700*/  LDL.LU R134, [R1+0x6ec] ;  /* 0x0006ec0001867983 */ /* 0x000ea80000300800 */
[----:B------:R1:W-:Y:S01]  /*27710*/  @P5 STG.E desc[UR28][R4.64], R133 ;  /* 0x0000008504005986 */ /* 0x0003e2000c10191c */
[----:B------:R-:W-:Y:S01]  /*27720*/  ISETP.LT.AND P5, PT, R135, UR4, !P0 ;  /* 0x0000000487007c0c */ /* 0x000fe2000c7a1270 */
[----:B------:R-:W-:Y:S01]  /*27730*/  IMAD R0, R16, 0x2, R9 ;  /* 0x0000000210007824 */ /* 0x000fe200078e0209 */
[----:B------:R-:W-:Y:S01]  /*27740*/  LEA R8, P6, R9, R2, 0x2 ;  /* 0x0000000209087211 */ /* 0x000fe200078c10ff */
[----:B------:R-:W2:Y:S01]  /*27750*/  LDL.LU R135, [R1+0x6e8] ;  /* 0x0006e80001877983 */ /* 0x000ea20000300800 */
[----:B------:R-:W-:-:S02]  /*27760*/  ULDC UR4, c[0x0][0x22c] ;  /* 0x00008b0000047ab9 */ /* 0x000fc40000000800 */
[----:B------:R-:W-:Y:S02]  /*27770*/  LEA.HI.X.SX32 R9, R9, R3, 0x2, P6 ;  /* 0x0000000309097211 */ /* 0x000fe400030f16ff */
[----:B---3--:R-:W-:Y:S01]  /*27780*/  LEA R10, P6, R0, R2, 0x2 ;  /* 0x00000002000a7211 */ /* 0x008fe200078c10ff */
[----:B------:R-:W-:-:S03]  /*27790*/  IMAD R13, R13, 0x2, R0 ;  /* 0x000000020d0d7824 */ /* 0x000fc600078e0200 */
[----:B------:R-:W-:Y:S01]  /*277a0*/  LEA.HI.X.SX32 R11, R0, R3, 0x2, P6 ;  /* 0x00000003000b7211 */ /* 0x000fe200030f16ff */
[----:B----4-:R-:W-:-:S05]  /*277b0*/  IMAD R0, R12, 0x2, R13 ;  /* 0x000000020c007824 */ /* 0x010fca00078e020d */
[-C--:B------:R-:W-:Y:S01]  /*277c0*/  LEA R12, P6, R0, R2.reuse, 0x2 ;  /* 0x00000002000c7211 */ /* 0x080fe200078c10ff */
[----:B--2---:R2:W-:Y:S01]  /*277d0*/  @P4 STG.E desc[UR28][R8.64], R134 ;  /* 0x0000008608004986 */ /* 0x0045e2000c10191c */
[----:B------:R-:W-:Y:S01]  /*277e0*/  ISETP.LT.AND P4, PT, R138, UR4, !P0 ;  /* 0x000000048a007c0c */ /* 0x000fe2000c781270 */
[----:B------:R-:W-:Y:S02]  /*277f0*/  ULDC UR4, c[0x0][0x22c] ;  /* 0x00008b0000047ab9 */ /* 0x000fe40000000800 */
[----:B------:R-:W3:Y:S04]  /*27800*/  LDL.LU R138, [R1+0x6e4] ;  /* 0x0006e400018a7983 */ /* 0x000ee80000300800 */
[----:B------:R4:W-:Y:S01]  /*27810*/  @P3 STG.E desc[UR28][R10.64], R135 ;  /* 0x000000870a003986 */ /* 0x0009e2000c10191c */
[----:B-1----:R-:W-:-:S04]  /*27820*/  LEA R4, P3, R13, R2, 0x2 ;  /* 0x000000020d047211 */ /* 0x002fc800078610ff */
[-C--:B------:R-:W-:Y:S02]  /*27830*/  LEA.HI.X.SX32 R5, R13, R3.reuse, 0x2, P3 ;  /* 0x000000030d057211 */ /* 0x080fe400018f16ff */
[----:B------:R-:W-:Y:S01]  /*27840*/  ISETP.LT.AND P3, PT, R139, UR4, !P0 ;  /* 0x000000048b007c0c */ /* 0x000fe2000c761270 */
[----:B------:R-:W-:Y:S01]  /*27850*/  ULDC UR4, c[0x0][0x22c] ;  /* 0x00008b0000047ab9 */ /* 0x000fe20000000800 */
[----:B------:R-:W3:Y:S01]  /*27860*/  LDL.LU R139, [R1+0x6e0] ;  /* 0x0006e000018b7983 */ /* 0x000ee20000300800 */
[----:B------:R-:W-:-:S03]  /*27870*/  LEA.HI.X.SX32 R13, R0, R3, 0x2, P6 ;  /* 0x00000003000d7211 */ /* 0x000fc600030f16ff */
[----:B------:R1:W-:Y:S04]  /*27880*/  @P2 STG.E desc[UR28][R4.64], R136 ;  /* 0x0000008804002986 */ /* 0x0003e8000c10191c */
[----:B------:R1:W-:Y:S01]  /*27890*/  @P5 STG.E desc[UR28][R12.64], R137 ;  /* 0x000000890c005986 */ /* 0x0003e2000c10191c */
[----:B------:R-:W-:Y:S01]  /*278a0*/  ISETP.LT.AND P5, PT, R140, UR4, !P0 ;  /* 0x000000048c007c0c */ /* 0x000fe2000c7a1270 */
[----:B------:R-:W-:Y:S01]  /*278b0*/  IMAD R0, R15, 0x2, R0 ;  /* 0x000000020f007824 */ /* 0x000fe200078e0200 */
[----:B------:R-:W-:Y:S01]  /*278c0*/  ULDC UR4, c[0x0][0x22c] ;  /* 0x00008b0000047ab9 */ /* 0x000fe20000000800 */
[----:B------:R-:W3:Y:S01]  /*278d0*/  LDL.LU R140, [R1+0x6dc] ;  /* 0x0006dc00018c7983 */ /* 0x000ee20000300800 */
[----:B------:R-:W1:Y:S01]  /*278e0*/  LDC R15, c[0x0][0x248] ;  /* 0x00009200ff0f7b82 */ /* 0x000e620000000800 */
[----:B------:R-:W-:Y:S01]  /*278f0*/  IMAD R14, R17, 0x2, R0 ;  /* 0x00000002110e7824 */ /* 0x000fe200078e0200 */
[----:B--2---:R-:W-:-:S04]  /*27900*/  LEA R8, P2, R0, R2, 0x2 ;  /* 0x0000000200087211 */ /* 0x004fc800078410ff */
[-C--:B----4-:R-:W-:Y:S02]  /*27910*/  LEA R10, P6, R14, R2.reuse, 0x2 ;  /* 0x000000020e0a7211 */ /* 0x090fe400078c10ff */
[-C--:B------:R-:W-:Y:S01]  /*27920*/  LEA.HI.X.SX32 R9, R0, R3.reuse, 0x2, P2 ;  /* 0x0000000300097211 */ /* 0x080fe200010f16ff */
[----:B------:R-:W2:Y:S01]  /*27930*/  LDC R17, c[0x0][0x248] ;  /* 0x00009200ff117b82 */ /* 0x000ea20000000800 */
[----:B------:R-:W-:Y:S01]  /*27940*/  LEA.HI.X.SX32 R11, R14, R3, 0x2, P6 ;  /* 0x000000030e0b7211 */ /* 0x000fe200030f16ff */
[----:B------:R-:W-:Y:S01]  /*27950*/  IMAD R14, R19, 0x2, R14 ;  /* 0x00000002130e7824 */ /* 0x000fe200078e020e */
[----:B------:R-:W-:Y:S01]  /*27960*/  ISETP.LT.AND P2, PT, R141, UR5, !P0 ;  /* 0x000000058d007c0c */ /* 0x000fe2000c741270 */
[----:B------:R-:W-:Y:S01]  /*27970*/  ULDC UR5, c[0x0][0x22c] ;  /* 0x00008b0000057ab9 */ /* 0x000fe20000000800 */
[----:B------:R-:W4:Y:S04]  /*27980*/  LDL.LU R141, [R1+0x6d8] ;  /* 0x0006d800018d7983 */ /* 0x000f280000300800 */
[----:B---3--:R3:W-:Y:S01]  /*27990*/  @P4 STG.E desc[UR28][R8.64], R138 ;  /* 0x0000008a08004986 */ /* 0x0087e2000c10191c */
[----:B------:R-:W-:Y:S01]  /*279a0*/  ISETP.LT.AND P4, PT, R144, UR4, !P0 ;  /* 0x0000000490007c0c */ /* 0x000fe2000c781270 */
[----:B------:R-:W-:Y:S01]  /*279b0*/  ULDC UR4, c[0x0][0x22c] ;  /* 0x00008b0000047ab9 */ /* 0x000fe20000000800 */
[----:B------:R-:W2:Y:S01]  /*279c0*/  LDC R19, c[0x0][0x248] ;  /* 0x00009200ff137b82 */ /* 0x000ea20000000800 */
[----:B------:R-:W2:Y:S04]  /*279d0*/  LDL.LU R144, [R1+0x6d4] ;  /* 0x0006d40001907983 */ /* 0x000ea80000300800 */
[----:B------:R2:W-:Y:S01]  /*279e0*/  @P3 STG.E desc[UR28][R10.64], R139 ;  /* 0x0000008b0a003986 */ /* 0x0005e2000c10191c */
[----:B-1----:R-:W-:-:S04]  /*279f0*/  LEA R4, P3, R14, R2, 0x2 ;  /* 0x000000020e047211 */ /* 0x002fc800078610ff */
[-C--:B------:R-:W-:Y:S02]  /*27a00*/  LEA.HI.X.SX32 R5, R14, R3.reuse, 0x2, P3 ;  /* 0x000000030e057211 */ /* 0x080fe400018f16ff */
[----:B------:R-:W-:Y:S02]  /*27a10*/  ISETP.LT.AND P3, PT, R6, UR5, !P0 ;  /* 0x0000000506007c0c */ /* 0x000fe4000c761270 */
[----:B------:R-:W2:Y:S04]  /*27a20*/  LDL.LU R6, [R1+0x6d0] ;  /* 0x0006d00001067983 */ /* 0x000ea80000300800 */
[----:B------:R-:W-:Y:S01]  /*27a30*/  @P5 STG.E desc[UR28][R4.64], R140 ;  /* 0x0000008c04005986 */ /* 0x000fe2000c10191c */
[----:B------:R-:W-:Y:S01]  /*27a40*/  ISETP.LT.AND P5, PT, R142, UR4, !P0 ;  /* 0x000000048e007c0c */ /* 0x000fe2000c7a1270 */
[----:B------:R-:W-:Y:S01]  /*27a50*/  IMAD R0, R21, 0x2, R14 ;  /* 0x0000000215007824 */ /* 0x000fe200078e020e */
[----:B------:R-:W-:Y:S01]  /*27a60*/  ULDC UR4, c[0x0][0x22c] ;  /* 0x00008b0000047ab9 */ /* 0x000fe20000000800 */
[----:B------:R-:W2:Y:S01]  /*27a70*/  LDL.LU R142, [R1+0x6cc] ;  /* 0x0006cc00018e7983 */ /* 0x000ea20000300800 */
[----:B------:R-:W1:Y:S02]  /*27a80*/  LDC R21, c[0x0][0x248] ;  /* 0x00009200ff157b82 */ /* 0x000e640000000800 */
[CC--:B------:R-:W-:Y:S01]  /*27a90*/  LEA R12, P6, R0.reuse, R2.reuse, 0x2 ;  /* 0x00000002000c7211 */ /* 0x0c0fe200078c10ff */
[----:B------:R-:W2:Y:S03]  /*27aa0*/  LDL.LU R250, [R1+0x2fc] ;  /* 0x0002fc0001fa7983 */ /* 0x000ea60000300800 */
[-C--:B------:R-:W-:Y:S01]  /*27ab0*/  LEA.HI.X.SX32 R13, R0, R3.reuse, 0x2, P6 ;  /* 0x00000003000d7211 */ /* 0x080fe200030f16ff */
[----:B------:R-:W-:Y:S01]  /*27ac0*/  IMAD R0, R15, 0x2, R0 ;  /* 0x000000020f007824 */ /* 0x000fe200078e0200 */
[----:B------:R-:W1:Y:S03]  /*27ad0*/  LDC R14, c[0x0][0x248] ;  /* 0x00009200ff0e7b82 */ /* 0x000e660000000800 */
[----:B----4-:R4:W-:Y:S01]  /*27ae0*/  @P2 STG.E desc[UR28][R12.64], R141 ;  /* 0x0000008d0c002986 */ /* 0x0109e2000c10191c */
[----:B------:R-:W-:Y:S01]  /*27af0*/  ISETP.LT.AND P2, PT, R143, UR4, !P0 ;  /* 0x000000048f007c0c */ /* 0x000fe2000c741270 */
[----:B------:R-:W-:Y:S01]  /*27b00*/  ULDC UR4, c[0x0][0x22c] ;  /* 0x00008b0000047ab9 */ /* 0x000fe20000000800 */
[C---:B---3--:R-:W-:Y:S01]  /*27b10*/  LEA R8, P6, R0.reuse, R2, 0x2 ;  /* 0x0000000200087211 */ /* 0x048fe200078c10ff */
[----:B------:R-:W3:Y:S01]  /*27b20*/  LDL.LU R143, [R1+0x6c8] ;  /* 0x0006c800018f7983 */ /* 0x000ee20000300800 */
[----:B------:R-:W1:Y:S02]  /*27b30*/  LDC R15, c[0x0][0x248] ;  /* 0x00009200ff0f7b82 */ /* 0x000e640000000800 */
[----:B------:R-:W-:Y:S01]  /*27b40*/  LEA.HI.X.SX32 R9, R0, R3, 0x2, P6 ;  /* 0x0000000300097211 */ /* 0x000fe200030f16ff */
[----:B--2---:R-:W-:-:S05]  /*27b50*/  IMAD R10, R17, 0x2, R0 ;  /* 0x00000002110a7824 */ /* 0x004fca00078e0200 */
[----:B----4-:R-:W2:Y:S01]  /*27b60*/  LDC R13, c[0x0][0x248] ;  /* 0x00009200ff0d7b82 */ /* 0x010ea20000000800 */
[----:B------:R4:W-:Y:S01]  /*27b70*/  @P4 STG.E desc[UR28][R8.64], R142 ;  /* 0x0000008e08004986 */ /* 0x0009e2000c10191c */
[----:B------:R-:W-:Y:S01]  /*27b80*/  ISETP.LT.AND P4, PT, R145, UR4, !P0 ;  /* 0x0000000491007c0c */ /* 0x000fe2000c781270 */
[----:B------:R-:W-:Y:S01]  /*27b90*/  IMAD R0, R19, 0x2, R10 ;  /* 0x0000000213007824 */ /* 0x000fe200078e020a */
[CC--:B------:R-:W-:Y:S01]  /*27ba0*/  LEA R4, P6, R10.reuse, R2.reuse, 0x2 ;  /* 0x000000020a047211 */ /* 0x0c0fe200078c10ff */
[----:B------:R-:W2:Y:S01]  /*27bb0*/  LDL.LU R145, [R1+0x6c4] ;  /* 0x0006c40001917983 */ /* 0x000ea20000300800 */
[----:B------:R-:W-:Y:S02]  /*27bc0*/  ULDC UR4, c[0x0][0x22c] ;  /* 0x00008b0000047ab9 */ /* 0x000fe40000000800 */
[----:B------:R-:W-:Y:S01]  /*27bd0*/  LEA.HI.X.SX32 R5, R10, R3, 0x2, P6 ;  /* 0x000000030a057211 */ /* 0x000fe200030f16ff */
[----:B------:R-:W2:Y:S01]  /*27be0*/  LDS.128 R16, [R6] ;  /* 0x0000000006107984 */ /* 0x000ea20000000c00 */
[----:B------:R-:W-:-:S04]  /*27bf0*/  LEA R10, P6, R0, R2, 0x2 ;  /* 0x00000002000a7211 */ /* 0x000fc800078c10ff */
[-C--:B------:R-:W-:Y:S01]  /*27c00*/  LEA.HI.X.SX32 R11, R0, R3.reuse, 0x2, P6 ;  /* 0x00000003000b7211 */ /* 0x080fe200030f16ff */
[----:B-1----:R-:W-:Y:S01]  /*27c10*/  IMAD R0, R15, 0x2, R0 ;  /* 0x000000020f007824 */ /* 0x002fe200078e0200 */
[----:B---3--:R1:W-:Y:S01]  /*27c20*/  @P3 STG.E desc[UR28][R4.64], R143 ;  /* 0x0000008f04003986 */ /* 0x0083e2000c10191c */
[----:B------:R-:W3:Y:S03]  /*27c30*/  LDC R15, c[0x0][0x248] ;  /* 0x00009200ff0f7b82 */ /* 0x000ee60000000800 */
[----:B------:R1:W-:Y:S01]  /*27c40*/  @P5 STG.E desc[UR28][R10.64], R144 ;  /* 0x000000900a005986 */ /* 0x0003e2000c10191c */
[----:B----4-:R-:W-:Y:S02]  /*27c50*/  LEA R8, P5, R0, R2, 0x2 ;  /* 0x0000000200087211 */ /* 0x010fe400078a10ff */
[----:B------:R-:W-:Y:S01]  /*27c60*/  ISETP.LT.AND P3, PT, R146, UR4, !P0 ;  /* 0x0000000492007c0c */ /* 0x000fe2000c761270 */
[----:B------:R-:W-:Y:S01]  /*27c70*/  ULDC UR4, c[0x0][0x22c] ;  /* 0x00008b0000047ab9 */ /* 0x000fe20000000800 */
[----:B------:R-:W-:Y:S01]  /*27c80*/  LEA.HI.X.SX32 R9, R0, R3, 0x2, P5 ;  /* 0x0000000300097211 */ /* 0x000fe200028f16ff */
[----:B------:R-:W4:Y:S01]  /*27c90*/  LDL.LU R146, [R1+0x6c0] ;  /* 0x0006c00001927983 */ /* 0x000f220000300800 */
[----:B------:R-:W-:Y:S01]  /*27ca0*/  ISETP.LT.AND P5, PT, R250, UR4, !P0 ;  /* 0x00000004fa007c0c */ /* 0x000fe2000c7a1270 */
[----:B------:R-:W-:-:S02]  /*27cb0*/  ULDC UR4, c[0x0][0x22c] ;  /* 0x00008b0000047ab9 */ /* 0x000fc40000000800 */
[----:B--2---:R2:W-:Y:S01]  /*27cc0*/  @P2 STG.E desc[UR28][R8.64], R145 ;  /* 0x0000009108002986 */ /* 0x0045e2000c10191c */
[----:B------:R-:W-:Y:S01]  /*27cd0*/  ISETP.LT.AND P2, PT, R147, UR4, !P0 ;  /* 0x0000000493007c0c */ /* 0x000fe2000c741270 */
[----:B-1----:R-:W-:Y:S01]  /*27ce0*/  IMAD R5, R21, 0x2, R0 ;  /* 0x0000000215057824 */ /* 0x002fe200078e0200 */
[----:B------:R-:W-:Y:S01]  /*27cf0*/  ULDC UR4, c[0x0][0x22c] ;  /* 0x00008b0000047ab9 */ /* 0x000fe20000000800 */
[----:B------:R-:W2:Y:S02]  /*27d00*/  LDL.LU R147, [R1+0x6bc] ;  /* 0x0006bc0001937983 */ /* 0x000ea40000300800 */
[----:B------:R-:W-:Y:S01]  /*27d10*/  IMAD R0, R14, 0x2, R5 ;  /* 0x000000020e007824 */ /* 0x000fe200078e0205 */
[----:B------:R-:W-:-:S04]  /*27d20*/  LEA R4, P6, R5, R2, 0x2 ;  /* 0x0000000205047211 */ /* 0x000fc800078c10ff */
[----:B------:R-:W-:Y:S01]  /*27d30*/  LEA.HI.X.SX32 R5, R5, R3, 0x2, P6 ;  /* 0x0000000305057211 */ /* 0x000fe200030f16ff */
[----:B------:R-:W-:Y:S01]  /*27d40*/  IMAD R12, R13, 0x2, R0 ;  /* 0x000000020d0c7824 */ /* 0x000fe200078e0200 */
[----:B------:R-:W-:-:S04]  /*27d50*/  LEA R10, P6, R0, R2, 0x2 ;  /* 0x00000002000a7211 */ /* 0x000fc800078c10ff */
[----:B------:R-:W-:Y:S01]  /*27d60*/  LEA.HI.X.SX32 R11, R0, R3, 0x2, P6 ;  /* 0x00000003000b7211 */ /* 0x000fe200030f16ff */
[----:B------:R-:W-:Y:S01]  /*27d70*/  IMAD R0, R23, 0x2, R12 ;  /* 0x0000000217007824 */ /* 0x000fe200078e020c */
[----:B------:R-:W-:Y:S01]  /*27d80*/  ISETP.LT.AND P0, PT, R7, UR4, !P0 ;  /* 0x0000000407007c0c */ /* 0x000fe2000c701270 */
[----:B----4-:R1:W-:Y:S01]  /*27d90*/  @P4 STG.E desc[UR28][R4.64], R146 ;  /* 0x0000009204004986 */ /* 0x0103e2000c10191c */
[----:B------:R-:W-:Y:S01]  /*27da0*/  LEA R6, P4, R12, R2, 0x2 ;  /* 0x000000020c067211 */ /* 0x000fe200078810ff */
[----:B---3--:R-:W-:-:S03]  /*27db0*/  IMAD R13, R15, 0x2, R0 ;  /* 0x000000020f0d7824 */ /* 0x008fc600078e0200 */
[----:B------:R-:W-:Y:S02]  /*27dc0*/  LEA.HI.X.SX32 R7, R12, R3, 0x2, P4 ;  /* 0x000000030c077211 */ /* 0x000fe400020f16ff */
[----:B--2---:R-:W-:-:S04]  /*27dd0*/  LEA R8, P4, R0, R2, 0x2 ;  /* 0x0000000200087211 */ /* 0x004fc800078810ff */
[----:B------:R-:W-:Y:S01]  /*27de0*/  LEA.HI.X.SX32 R9, R0, R3, 0x2, P4 ;  /* 0x0000000300097211 */ /* 0x000fe200020f16ff */
[----:B-1----:R-:W-:Y:S01]  /*27df0*/  IMAD R4, R20, 0x2, R13 ;  /* 0x0000000214047824 */ /* 0x002fe200078e020d */
[----:B------:R1:W-:Y:S01]  /*27e00*/  @P3 STG.E desc[UR28][R10.64], R147 ;  /* 0x000000930a003986 */ /* 0x0003e2000c10191c */
[----:B------:R-:W-:-:S04]  /*27e10*/  LEA R12, P3, R13, R2, 0x2 ;  /* 0x000000020d0c7211 */ /* 0x000fc800078610ff */
[----:B------:R-:W-:Y:S01]  /*27e20*/  LEA.HI.X.SX32 R13, R13, R3, 0x2, P3 ;  /* 0x000000030d0d7211 */ /* 0x000fe200018f16ff */
[----:B------:R1:W-:Y:S01]  /*27e30*/  @P5 STG.E desc[UR28][R6.64], R16 ;  /* 0x0000001006005986 */ /* 0x0003e2000c10191c */
[----:B------:R-:W-:-:S03]  /*27e40*/  LEA R2, P3, R4, R2, 0x2 ;  /* 0x0000000204027211 */ /* 0x000fc600078610ff */
[----:B------:R1:W-:Y:S01]  /*27e50*/  @P2 STG.E desc[UR28][R8.64], R17 ;  /* 0x0000001108002986 */ /* 0x0003e2000c10191c */
[----:B------:R-:W-:-:S03]  /*27e60*/  LEA.HI.X.SX32 R3, R4, R3, 0x2, P3 ;  /* 0x0000000304037211 */ /* 0x000fc600018f16ff */
[----:B------:R1:W-:Y:S01]  /*27e70*/  @P0 STG.E desc[UR28][R12.64], R18 ;  /* 0x000000120c000986 */ /* 0x0003e2000c10191c */
[----:B------:R-:W-:Y:S05]  /*27e80*/  @!P1 EXIT ;  /* 0x000000000000994d */ /* 0x000fea0003800000 */
[----:B------:R-:W-:Y:S01]  /*27e90*/  STG.E desc[UR28][R2.64], R19 ;  /* 0x0000001302007986 */ /* 0x000fe2000c10191c */
[----:B------:R-:W-:Y:S05]  /*27ea0*/  EXIT ;  /* 0x000000000000794d */ /* 0x000fea0003800000 */
.L_x_2:
[----:B------:R-:W-:-:S00]  /*27eb0*/  BRA `(.L_x_2) ;  /* 0xfffffffc00fc7947 */ /* 0x000fc0000383ffff */
[----:B------:R-:W-:-:S00]  /*27ec0*/  NOP ;  /* 0x0000000000007918 */ /* 0x000fc00000000000 */
        /* <DEDUP_REMOVED lines=11> */
.L_x_3:


//--------------------- .nv.shared.matmul_kernel  --------------------------
	.section	.nv.shared.matmul_kernel,"aw",@nobits
	.sectionflags	@""
	.align	16
	.zero		1024


//--------------------- .nv.shared.reserved.0     --------------------------
	.section	.nv.shared.reserved.0,"aw",@nobits
	.weak		__nv_reservedSMEM_offset_0_alias
	.size		__nv_reservedSMEM_offset_0_alias, 0, 0
	.other		__nv_reservedSMEM_offset_0_alias,@"STO_CUDA_RESERVED_SHARED STV_DEFAULT"
__nv_reservedSMEM_offset_0_alias:
	.zero		0


//--------------------- .nv.constant0.matmul_kernel --------------------------
	.section	.nv.constant0.matmul_kernel,"a",@progbits
	.sectionflags	@""
	.align	4
.nv.constant0.matmul_kernel:
	.zero		608


//--------------------- SYMBOLS --------------------------

	.type		.nv.reservedSmem.offset0,@object
	.size		.nv.reservedSmem.offset0,0x4
